//
// Generated by NVIDIA NVVM Compiler
//
// Compiler Build ID: CL-36424714
// Cuda compilation tools, release 13.0, V13.0.88
// Based on NVVM 20.0.0
//

.version 9.0
.target sm_100
.address_size 64

	// .globl	_Z16runMainComputingPixii
.extern .func  (.param .b32 func_retval0) vprintf
(
	.param .b64 vprintf_param_0,
	.param .b64 vprintf_param_1
)
;
.func  (.param .b64 func_retval0) __internal_accurate_pow
(
	.param .b64 __internal_accurate_pow_param_0
)
;
.global .align 1 .b8 $str[106] = {70, 111, 117, 110, 100, 63, 32, 97, 73, 110, 116, 58, 32, 37, 100, 44, 32, 98, 73, 110, 116, 58, 32, 37, 100, 44, 32, 99, 73, 110, 116, 58, 32, 37, 100, 44, 32, 100, 73, 110, 116, 58, 32, 37, 100, 44, 32, 101, 73, 110, 116, 58, 32, 37, 100, 44, 32, 102, 73, 110, 116, 58, 32, 37, 100, 44, 32, 102, 114, 111, 109, 32, 98, 108, 111, 99, 107, 58, 32, 37, 100, 44, 32, 116, 104, 114, 101, 97, 100, 58, 32, 37, 100, 44, 32, 105, 110, 100, 101, 120, 58, 32, 37, 100, 10};

.visible .entry _Z16runMainComputingPixii(
	.param .u64 .ptr .align 1 _Z16runMainComputingPixii_param_0,
	.param .u64 _Z16runMainComputingPixii_param_1,
	.param .u32 _Z16runMainComputingPixii_param_2,
	.param .u32 _Z16runMainComputingPixii_param_3
)
{
	.local .align 8 .b8 	__local_depot0[40];
	.reg .b64 	%SP;
	.reg .b64 	%SPL;
	.reg .pred 	%p<825>;
	.reg .b16 	%rs<3040>;
	.reg .b32 	%r<4632>;
	.reg .b64 	%rd<2948>;
	.reg .b64 	%fd<95>;

	mov.u64 	%SPL, __local_depot0;
	cvta.local.u64 	%SP, %SPL;
	ld.param.u64 	%rd1, [_Z16runMainComputingPixii_param_0];
	cvta.to.global.u64 	%rd2, %rd1;
	mov.u32 	%r460, %ctaid.x;
	mov.u32 	%r461, %ntid.x;
	mov.u32 	%r462, %tid.x;
	mad.lo.s32 	%r463, %r460, %r461, %r462;
	shl.b32 	%r464, %r463, 2;
	mul.wide.u32 	%rd3, %r464, 4;
	add.s64 	%rd4, %rd2, %rd3;
	ld.global.u32 	%r1, [%rd4];
	ld.global.u32 	%r2, [%rd4+4];
	ld.global.u32 	%r3, [%rd4+8];
	ld.global.u32 	%r4622, [%rd4+12];
	setp.le.s32 	%p2, %r4622, %r3;
	@%p2 bra 	$L__BB0_556;
	ld.param.u32 	%r4611, [_Z16runMainComputingPixii_param_2];
	mad.lo.s32 	%r465, %r2, -1227133513, 306783378;
	setp.gt.u32 	%p3, %r465, 613566756;
	selp.u32 	%r466, 1, 0, %p3;
	mad.lo.s32 	%r467, %r1, -1227133513, 306783378;
	setp.gt.u32 	%p4, %r467, 613566756;
	selp.u32 	%r468, 1, 0, %p4;
	add.s32 	%r5, %r466, %r468;
	cvt.rn.f64.s32 	%fd22, %r4611;
	cvt.rn.f64.s32 	%fd23, %r1;
	div.rn.f64 	%fd24, %fd23, %fd22;
	mul.f64 	%fd25, %fd24, %fd24;
	mul.f64 	%fd26, %fd24, %fd25;
	mul.f64 	%fd27, %fd24, %fd26;
	mul.f64 	%fd28, %fd24, %fd27;
	mul.f64 	%fd29, %fd24, %fd28;
	mov.f64 	%fd30, 0d3FF0000000000000;
	sub.f64 	%fd31, %fd30, %fd29;
	cvt.rn.f64.s32 	%fd32, %r2;
	div.rn.f64 	%fd33, %fd32, %fd22;
	mul.f64 	%fd34, %fd33, %fd33;
	mul.f64 	%fd35, %fd33, %fd34;
	mul.f64 	%fd36, %fd33, %fd35;
	mul.f64 	%fd37, %fd33, %fd36;
	mul.f64 	%fd38, %fd33, %fd37;
	sub.f64 	%fd1, %fd31, %fd38;
	mov.f64 	%fd39, 0d3FC5555560000000;
	{
	.reg .b32 %temp; 
	mov.b64 	{%temp, %r6}, %fd39;
	}
	and.b32  	%r469, %r6, 2146435072;
	setp.eq.s32 	%p5, %r469, 1096810496;
	and.b32  	%r470, %r6, 2147483647;
	setp.ne.s32 	%p6, %r470, 1071644672;
	and.pred  	%p1, %p5, %p6;
	mul.wide.s32 	%rd5, %r4611, %r4611;
	mul.hi.u64 	%rd6, %rd5, 5270498306774157605;
	shr.u64 	%rd7, %rd6, 1;
	mul.lo.s64 	%rd8, %rd7, 7;
	sub.s64 	%rd9, %rd5, %rd8;
	mul.lo.s64 	%rd10, %rd9, %rd9;
	cvt.u16.u64 	%rs1, %rd10;
	mul.lo.s16 	%rs2, %rs1, 37;
	shr.u16 	%rs3, %rs2, 8;
	mul.lo.s16 	%rs4, %rs3, 7;
	sub.s16 	%rs5, %rs1, %rs4;
	cvt.u16.u64 	%rs6, %rd9;
	mul.lo.s16 	%rs7, %rs5, %rs6;
	and.b16  	%rs8, %rs7, 255;
	mul.lo.s16 	%rs9, %rs8, 37;
	shr.u16 	%rs10, %rs9, 8;
	mul.lo.s16 	%rs11, %rs10, 7;
	sub.s16 	%rs12, %rs7, %rs11;
	cvt.u32.u16 	%r471, %rs12;
	and.b32  	%r7, %r471, 255;
	mul.wide.s32 	%rd11, %r1, %r1;
	mul.hi.u64 	%rd12, %rd11, 5270498306774157605;
	shr.u64 	%rd13, %rd12, 1;
	mul.lo.s64 	%rd14, %rd13, 7;
	sub.s64 	%rd15, %rd11, %rd14;
	mul.lo.s64 	%rd16, %rd15, %rd15;
	cvt.u16.u64 	%rs13, %rd16;
	mul.lo.s16 	%rs14, %rs13, 37;
	shr.u16 	%rs15, %rs14, 8;
	mul.lo.s16 	%rs16, %rs15, 7;
	sub.s16 	%rs17, %rs13, %rs16;
	cvt.u16.u64 	%rs18, %rd15;
	mul.lo.s16 	%rs19, %rs17, %rs18;
	and.b16  	%rs20, %rs19, 255;
	mul.lo.s16 	%rs21, %rs20, 37;
	shr.u16 	%rs22, %rs21, 8;
	mul.lo.s16 	%rs23, %rs22, 7;
	sub.s16 	%rs24, %rs19, %rs23;
	cvt.u32.u16 	%r472, %rs24;
	and.b32  	%r473, %r472, 255;
	mul.wide.s32 	%rd17, %r2, %r2;
	mul.hi.u64 	%rd18, %rd17, 5270498306774157605;
	shr.u64 	%rd19, %rd18, 1;
	mul.lo.s64 	%rd20, %rd19, 7;
	sub.s64 	%rd21, %rd17, %rd20;
	mul.lo.s64 	%rd22, %rd21, %rd21;
	cvt.u16.u64 	%rs25, %rd22;
	mul.lo.s16 	%rs26, %rs25, 37;
	shr.u16 	%rs27, %rs26, 8;
	mul.lo.s16 	%rs28, %rs27, 7;
	sub.s16 	%rs29, %rs25, %rs28;
	cvt.u16.u64 	%rs30, %rd21;
	mul.lo.s16 	%rs31, %rs29, %rs30;
	and.b16  	%rs32, %rs31, 255;
	mul.lo.s16 	%rs33, %rs32, 37;
	shr.u16 	%rs34, %rs33, 8;
	mul.lo.s16 	%rs35, %rs34, 7;
	sub.s16 	%rs36, %rs31, %rs35;
	cvt.u32.u16 	%r474, %rs36;
	and.b32  	%r475, %r474, 255;
	add.s32 	%r8, %r473, %r475;
	sub.s32 	%r476, %r473, %r7;
	add.s32 	%r9, %r476, %r475;
	mul.hi.u64 	%rd23, %rd5, 5675921253449092805;
	shr.u64 	%rd24, %rd23, 2;
	mul.lo.s64 	%rd25, %rd24, 13;
	sub.s64 	%rd26, %rd5, %rd25;
	mul.lo.s64 	%rd27, %rd26, %rd26;
	cvt.u16.u64 	%rs37, %rd27;
	mul.lo.s16 	%rs38, %rs37, 79;
	shr.u16 	%rs39, %rs38, 10;
	mul.lo.s16 	%rs40, %rs39, 13;
	sub.s16 	%rs41, %rs37, %rs40;
	cvt.u16.u64 	%rs42, %rd26;
	mul.lo.s16 	%rs43, %rs41, %rs42;
	and.b16  	%rs44, %rs43, 255;
	mul.lo.s16 	%rs45, %rs44, 79;
	shr.u16 	%rs46, %rs45, 10;
	mul.lo.s16 	%rs47, %rs46, 13;
	sub.s16 	%rs48, %rs43, %rs47;
	cvt.u32.u16 	%r477, %rs48;
	and.b32  	%r10, %r477, 255;
	mul.hi.u64 	%rd28, %rd11, 5675921253449092805;
	shr.u64 	%rd29, %rd28, 2;
	mul.lo.s64 	%rd30, %rd29, 13;
	sub.s64 	%rd31, %rd11, %rd30;
	mul.lo.s64 	%rd32, %rd31, %rd31;
	cvt.u16.u64 	%rs49, %rd32;
	mul.lo.s16 	%rs50, %rs49, 79;
	shr.u16 	%rs51, %rs50, 10;
	mul.lo.s16 	%rs52, %rs51, 13;
	sub.s16 	%rs53, %rs49, %rs52;
	cvt.u16.u64 	%rs54, %rd31;
	mul.lo.s16 	%rs55, %rs53, %rs54;
	and.b16  	%rs56, %rs55, 255;
	mul.lo.s16 	%rs57, %rs56, 79;
	shr.u16 	%rs58, %rs57, 10;
	mul.lo.s16 	%rs59, %rs58, 13;
	sub.s16 	%rs60, %rs55, %rs59;
	cvt.u32.u16 	%r478, %rs60;
	and.b32  	%r479, %r478, 255;
	mul.hi.u64 	%rd33, %rd17, 5675921253449092805;
	shr.u64 	%rd34, %rd33, 2;
	mul.lo.s64 	%rd35, %rd34, 13;
	sub.s64 	%rd36, %rd17, %rd35;
	mul.lo.s64 	%rd37, %rd36, %rd36;
	cvt.u16.u64 	%rs61, %rd37;
	mul.lo.s16 	%rs62, %rs61, 79;
	shr.u16 	%rs63, %rs62, 10;
	mul.lo.s16 	%rs64, %rs63, 13;
	sub.s16 	%rs65, %rs61, %rs64;
	cvt.u16.u64 	%rs66, %rd36;
	mul.lo.s16 	%rs67, %rs65, %rs66;
	and.b16  	%rs68, %rs67, 255;
	mul.lo.s16 	%rs69, %rs68, 79;
	shr.u16 	%rs70, %rs69, 10;
	mul.lo.s16 	%rs71, %rs70, 13;
	sub.s16 	%rs72, %rs67, %rs71;
	cvt.u32.u16 	%r480, %rs72;
	and.b32  	%r481, %r480, 255;
	add.s32 	%r11, %r479, %r481;
	sub.s32 	%r482, %r479, %r10;
	add.s32 	%r12, %r482, %r481;
	mul.hi.u64 	%rd38, %rd5, 970881267037344822;
	mul.lo.s64 	%rd39, %rd38, 19;
	sub.s64 	%rd40, %rd5, %rd39;
	mul.lo.s64 	%rd41, %rd40, %rd40;
	cvt.u16.u64 	%rs73, %rd41;
	mul.hi.u16 	%rs74, %rs73, 3450;
	mul.lo.s16 	%rs75, %rs74, 19;
	sub.s16 	%rs76, %rs73, %rs75;
	cvt.u16.u64 	%rs77, %rd40;
	mul.lo.s16 	%rs78, %rs76, %rs77;
	mul.hi.u16 	%rs79, %rs78, 3450;
	mul.lo.s16 	%rs80, %rs79, 19;
	sub.s16 	%rs81, %rs78, %rs80;
	cvt.u32.u16 	%r13, %rs81;
	mul.hi.u64 	%rd42, %rd11, 970881267037344822;
	mul.lo.s64 	%rd43, %rd42, 19;
	sub.s64 	%rd44, %rd11, %rd43;
	mul.lo.s64 	%rd45, %rd44, %rd44;
	cvt.u16.u64 	%rs82, %rd45;
	mul.hi.u16 	%rs83, %rs82, 3450;
	mul.lo.s16 	%rs84, %rs83, 19;
	sub.s16 	%rs85, %rs82, %rs84;
	cvt.u16.u64 	%rs86, %rd44;
	mul.lo.s16 	%rs87, %rs85, %rs86;
	mul.hi.u16 	%rs88, %rs87, 3450;
	mul.lo.s16 	%rs89, %rs88, 19;
	sub.s16 	%rs90, %rs87, %rs89;
	cvt.u32.u16 	%r483, %rs90;
	mul.hi.u64 	%rd46, %rd17, 970881267037344822;
	mul.lo.s64 	%rd47, %rd46, 19;
	sub.s64 	%rd48, %rd17, %rd47;
	mul.lo.s64 	%rd49, %rd48, %rd48;
	cvt.u16.u64 	%rs91, %rd49;
	mul.hi.u16 	%rs92, %rs91, 3450;
	mul.lo.s16 	%rs93, %rs92, 19;
	sub.s16 	%rs94, %rs91, %rs93;
	cvt.u16.u64 	%rs95, %rd48;
	mul.lo.s16 	%rs96, %rs94, %rs95;
	mul.hi.u16 	%rs97, %rs96, 3450;
	mul.lo.s16 	%rs98, %rs97, 19;
	sub.s16 	%rs99, %rs96, %rs98;
	cvt.u32.u16 	%r484, %rs99;
	add.s32 	%r14, %r483, %r484;
	sub.s32 	%r485, %r483, %r13;
	add.s32 	%r15, %r485, %r484;
	mul.hi.u64 	%rd50, %rd5, -8925843906633654007;
	shr.u64 	%rd51, %rd50, 4;
	mul.lo.s64 	%rd52, %rd51, 31;
	sub.s64 	%rd53, %rd5, %rd52;
	mul.lo.s64 	%rd54, %rd53, %rd53;
	cvt.u16.u64 	%rs100, %rd54;
	mul.hi.u16 	%rs101, %rs100, 2115;
	mul.lo.s16 	%rs102, %rs101, 31;
	sub.s16 	%rs103, %rs100, %rs102;
	cvt.u16.u64 	%rs104, %rd53;
	mul.lo.s16 	%rs105, %rs103, %rs104;
	mul.hi.u16 	%rs106, %rs105, 2115;
	mul.lo.s16 	%rs107, %rs106, 31;
	sub.s16 	%rs108, %rs105, %rs107;
	cvt.u32.u16 	%r16, %rs108;
	mul.hi.u64 	%rd55, %rd11, -8925843906633654007;
	shr.u64 	%rd56, %rd55, 4;
	mul.lo.s64 	%rd57, %rd56, 31;
	sub.s64 	%rd58, %rd11, %rd57;
	mul.lo.s64 	%rd59, %rd58, %rd58;
	cvt.u16.u64 	%rs109, %rd59;
	mul.hi.u16 	%rs110, %rs109, 2115;
	mul.lo.s16 	%rs111, %rs110, 31;
	sub.s16 	%rs112, %rs109, %rs111;
	cvt.u16.u64 	%rs113, %rd58;
	mul.lo.s16 	%rs114, %rs112, %rs113;
	mul.hi.u16 	%rs115, %rs114, 2115;
	mul.lo.s16 	%rs116, %rs115, 31;
	sub.s16 	%rs117, %rs114, %rs116;
	cvt.u32.u16 	%r486, %rs117;
	mul.hi.u64 	%rd60, %rd17, -8925843906633654007;
	shr.u64 	%rd61, %rd60, 4;
	mul.lo.s64 	%rd62, %rd61, 31;
	sub.s64 	%rd63, %rd17, %rd62;
	mul.lo.s64 	%rd64, %rd63, %rd63;
	cvt.u16.u64 	%rs118, %rd64;
	mul.hi.u16 	%rs119, %rs118, 2115;
	mul.lo.s16 	%rs120, %rs119, 31;
	sub.s16 	%rs121, %rs118, %rs120;
	cvt.u16.u64 	%rs122, %rd63;
	mul.lo.s16 	%rs123, %rs121, %rs122;
	mul.hi.u16 	%rs124, %rs123, 2115;
	mul.lo.s16 	%rs125, %rs124, 31;
	sub.s16 	%rs126, %rs123, %rs125;
	cvt.u32.u16 	%r487, %rs126;
	add.s32 	%r17, %r486, %r487;
	sub.s32 	%r488, %r486, %r16;
	add.s32 	%r18, %r488, %r487;
	mul.hi.u64 	%rd65, %rd5, 3988485205126389539;
	shr.u64 	%rd66, %rd65, 3;
	mul.lo.s64 	%rd67, %rd66, 37;
	sub.s64 	%rd68, %rd5, %rd67;
	mul.lo.s64 	%rd69, %rd68, %rd68;
	cvt.u16.u64 	%rs127, %rd69;
	mul.hi.u16 	%rs128, %rs127, 3543;
	shr.u16 	%rs129, %rs128, 1;
	mul.lo.s16 	%rs130, %rs129, 37;
	sub.s16 	%rs131, %rs127, %rs130;
	cvt.u16.u64 	%rs132, %rd68;
	mul.lo.s16 	%rs133, %rs131, %rs132;
	mul.hi.u16 	%rs134, %rs133, 3543;
	shr.u16 	%rs135, %rs134, 1;
	mul.lo.s16 	%rs136, %rs135, 37;
	sub.s16 	%rs137, %rs133, %rs136;
	cvt.u32.u16 	%r19, %rs137;
	mul.hi.u64 	%rd70, %rd11, 3988485205126389539;
	shr.u64 	%rd71, %rd70, 3;
	mul.lo.s64 	%rd72, %rd71, 37;
	sub.s64 	%rd73, %rd11, %rd72;
	mul.lo.s64 	%rd74, %rd73, %rd73;
	cvt.u16.u64 	%rs138, %rd74;
	mul.hi.u16 	%rs139, %rs138, 3543;
	shr.u16 	%rs140, %rs139, 1;
	mul.lo.s16 	%rs141, %rs140, 37;
	sub.s16 	%rs142, %rs138, %rs141;
	cvt.u16.u64 	%rs143, %rd73;
	mul.lo.s16 	%rs144, %rs142, %rs143;
	mul.hi.u16 	%rs145, %rs144, 3543;
	shr.u16 	%rs146, %rs145, 1;
	mul.lo.s16 	%rs147, %rs146, 37;
	sub.s16 	%rs148, %rs144, %rs147;
	cvt.u32.u16 	%r489, %rs148;
	mul.hi.u64 	%rd75, %rd17, 3988485205126389539;
	shr.u64 	%rd76, %rd75, 3;
	mul.lo.s64 	%rd77, %rd76, 37;
	sub.s64 	%rd78, %rd17, %rd77;
	mul.lo.s64 	%rd79, %rd78, %rd78;
	cvt.u16.u64 	%rs149, %rd79;
	mul.hi.u16 	%rs150, %rs149, 3543;
	shr.u16 	%rs151, %rs150, 1;
	mul.lo.s16 	%rs152, %rs151, 37;
	sub.s16 	%rs153, %rs149, %rs152;
	cvt.u16.u64 	%rs154, %rd78;
	mul.lo.s16 	%rs155, %rs153, %rs154;
	mul.hi.u16 	%rs156, %rs155, 3543;
	shr.u16 	%rs157, %rs156, 1;
	mul.lo.s16 	%rs158, %rs157, 37;
	sub.s16 	%rs159, %rs155, %rs158;
	cvt.u32.u16 	%r490, %rs159;
	add.s32 	%r20, %r489, %r490;
	sub.s32 	%r491, %r489, %r19;
	add.s32 	%r21, %r491, %r490;
	mul.hi.u64 	%rd80, %rd5, 428994048225803526;
	mul.lo.s64 	%rd81, %rd80, 43;
	sub.s64 	%rd82, %rd5, %rd81;
	mul.lo.s64 	%rd83, %rd82, %rd82;
	cvt.u16.u64 	%rs160, %rd83;
	mul.hi.u16 	%rs161, %rs160, 6097;
	shr.u16 	%rs162, %rs161, 2;
	mul.lo.s16 	%rs163, %rs162, 43;
	sub.s16 	%rs164, %rs160, %rs163;
	cvt.u16.u64 	%rs165, %rd82;
	mul.lo.s16 	%rs166, %rs164, %rs165;
	mul.hi.u16 	%rs167, %rs166, 6097;
	shr.u16 	%rs168, %rs167, 2;
	mul.lo.s16 	%rs169, %rs168, 43;
	sub.s16 	%rs170, %rs166, %rs169;
	cvt.u32.u16 	%r22, %rs170;
	mul.hi.u64 	%rd84, %rd11, 428994048225803526;
	mul.lo.s64 	%rd85, %rd84, 43;
	sub.s64 	%rd86, %rd11, %rd85;
	mul.lo.s64 	%rd87, %rd86, %rd86;
	cvt.u16.u64 	%rs171, %rd87;
	mul.hi.u16 	%rs172, %rs171, 6097;
	shr.u16 	%rs173, %rs172, 2;
	mul.lo.s16 	%rs174, %rs173, 43;
	sub.s16 	%rs175, %rs171, %rs174;
	cvt.u16.u64 	%rs176, %rd86;
	mul.lo.s16 	%rs177, %rs175, %rs176;
	mul.hi.u16 	%rs178, %rs177, 6097;
	shr.u16 	%rs179, %rs178, 2;
	mul.lo.s16 	%rs180, %rs179, 43;
	sub.s16 	%rs181, %rs177, %rs180;
	cvt.u32.u16 	%r492, %rs181;
	mul.hi.u64 	%rd88, %rd17, 428994048225803526;
	mul.lo.s64 	%rd89, %rd88, 43;
	sub.s64 	%rd90, %rd17, %rd89;
	mul.lo.s64 	%rd91, %rd90, %rd90;
	cvt.u16.u64 	%rs182, %rd91;
	mul.hi.u16 	%rs183, %rs182, 6097;
	shr.u16 	%rs184, %rs183, 2;
	mul.lo.s16 	%rs185, %rs184, 43;
	sub.s16 	%rs186, %rs182, %rs185;
	cvt.u16.u64 	%rs187, %rd90;
	mul.lo.s16 	%rs188, %rs186, %rs187;
	mul.hi.u16 	%rs189, %rs188, 6097;
	shr.u16 	%rs190, %rs189, 2;
	mul.lo.s16 	%rs191, %rs190, 43;
	sub.s16 	%rs192, %rs188, %rs191;
	cvt.u32.u16 	%r493, %rs192;
	add.s32 	%r23, %r492, %r493;
	sub.s32 	%r494, %r492, %r22;
	add.s32 	%r24, %r494, %r493;
	mul.hi.u64 	%rd92, %rd5, -8769763576025852407;
	shr.u64 	%rd93, %rd92, 5;
	mul.lo.s64 	%rd94, %rd93, 61;
	sub.s64 	%rd95, %rd5, %rd94;
	mul.lo.s64 	%rd96, %rd95, %rd95;
	cvt.u16.u64 	%rs193, %rd96;
	mul.hi.u16 	%rs194, %rs193, 2149;
	shr.u16 	%rs195, %rs194, 1;
	mul.lo.s16 	%rs196, %rs195, 61;
	sub.s16 	%rs197, %rs193, %rs196;
	cvt.u16.u64 	%rs198, %rd95;
	mul.lo.s16 	%rs199, %rs197, %rs198;
	mul.hi.u16 	%rs200, %rs199, 2149;
	shr.u16 	%rs201, %rs200, 1;
	mul.lo.s16 	%rs202, %rs201, 61;
	sub.s16 	%rs203, %rs199, %rs202;
	cvt.u32.u16 	%r25, %rs203;
	mul.hi.u64 	%rd97, %rd11, -8769763576025852407;
	shr.u64 	%rd98, %rd97, 5;
	mul.lo.s64 	%rd99, %rd98, 61;
	sub.s64 	%rd100, %rd11, %rd99;
	mul.lo.s64 	%rd101, %rd100, %rd100;
	cvt.u16.u64 	%rs204, %rd101;
	mul.hi.u16 	%rs205, %rs204, 2149;
	shr.u16 	%rs206, %rs205, 1;
	mul.lo.s16 	%rs207, %rs206, 61;
	sub.s16 	%rs208, %rs204, %rs207;
	cvt.u16.u64 	%rs209, %rd100;
	mul.lo.s16 	%rs210, %rs208, %rs209;
	mul.hi.u16 	%rs211, %rs210, 2149;
	shr.u16 	%rs212, %rs211, 1;
	mul.lo.s16 	%rs213, %rs212, 61;
	sub.s16 	%rs214, %rs210, %rs213;
	cvt.u32.u16 	%r495, %rs214;
	mul.hi.u64 	%rd102, %rd17, -8769763576025852407;
	shr.u64 	%rd103, %rd102, 5;
	mul.lo.s64 	%rd104, %rd103, 61;
	sub.s64 	%rd105, %rd17, %rd104;
	mul.lo.s64 	%rd106, %rd105, %rd105;
	cvt.u16.u64 	%rs215, %rd106;
	mul.hi.u16 	%rs216, %rs215, 2149;
	shr.u16 	%rs217, %rs216, 1;
	mul.lo.s16 	%rs218, %rs217, 61;
	sub.s16 	%rs219, %rs215, %rs218;
	cvt.u16.u64 	%rs220, %rd105;
	mul.lo.s16 	%rs221, %rs219, %rs220;
	mul.hi.u16 	%rs222, %rs221, 2149;
	shr.u16 	%rs223, %rs222, 1;
	mul.lo.s16 	%rs224, %rs223, 61;
	sub.s16 	%rs225, %rs221, %rs224;
	cvt.u32.u16 	%r496, %rs225;
	add.s32 	%r26, %r495, %r496;
	sub.s32 	%r497, %r495, %r25;
	add.s32 	%r27, %r497, %r496;
	mul.hi.u64 	%rd107, %rd5, 8810385229234412713;
	shr.u64 	%rd108, %rd107, 5;
	mul.lo.s64 	%rd109, %rd108, 67;
	sub.s64 	%rd110, %rd5, %rd109;
	mul.lo.s64 	%rd111, %rd110, %rd110;
	cvt.u16.u64 	%rs226, %rd111;
	mul.hi.u16 	%rs227, %rs226, 15651;
	shr.u16 	%rs228, %rs227, 4;
	mul.lo.s16 	%rs229, %rs228, 67;
	sub.s16 	%rs230, %rs226, %rs229;
	cvt.u16.u64 	%rs231, %rd110;
	mul.lo.s16 	%rs232, %rs230, %rs231;
	mul.hi.u16 	%rs233, %rs232, 15651;
	shr.u16 	%rs234, %rs233, 4;
	mul.lo.s16 	%rs235, %rs234, 67;
	sub.s16 	%rs236, %rs232, %rs235;
	cvt.u32.u16 	%r28, %rs236;
	mul.hi.u64 	%rd112, %rd11, 8810385229234412713;
	shr.u64 	%rd113, %rd112, 5;
	mul.lo.s64 	%rd114, %rd113, 67;
	sub.s64 	%rd115, %rd11, %rd114;
	mul.lo.s64 	%rd116, %rd115, %rd115;
	cvt.u16.u64 	%rs237, %rd116;
	mul.hi.u16 	%rs238, %rs237, 15651;
	shr.u16 	%rs239, %rs238, 4;
	mul.lo.s16 	%rs240, %rs239, 67;
	sub.s16 	%rs241, %rs237, %rs240;
	cvt.u16.u64 	%rs242, %rd115;
	mul.lo.s16 	%rs243, %rs241, %rs242;
	mul.hi.u16 	%rs244, %rs243, 15651;
	shr.u16 	%rs245, %rs244, 4;
	mul.lo.s16 	%rs246, %rs245, 67;
	sub.s16 	%rs247, %rs243, %rs246;
	cvt.u32.u16 	%r498, %rs247;
	mul.hi.u64 	%rd117, %rd17, 8810385229234412713;
	shr.u64 	%rd118, %rd117, 5;
	mul.lo.s64 	%rd119, %rd118, 67;
	sub.s64 	%rd120, %rd17, %rd119;
	mul.lo.s64 	%rd121, %rd120, %rd120;
	cvt.u16.u64 	%rs248, %rd121;
	mul.hi.u16 	%rs249, %rs248, 15651;
	shr.u16 	%rs250, %rs249, 4;
	mul.lo.s16 	%rs251, %rs250, 67;
	sub.s16 	%rs252, %rs248, %rs251;
	cvt.u16.u64 	%rs253, %rd120;
	mul.lo.s16 	%rs254, %rs252, %rs253;
	mul.hi.u16 	%rs255, %rs254, 15651;
	shr.u16 	%rs256, %rs255, 4;
	mul.lo.s16 	%rs257, %rs256, 67;
	sub.s16 	%rs258, %rs254, %rs257;
	cvt.u32.u16 	%r499, %rs258;
	add.s32 	%r29, %r498, %r499;
	sub.s32 	%r500, %r498, %r28;
	add.s32 	%r30, %r500, %r499;
	mul.hi.u64 	%rd122, %rd5, 8086243977516515777;
	shr.u64 	%rd123, %rd122, 5;
	mul.lo.s64 	%rd124, %rd123, 73;
	sub.s64 	%rd125, %rd5, %rd124;
	mul.lo.s64 	%rd126, %rd125, %rd125;
	cvt.u16.u64 	%rs259, %rd126;
	mul.hi.u16 	%rs260, %rs259, 28729;
	shr.u16 	%rs261, %rs260, 5;
	mul.lo.s16 	%rs262, %rs261, 73;
	sub.s16 	%rs263, %rs259, %rs262;
	cvt.u16.u64 	%rs264, %rd125;
	mul.lo.s16 	%rs265, %rs263, %rs264;
	mul.hi.u16 	%rs266, %rs265, 28729;
	shr.u16 	%rs267, %rs266, 5;
	mul.lo.s16 	%rs268, %rs267, 73;
	sub.s16 	%rs269, %rs265, %rs268;
	cvt.u32.u16 	%r31, %rs269;
	mul.hi.u64 	%rd127, %rd11, 8086243977516515777;
	shr.u64 	%rd128, %rd127, 5;
	mul.lo.s64 	%rd129, %rd128, 73;
	sub.s64 	%rd130, %rd11, %rd129;
	mul.lo.s64 	%rd131, %rd130, %rd130;
	cvt.u16.u64 	%rs270, %rd131;
	mul.hi.u16 	%rs271, %rs270, 28729;
	shr.u16 	%rs272, %rs271, 5;
	mul.lo.s16 	%rs273, %rs272, 73;
	sub.s16 	%rs274, %rs270, %rs273;
	cvt.u16.u64 	%rs275, %rd130;
	mul.lo.s16 	%rs276, %rs274, %rs275;
	mul.hi.u16 	%rs277, %rs276, 28729;
	shr.u16 	%rs278, %rs277, 5;
	mul.lo.s16 	%rs279, %rs278, 73;
	sub.s16 	%rs280, %rs276, %rs279;
	cvt.u32.u16 	%r501, %rs280;
	mul.hi.u64 	%rd132, %rd17, 8086243977516515777;
	shr.u64 	%rd133, %rd132, 5;
	mul.lo.s64 	%rd134, %rd133, 73;
	sub.s64 	%rd135, %rd17, %rd134;
	mul.lo.s64 	%rd136, %rd135, %rd135;
	cvt.u16.u64 	%rs281, %rd136;
	mul.hi.u16 	%rs282, %rs281, 28729;
	shr.u16 	%rs283, %rs282, 5;
	mul.lo.s16 	%rs284, %rs283, 73;
	sub.s16 	%rs285, %rs281, %rs284;
	cvt.u16.u64 	%rs286, %rd135;
	mul.lo.s16 	%rs287, %rs285, %rs286;
	mul.hi.u16 	%rs288, %rs287, 28729;
	shr.u16 	%rs289, %rs288, 5;
	mul.lo.s16 	%rs290, %rs289, 73;
	sub.s16 	%rs291, %rs287, %rs290;
	cvt.u32.u16 	%r502, %rs291;
	add.s32 	%r32, %r501, %r502;
	sub.s32 	%r503, %r501, %r31;
	add.s32 	%r33, %r503, %r502;
	mul.hi.u64 	%rd137, %rd5, 7472098865300071541;
	shr.u64 	%rd138, %rd137, 5;
	mul.lo.s64 	%rd139, %rd138, 79;
	sub.s64 	%rd140, %rd5, %rd139;
	mul.lo.s64 	%rd141, %rd140, %rd140;
	cvt.u16.u64 	%rs292, %rd141;
	mul.hi.u16 	%rs293, %rs292, 26547;
	shr.u16 	%rs294, %rs293, 5;
	mul.lo.s16 	%rs295, %rs294, 79;
	sub.s16 	%rs296, %rs292, %rs295;
	cvt.u16.u64 	%rs297, %rd140;
	mul.lo.s16 	%rs298, %rs296, %rs297;
	mul.hi.u16 	%rs299, %rs298, 26547;
	shr.u16 	%rs300, %rs299, 5;
	mul.lo.s16 	%rs301, %rs300, 79;
	sub.s16 	%rs302, %rs298, %rs301;
	cvt.u32.u16 	%r34, %rs302;
	mul.hi.u64 	%rd142, %rd11, 7472098865300071541;
	shr.u64 	%rd143, %rd142, 5;
	mul.lo.s64 	%rd144, %rd143, 79;
	sub.s64 	%rd145, %rd11, %rd144;
	mul.lo.s64 	%rd146, %rd145, %rd145;
	cvt.u16.u64 	%rs303, %rd146;
	mul.hi.u16 	%rs304, %rs303, 26547;
	shr.u16 	%rs305, %rs304, 5;
	mul.lo.s16 	%rs306, %rs305, 79;
	sub.s16 	%rs307, %rs303, %rs306;
	cvt.u16.u64 	%rs308, %rd145;
	mul.lo.s16 	%rs309, %rs307, %rs308;
	mul.hi.u16 	%rs310, %rs309, 26547;
	shr.u16 	%rs311, %rs310, 5;
	mul.lo.s16 	%rs312, %rs311, 79;
	sub.s16 	%rs313, %rs309, %rs312;
	cvt.u32.u16 	%r504, %rs313;
	mul.hi.u64 	%rd147, %rd17, 7472098865300071541;
	shr.u64 	%rd148, %rd147, 5;
	mul.lo.s64 	%rd149, %rd148, 79;
	sub.s64 	%rd150, %rd17, %rd149;
	mul.lo.s64 	%rd151, %rd150, %rd150;
	cvt.u16.u64 	%rs314, %rd151;
	mul.hi.u16 	%rs315, %rs314, 26547;
	shr.u16 	%rs316, %rs315, 5;
	mul.lo.s16 	%rs317, %rs316, 79;
	sub.s16 	%rs318, %rs314, %rs317;
	cvt.u16.u64 	%rs319, %rd150;
	mul.lo.s16 	%rs320, %rs318, %rs319;
	mul.hi.u16 	%rs321, %rs320, 26547;
	shr.u16 	%rs322, %rs321, 5;
	mul.lo.s16 	%rs323, %rs322, 79;
	sub.s16 	%rs324, %rs320, %rs323;
	cvt.u32.u16 	%r505, %rs324;
	add.s32 	%r35, %r504, %r505;
	sub.s32 	%r506, %r504, %r34;
	add.s32 	%r36, %r506, %r505;
	mul.hi.u64 	%rd152, %rd5, -7615628287311282777;
	shr.u64 	%rd153, %rd152, 6;
	mul.lo.s64 	%rd154, %rd153, 109;
	sub.s64 	%rd155, %rd5, %rd154;
	mul.lo.s64 	%rd156, %rd155, %rd155;
	cvt.u16.u64 	%rs325, %rd156;
	mul.hi.u16 	%rs326, %rs325, 2405;
	shr.u16 	%rs327, %rs326, 2;
	mul.lo.s16 	%rs328, %rs327, 109;
	sub.s16 	%rs329, %rs325, %rs328;
	cvt.u16.u64 	%rs330, %rd155;
	mul.lo.s16 	%rs331, %rs329, %rs330;
	mul.hi.u16 	%rs332, %rs331, 2405;
	shr.u16 	%rs333, %rs332, 2;
	mul.lo.s16 	%rs334, %rs333, 109;
	sub.s16 	%rs335, %rs331, %rs334;
	cvt.u32.u16 	%r37, %rs335;
	mul.hi.u64 	%rd157, %rd11, -7615628287311282777;
	shr.u64 	%rd158, %rd157, 6;
	mul.lo.s64 	%rd159, %rd158, 109;
	sub.s64 	%rd160, %rd11, %rd159;
	mul.lo.s64 	%rd161, %rd160, %rd160;
	cvt.u16.u64 	%rs336, %rd161;
	mul.hi.u16 	%rs337, %rs336, 2405;
	shr.u16 	%rs338, %rs337, 2;
	mul.lo.s16 	%rs339, %rs338, 109;
	sub.s16 	%rs340, %rs336, %rs339;
	cvt.u16.u64 	%rs341, %rd160;
	mul.lo.s16 	%rs342, %rs340, %rs341;
	mul.hi.u16 	%rs343, %rs342, 2405;
	shr.u16 	%rs344, %rs343, 2;
	mul.lo.s16 	%rs345, %rs344, 109;
	sub.s16 	%rs346, %rs342, %rs345;
	cvt.u32.u16 	%r507, %rs346;
	mul.hi.u64 	%rd162, %rd17, -7615628287311282777;
	shr.u64 	%rd163, %rd162, 6;
	mul.lo.s64 	%rd164, %rd163, 109;
	sub.s64 	%rd165, %rd17, %rd164;
	mul.lo.s64 	%rd166, %rd165, %rd165;
	cvt.u16.u64 	%rs347, %rd166;
	mul.hi.u16 	%rs348, %rs347, 2405;
	shr.u16 	%rs349, %rs348, 2;
	mul.lo.s16 	%rs350, %rs349, 109;
	sub.s16 	%rs351, %rs347, %rs350;
	cvt.u16.u64 	%rs352, %rd165;
	mul.lo.s16 	%rs353, %rs351, %rs352;
	mul.hi.u16 	%rs354, %rs353, 2405;
	shr.u16 	%rs355, %rs354, 2;
	mul.lo.s16 	%rs356, %rs355, 109;
	sub.s16 	%rs357, %rs353, %rs356;
	cvt.u32.u16 	%r508, %rs357;
	add.s32 	%r38, %r507, %r508;
	sub.s32 	%r509, %r507, %r37;
	add.s32 	%r39, %r509, %r508;
	mul.hi.u64 	%rd167, %rd5, 4246732448623781667;
	shr.u64 	%rd168, %rd167, 5;
	mul.lo.s64 	%rd169, %rd168, 139;
	sub.s64 	%rd170, %rd5, %rd169;
	mul.lo.s64 	%rd171, %rd170, %rd170;
	cvt.u16.u64 	%rs358, %rd171;
	mul.hi.u16 	%rs359, %rs358, 30175;
	shr.u16 	%rs360, %rs359, 6;
	mul.lo.s16 	%rs361, %rs360, 139;
	sub.s16 	%rs362, %rs358, %rs361;
	cvt.u16.u64 	%rs363, %rd170;
	mul.lo.s16 	%rs364, %rs362, %rs363;
	mul.hi.u16 	%rs365, %rs364, 30175;
	shr.u16 	%rs366, %rs365, 6;
	mul.lo.s16 	%rs367, %rs366, 139;
	sub.s16 	%rs368, %rs364, %rs367;
	cvt.u32.u16 	%r40, %rs368;
	mul.hi.u64 	%rd172, %rd11, 4246732448623781667;
	shr.u64 	%rd173, %rd172, 5;
	mul.lo.s64 	%rd174, %rd173, 139;
	sub.s64 	%rd175, %rd11, %rd174;
	mul.lo.s64 	%rd176, %rd175, %rd175;
	cvt.u16.u64 	%rs369, %rd176;
	mul.hi.u16 	%rs370, %rs369, 30175;
	shr.u16 	%rs371, %rs370, 6;
	mul.lo.s16 	%rs372, %rs371, 139;
	sub.s16 	%rs373, %rs369, %rs372;
	cvt.u16.u64 	%rs374, %rd175;
	mul.lo.s16 	%rs375, %rs373, %rs374;
	mul.hi.u16 	%rs376, %rs375, 30175;
	shr.u16 	%rs377, %rs376, 6;
	mul.lo.s16 	%rs378, %rs377, 139;
	sub.s16 	%rs379, %rs375, %rs378;
	cvt.u32.u16 	%r510, %rs379;
	mul.hi.u64 	%rd177, %rd17, 4246732448623781667;
	shr.u64 	%rd178, %rd177, 5;
	mul.lo.s64 	%rd179, %rd178, 139;
	sub.s64 	%rd180, %rd17, %rd179;
	mul.lo.s64 	%rd181, %rd180, %rd180;
	cvt.u16.u64 	%rs380, %rd181;
	mul.hi.u16 	%rs381, %rs380, 30175;
	shr.u16 	%rs382, %rs381, 6;
	mul.lo.s16 	%rs383, %rs382, 139;
	sub.s16 	%rs384, %rs380, %rs383;
	cvt.u16.u64 	%rs385, %rd180;
	mul.lo.s16 	%rs386, %rs384, %rs385;
	mul.hi.u16 	%rs387, %rs386, 30175;
	shr.u16 	%rs388, %rs387, 6;
	mul.lo.s16 	%rs389, %rs388, 139;
	sub.s16 	%rs390, %rs386, %rs389;
	cvt.u32.u16 	%r511, %rs390;
	add.s32 	%r41, %r510, %r511;
	sub.s32 	%r512, %r510, %r40;
	add.s32 	%r42, %r512, %r511;
	mul.hi.u64 	%rd182, %rd5, 6148914691236517206;
	mul.lo.s64 	%rd183, %rd182, 3;
	sub.s64 	%rd184, %rd5, %rd183;
	mul.lo.s64 	%rd185, %rd184, %rd184;
	add.s64 	%rd186, %rd185, -3;
	setp.lt.u64 	%p7, %rd185, 3;
	selp.b64 	%rd187, %rd185, %rd186, %p7;
	mul.lo.s64 	%rd188, %rd187, %rd184;
	add.s64 	%rd190, %rd188, 4294967293;
	setp.lt.u64 	%p8, %rd188, 3;
	selp.b64 	%rd191, %rd188, %rd190, %p8;
	cvt.u32.u64 	%r43, %rd191;
	mul.hi.u64 	%rd192, %rd11, 6148914691236517206;
	mul.lo.s64 	%rd193, %rd192, 3;
	sub.s64 	%rd194, %rd11, %rd193;
	mul.lo.s64 	%rd196, %rd194, %rd194;
	add.s64 	%rd197, %rd196, -3;
	setp.lt.u64 	%p9, %rd196, 3;
	selp.b64 	%rd198, %rd196, %rd197, %p9;
	mul.lo.s64 	%rd199, %rd198, %rd194;
	mul.hi.u64 	%rd200, %rd199, -6148914691236517205;
	shr.u64 	%rd201, %rd200, 1;
	cvt.u32.u64 	%r513, %rd201;
	mov.b64 	%rd202, 3;
	cvt.u32.u64 	%r514, %rd202;
	mul.lo.s32 	%r515, %r513, %r514;
	cvt.u32.u64 	%r516, %rd199;
	sub.s32 	%r517, %r516, %r515;
	mul.hi.u64 	%rd203, %rd17, 6148914691236517206;
	mul.lo.s64 	%rd204, %rd203, 3;
	sub.s64 	%rd205, %rd17, %rd204;
	mul.lo.s64 	%rd207, %rd205, %rd205;
	add.s64 	%rd208, %rd207, -3;
	setp.lt.u64 	%p10, %rd207, 3;
	selp.b64 	%rd209, %rd207, %rd208, %p10;
	mul.lo.s64 	%rd210, %rd209, %rd205;
	mul.hi.u64 	%rd211, %rd210, -6148914691236517205;
	shr.u64 	%rd212, %rd211, 1;
	cvt.u32.u64 	%r518, %rd212;
	mul.lo.s32 	%r519, %r518, %r514;
	cvt.u32.u64 	%r520, %rd210;
	sub.s32 	%r521, %r520, %r519;
	add.s32 	%r44, %r517, %r521;
	sub.s32 	%r522, %r517, %r43;
	add.s32 	%r45, %r522, %r521;
	mul.hi.u64 	%rd213, %rd5, 7378697629483820647;
	shr.u64 	%rd214, %rd213, 1;
	mul.lo.s64 	%rd215, %rd214, 5;
	sub.s64 	%rd216, %rd5, %rd215;
	mul.lo.s64 	%rd217, %rd216, %rd216;
	cvt.u16.u64 	%rs391, %rd217;
	mul.lo.s16 	%rs392, %rs391, 52;
	shr.u16 	%rs393, %rs392, 8;
	mul.lo.s16 	%rs394, %rs393, 5;
	sub.s16 	%rs395, %rs391, %rs394;
	cvt.u16.u64 	%rs396, %rd216;
	mul.lo.s16 	%rs397, %rs395, %rs396;
	and.b16  	%rs398, %rs397, 255;
	mul.lo.s16 	%rs399, %rs398, 52;
	shr.u16 	%rs400, %rs399, 8;
	mul.lo.s16 	%rs401, %rs400, 5;
	sub.s16 	%rs402, %rs397, %rs401;
	cvt.u32.u16 	%r523, %rs402;
	and.b32  	%r46, %r523, 255;
	mul.hi.u64 	%rd218, %rd11, 7378697629483820647;
	shr.u64 	%rd219, %rd218, 1;
	mul.lo.s64 	%rd220, %rd219, 5;
	sub.s64 	%rd221, %rd11, %rd220;
	mul.lo.s64 	%rd222, %rd221, %rd221;
	cvt.u16.u64 	%rs403, %rd222;
	mul.lo.s16 	%rs404, %rs403, 52;
	shr.u16 	%rs405, %rs404, 8;
	mul.lo.s16 	%rs406, %rs405, 5;
	sub.s16 	%rs407, %rs403, %rs406;
	cvt.u16.u64 	%rs408, %rd221;
	mul.lo.s16 	%rs409, %rs407, %rs408;
	and.b16  	%rs410, %rs409, 255;
	mul.lo.s16 	%rs411, %rs410, 52;
	shr.u16 	%rs412, %rs411, 8;
	mul.lo.s16 	%rs413, %rs412, 5;
	sub.s16 	%rs414, %rs409, %rs413;
	cvt.u32.u16 	%r524, %rs414;
	and.b32  	%r525, %r524, 255;
	mul.hi.u64 	%rd223, %rd17, 7378697629483820647;
	shr.u64 	%rd224, %rd223, 1;
	mul.lo.s64 	%rd225, %rd224, 5;
	sub.s64 	%rd226, %rd17, %rd225;
	mul.lo.s64 	%rd227, %rd226, %rd226;
	cvt.u16.u64 	%rs415, %rd227;
	mul.lo.s16 	%rs416, %rs415, 52;
	shr.u16 	%rs417, %rs416, 8;
	mul.lo.s16 	%rs418, %rs417, 5;
	sub.s16 	%rs419, %rs415, %rs418;
	cvt.u16.u64 	%rs420, %rd226;
	mul.lo.s16 	%rs421, %rs419, %rs420;
	and.b16  	%rs422, %rs421, 255;
	mul.lo.s16 	%rs423, %rs422, 52;
	shr.u16 	%rs424, %rs423, 8;
	mul.lo.s16 	%rs425, %rs424, 5;
	sub.s16 	%rs426, %rs421, %rs425;
	cvt.u32.u16 	%r526, %rs426;
	and.b32  	%r527, %r526, 255;
	add.s32 	%r47, %r525, %r527;
	sub.s32 	%r528, %r525, %r46;
	add.s32 	%r48, %r528, %r527;
	mul.hi.u64 	%rd228, %rd5, 3353953467947191203;
	shr.u64 	%rd229, %rd228, 1;
	mul.lo.s64 	%rd230, %rd229, 11;
	sub.s64 	%rd231, %rd5, %rd230;
	mul.lo.s64 	%rd232, %rd231, %rd231;
	cvt.u16.u64 	%rs427, %rd232;
	mul.lo.s16 	%rs428, %rs427, 117;
	shr.u16 	%rs429, %rs428, 8;
	sub.s16 	%rs430, %rs427, %rs429;
	and.b16  	%rs431, %rs430, 254;
	shr.u16 	%rs432, %rs431, 1;
	add.s16 	%rs433, %rs432, %rs429;
	and.b16  	%rs434, %rs433, 248;
	shr.u16 	%rs435, %rs434, 3;
	mul.lo.s16 	%rs436, %rs435, 11;
	sub.s16 	%rs437, %rs427, %rs436;
	cvt.u16.u64 	%rs438, %rd231;
	mul.lo.s16 	%rs439, %rs437, %rs438;
	and.b16  	%rs440, %rs439, 255;
	mul.lo.s16 	%rs441, %rs440, 117;
	shr.u16 	%rs442, %rs441, 8;
	sub.s16 	%rs443, %rs439, %rs442;
	and.b16  	%rs444, %rs443, 254;
	shr.u16 	%rs445, %rs444, 1;
	add.s16 	%rs446, %rs445, %rs442;
	shr.u16 	%rs447, %rs446, 3;
	mul.lo.s16 	%rs448, %rs447, 11;
	sub.s16 	%rs449, %rs439, %rs448;
	cvt.u32.u16 	%r529, %rs449;
	and.b32  	%r49, %r529, 255;
	mul.hi.u64 	%rd233, %rd11, 3353953467947191203;
	shr.u64 	%rd234, %rd233, 1;
	mul.lo.s64 	%rd235, %rd234, 11;
	sub.s64 	%rd236, %rd11, %rd235;
	mul.lo.s64 	%rd237, %rd236, %rd236;
	cvt.u16.u64 	%rs450, %rd237;
	mul.lo.s16 	%rs451, %rs450, 117;
	shr.u16 	%rs452, %rs451, 8;
	sub.s16 	%rs453, %rs450, %rs452;
	and.b16  	%rs454, %rs453, 254;
	shr.u16 	%rs455, %rs454, 1;
	add.s16 	%rs456, %rs455, %rs452;
	and.b16  	%rs457, %rs456, 248;
	shr.u16 	%rs458, %rs457, 3;
	mul.lo.s16 	%rs459, %rs458, 11;
	sub.s16 	%rs460, %rs450, %rs459;
	cvt.u16.u64 	%rs461, %rd236;
	mul.lo.s16 	%rs462, %rs460, %rs461;
	and.b16  	%rs463, %rs462, 255;
	mul.lo.s16 	%rs464, %rs463, 117;
	shr.u16 	%rs465, %rs464, 8;
	sub.s16 	%rs466, %rs462, %rs465;
	and.b16  	%rs467, %rs466, 254;
	shr.u16 	%rs468, %rs467, 1;
	add.s16 	%rs469, %rs468, %rs465;
	shr.u16 	%rs470, %rs469, 3;
	mul.lo.s16 	%rs471, %rs470, 11;
	sub.s16 	%rs472, %rs462, %rs471;
	cvt.u32.u16 	%r530, %rs472;
	and.b32  	%r531, %r530, 255;
	mul.hi.u64 	%rd238, %rd17, 3353953467947191203;
	shr.u64 	%rd239, %rd238, 1;
	mul.lo.s64 	%rd240, %rd239, 11;
	sub.s64 	%rd241, %rd17, %rd240;
	mul.lo.s64 	%rd242, %rd241, %rd241;
	cvt.u16.u64 	%rs473, %rd242;
	mul.lo.s16 	%rs474, %rs473, 117;
	shr.u16 	%rs475, %rs474, 8;
	sub.s16 	%rs476, %rs473, %rs475;
	and.b16  	%rs477, %rs476, 254;
	shr.u16 	%rs478, %rs477, 1;
	add.s16 	%rs479, %rs478, %rs475;
	and.b16  	%rs480, %rs479, 248;
	shr.u16 	%rs481, %rs480, 3;
	mul.lo.s16 	%rs482, %rs481, 11;
	sub.s16 	%rs483, %rs473, %rs482;
	cvt.u16.u64 	%rs484, %rd241;
	mul.lo.s16 	%rs485, %rs483, %rs484;
	and.b16  	%rs486, %rs485, 255;
	mul.lo.s16 	%rs487, %rs486, 117;
	shr.u16 	%rs488, %rs487, 8;
	sub.s16 	%rs489, %rs485, %rs488;
	and.b16  	%rs490, %rs489, 254;
	shr.u16 	%rs491, %rs490, 1;
	add.s16 	%rs492, %rs491, %rs488;
	shr.u16 	%rs493, %rs492, 3;
	mul.lo.s16 	%rs494, %rs493, 11;
	sub.s16 	%rs495, %rs485, %rs494;
	cvt.u32.u16 	%r532, %rs495;
	and.b32  	%r533, %r532, 255;
	add.s32 	%r50, %r531, %r533;
	sub.s32 	%r534, %r531, %r49;
	add.s32 	%r51, %r534, %r533;
	mul.hi.u64 	%rd243, %rd5, 8680820740569200761;
	shr.u64 	%rd244, %rd243, 3;
	mul.lo.s64 	%rd245, %rd244, 17;
	sub.s64 	%rd246, %rd5, %rd245;
	mul.lo.s64 	%rd247, %rd246, %rd246;
	cvt.u16.u64 	%rs496, %rd247;
	mul.hi.u16 	%rs497, %rs496, 3856;
	mul.lo.s16 	%rs498, %rs497, 17;
	sub.s16 	%rs499, %rs496, %rs498;
	cvt.u16.u64 	%rs500, %rd246;
	mul.lo.s16 	%rs501, %rs499, %rs500;
	mul.hi.u16 	%rs502, %rs501, 3856;
	mul.lo.s16 	%rs503, %rs502, 17;
	sub.s16 	%rs504, %rs501, %rs503;
	cvt.u32.u16 	%r52, %rs504;
	mul.hi.u64 	%rd248, %rd11, 8680820740569200761;
	shr.u64 	%rd249, %rd248, 3;
	mul.lo.s64 	%rd250, %rd249, 17;
	sub.s64 	%rd251, %rd11, %rd250;
	mul.lo.s64 	%rd252, %rd251, %rd251;
	cvt.u16.u64 	%rs505, %rd252;
	mul.hi.u16 	%rs506, %rs505, 3856;
	mul.lo.s16 	%rs507, %rs506, 17;
	sub.s16 	%rs508, %rs505, %rs507;
	cvt.u16.u64 	%rs509, %rd251;
	mul.lo.s16 	%rs510, %rs508, %rs509;
	mul.hi.u16 	%rs511, %rs510, 3856;
	mul.lo.s16 	%rs512, %rs511, 17;
	sub.s16 	%rs513, %rs510, %rs512;
	cvt.u32.u16 	%r535, %rs513;
	mul.hi.u64 	%rd253, %rd17, 8680820740569200761;
	shr.u64 	%rd254, %rd253, 3;
	mul.lo.s64 	%rd255, %rd254, 17;
	sub.s64 	%rd256, %rd17, %rd255;
	mul.lo.s64 	%rd257, %rd256, %rd256;
	cvt.u16.u64 	%rs514, %rd257;
	mul.hi.u16 	%rs515, %rs514, 3856;
	mul.lo.s16 	%rs516, %rs515, 17;
	sub.s16 	%rs517, %rs514, %rs516;
	cvt.u16.u64 	%rs518, %rd256;
	mul.lo.s16 	%rs519, %rs517, %rs518;
	mul.hi.u16 	%rs520, %rs519, 3856;
	mul.lo.s16 	%rs521, %rs520, 17;
	sub.s16 	%rs522, %rs519, %rs521;
	cvt.u32.u16 	%r536, %rs522;
	add.s32 	%r53, %r535, %r536;
	sub.s32 	%r537, %r535, %r52;
	add.s32 	%r54, %r537, %r536;
	mul.hi.u64 	%rd258, %rd5, -5614226457215950491;
	shr.u64 	%rd259, %rd258, 4;
	mul.lo.s64 	%rd260, %rd259, 23;
	sub.s64 	%rd261, %rd5, %rd260;
	mul.lo.s64 	%rd262, %rd261, %rd261;
	cvt.u16.u64 	%rs523, %rd262;
	mul.hi.u16 	%rs524, %rs523, 2850;
	mul.lo.s16 	%rs525, %rs524, 23;
	sub.s16 	%rs526, %rs523, %rs525;
	cvt.u16.u64 	%rs527, %rd261;
	mul.lo.s16 	%rs528, %rs526, %rs527;
	mul.hi.u16 	%rs529, %rs528, 2850;
	mul.lo.s16 	%rs530, %rs529, 23;
	sub.s16 	%rs531, %rs528, %rs530;
	cvt.u32.u16 	%r55, %rs531;
	mul.hi.u64 	%rd263, %rd11, -5614226457215950491;
	shr.u64 	%rd264, %rd263, 4;
	mul.lo.s64 	%rd265, %rd264, 23;
	sub.s64 	%rd266, %rd11, %rd265;
	mul.lo.s64 	%rd267, %rd266, %rd266;
	cvt.u16.u64 	%rs532, %rd267;
	mul.hi.u16 	%rs533, %rs532, 2850;
	mul.lo.s16 	%rs534, %rs533, 23;
	sub.s16 	%rs535, %rs532, %rs534;
	cvt.u16.u64 	%rs536, %rd266;
	mul.lo.s16 	%rs537, %rs535, %rs536;
	mul.hi.u16 	%rs538, %rs537, 2850;
	mul.lo.s16 	%rs539, %rs538, 23;
	sub.s16 	%rs540, %rs537, %rs539;
	cvt.u32.u16 	%r538, %rs540;
	mul.hi.u64 	%rd268, %rd17, -5614226457215950491;
	shr.u64 	%rd269, %rd268, 4;
	mul.lo.s64 	%rd270, %rd269, 23;
	sub.s64 	%rd271, %rd17, %rd270;
	mul.lo.s64 	%rd272, %rd271, %rd271;
	cvt.u16.u64 	%rs541, %rd272;
	mul.hi.u16 	%rs542, %rs541, 2850;
	mul.lo.s16 	%rs543, %rs542, 23;
	sub.s16 	%rs544, %rs541, %rs543;
	cvt.u16.u64 	%rs545, %rd271;
	mul.lo.s16 	%rs546, %rs544, %rs545;
	mul.hi.u16 	%rs547, %rs546, 2850;
	mul.lo.s16 	%rs548, %rs547, 23;
	sub.s16 	%rs549, %rs546, %rs548;
	cvt.u32.u16 	%r539, %rs549;
	add.s32 	%r56, %r538, %r539;
	sub.s32 	%r540, %r538, %r55;
	add.s32 	%r57, %r540, %r539;
	mul.hi.u64 	%rd273, %rd5, 5088756985850910791;
	shr.u64 	%rd274, %rd273, 3;
	mul.lo.s64 	%rd275, %rd274, 29;
	sub.s64 	%rd276, %rd5, %rd275;
	mul.lo.s64 	%rd277, %rd276, %rd276;
	cvt.u16.u64 	%rs550, %rd277;
	mul.hi.u16 	%rs551, %rs550, 2260;
	mul.lo.s16 	%rs552, %rs551, 29;
	sub.s16 	%rs553, %rs550, %rs552;
	cvt.u16.u64 	%rs554, %rd276;
	mul.lo.s16 	%rs555, %rs553, %rs554;
	mul.hi.u16 	%rs556, %rs555, 2260;
	mul.lo.s16 	%rs557, %rs556, 29;
	sub.s16 	%rs558, %rs555, %rs557;
	cvt.u32.u16 	%r58, %rs558;
	mul.hi.u64 	%rd278, %rd11, 5088756985850910791;
	shr.u64 	%rd279, %rd278, 3;
	mul.lo.s64 	%rd280, %rd279, 29;
	sub.s64 	%rd281, %rd11, %rd280;
	mul.lo.s64 	%rd282, %rd281, %rd281;
	cvt.u16.u64 	%rs559, %rd282;
	mul.hi.u16 	%rs560, %rs559, 2260;
	mul.lo.s16 	%rs561, %rs560, 29;
	sub.s16 	%rs562, %rs559, %rs561;
	cvt.u16.u64 	%rs563, %rd281;
	mul.lo.s16 	%rs564, %rs562, %rs563;
	mul.hi.u16 	%rs565, %rs564, 2260;
	mul.lo.s16 	%rs566, %rs565, 29;
	sub.s16 	%rs567, %rs564, %rs566;
	cvt.u32.u16 	%r541, %rs567;
	mul.hi.u64 	%rd283, %rd17, 5088756985850910791;
	shr.u64 	%rd284, %rd283, 3;
	mul.lo.s64 	%rd285, %rd284, 29;
	sub.s64 	%rd286, %rd17, %rd285;
	mul.lo.s64 	%rd287, %rd286, %rd286;
	cvt.u16.u64 	%rs568, %rd287;
	mul.hi.u16 	%rs569, %rs568, 2260;
	mul.lo.s16 	%rs570, %rs569, 29;
	sub.s16 	%rs571, %rs568, %rs570;
	cvt.u16.u64 	%rs572, %rd286;
	mul.lo.s16 	%rs573, %rs571, %rs572;
	mul.hi.u16 	%rs574, %rs573, 2260;
	mul.lo.s16 	%rs575, %rs574, 29;
	sub.s16 	%rs576, %rs573, %rs575;
	cvt.u32.u16 	%r542, %rs576;
	add.s32 	%r59, %r541, %r542;
	sub.s32 	%r543, %r541, %r58;
	add.s32 	%r60, %r543, %r542;
	mul.hi.u64 	%rd288, %rd5, 7198729394618361607;
	shr.u64 	%rd289, %rd288, 4;
	mul.lo.s64 	%rd290, %rd289, 41;
	sub.s64 	%rd291, %rd5, %rd290;
	mul.lo.s64 	%rd292, %rd291, %rd291;
	cvt.u16.u64 	%rs577, %rd292;
	mul.hi.u16 	%rs578, %rs577, 3197;
	shr.u16 	%rs579, %rs578, 1;
	mul.lo.s16 	%rs580, %rs579, 41;
	sub.s16 	%rs581, %rs577, %rs580;
	cvt.u16.u64 	%rs582, %rd291;
	mul.lo.s16 	%rs583, %rs581, %rs582;
	mul.hi.u16 	%rs584, %rs583, 3197;
	shr.u16 	%rs585, %rs584, 1;
	mul.lo.s16 	%rs586, %rs585, 41;
	sub.s16 	%rs587, %rs583, %rs586;
	cvt.u32.u16 	%r61, %rs587;
	mul.hi.u64 	%rd293, %rd11, 7198729394618361607;
	shr.u64 	%rd294, %rd293, 4;
	mul.lo.s64 	%rd295, %rd294, 41;
	sub.s64 	%rd296, %rd11, %rd295;
	mul.lo.s64 	%rd297, %rd296, %rd296;
	cvt.u16.u64 	%rs588, %rd297;
	mul.hi.u16 	%rs589, %rs588, 3197;
	shr.u16 	%rs590, %rs589, 1;
	mul.lo.s16 	%rs591, %rs590, 41;
	sub.s16 	%rs592, %rs588, %rs591;
	cvt.u16.u64 	%rs593, %rd296;
	mul.lo.s16 	%rs594, %rs592, %rs593;
	mul.hi.u16 	%rs595, %rs594, 3197;
	shr.u16 	%rs596, %rs595, 1;
	mul.lo.s16 	%rs597, %rs596, 41;
	sub.s16 	%rs598, %rs594, %rs597;
	cvt.u32.u16 	%r544, %rs598;
	mul.hi.u64 	%rd298, %rd17, 7198729394618361607;
	shr.u64 	%rd299, %rd298, 4;
	mul.lo.s64 	%rd300, %rd299, 41;
	sub.s64 	%rd301, %rd17, %rd300;
	mul.lo.s64 	%rd302, %rd301, %rd301;
	cvt.u16.u64 	%rs599, %rd302;
	mul.hi.u16 	%rs600, %rs599, 3197;
	shr.u16 	%rs601, %rs600, 1;
	mul.lo.s16 	%rs602, %rs601, 41;
	sub.s16 	%rs603, %rs599, %rs602;
	cvt.u16.u64 	%rs604, %rd301;
	mul.lo.s16 	%rs605, %rs603, %rs604;
	mul.hi.u16 	%rs606, %rs605, 3197;
	shr.u16 	%rs607, %rs606, 1;
	mul.lo.s16 	%rs608, %rs607, 41;
	sub.s16 	%rs609, %rs605, %rs608;
	cvt.u32.u16 	%r545, %rs609;
	add.s32 	%r62, %r544, %r545;
	sub.s32 	%r546, %r544, %r61;
	add.s32 	%r63, %r546, %r545;
	mul.hi.u64 	%rd303, %rd5, 6279742663390485657;
	shr.u64 	%rd304, %rd303, 4;
	mul.lo.s64 	%rd305, %rd304, 47;
	sub.s64 	%rd306, %rd5, %rd305;
	mul.lo.s64 	%rd307, %rd306, %rd306;
	cvt.u16.u64 	%rs610, %rd307;
	mul.hi.u16 	%rs611, %rs610, 2789;
	shr.u16 	%rs612, %rs611, 1;
	mul.lo.s16 	%rs613, %rs612, 47;
	sub.s16 	%rs614, %rs610, %rs613;
	cvt.u16.u64 	%rs615, %rd306;
	mul.lo.s16 	%rs616, %rs614, %rs615;
	mul.hi.u16 	%rs617, %rs616, 2789;
	shr.u16 	%rs618, %rs617, 1;
	mul.lo.s16 	%rs619, %rs618, 47;
	sub.s16 	%rs620, %rs616, %rs619;
	cvt.u32.u16 	%r64, %rs620;
	mul.hi.u64 	%rd308, %rd11, 6279742663390485657;
	shr.u64 	%rd309, %rd308, 4;
	mul.lo.s64 	%rd310, %rd309, 47;
	sub.s64 	%rd311, %rd11, %rd310;
	mul.lo.s64 	%rd312, %rd311, %rd311;
	cvt.u16.u64 	%rs621, %rd312;
	mul.hi.u16 	%rs622, %rs621, 2789;
	shr.u16 	%rs623, %rs622, 1;
	mul.lo.s16 	%rs624, %rs623, 47;
	sub.s16 	%rs625, %rs621, %rs624;
	cvt.u16.u64 	%rs626, %rd311;
	mul.lo.s16 	%rs627, %rs625, %rs626;
	mul.hi.u16 	%rs628, %rs627, 2789;
	shr.u16 	%rs629, %rs628, 1;
	mul.lo.s16 	%rs630, %rs629, 47;
	sub.s16 	%rs631, %rs627, %rs630;
	cvt.u32.u16 	%r547, %rs631;
	mul.hi.u64 	%rd313, %rd17, 6279742663390485657;
	shr.u64 	%rd314, %rd313, 4;
	mul.lo.s64 	%rd315, %rd314, 47;
	sub.s64 	%rd316, %rd17, %rd315;
	mul.lo.s64 	%rd317, %rd316, %rd316;
	cvt.u16.u64 	%rs632, %rd317;
	mul.hi.u16 	%rs633, %rs632, 2789;
	shr.u16 	%rs634, %rs633, 1;
	mul.lo.s16 	%rs635, %rs634, 47;
	sub.s16 	%rs636, %rs632, %rs635;
	cvt.u16.u64 	%rs637, %rd316;
	mul.lo.s16 	%rs638, %rs636, %rs637;
	mul.hi.u16 	%rs639, %rs638, 2789;
	shr.u16 	%rs640, %rs639, 1;
	mul.lo.s16 	%rs641, %rs640, 47;
	sub.s16 	%rs642, %rs638, %rs641;
	cvt.u32.u16 	%r548, %rs642;
	add.s32 	%r65, %r547, %r548;
	sub.s32 	%r549, %r547, %r64;
	add.s32 	%r66, %r549, %r548;
	mul.hi.u64 	%rd318, %rd5, 5568828399610430677;
	shr.u64 	%rd319, %rd318, 4;
	mul.lo.s64 	%rd320, %rd319, 53;
	sub.s64 	%rd321, %rd5, %rd320;
	mul.lo.s64 	%rd322, %rd321, %rd321;
	cvt.u16.u64 	%rs643, %rd322;
	mul.hi.u16 	%rs644, %rs643, 4947;
	shr.u16 	%rs645, %rs644, 2;
	mul.lo.s16 	%rs646, %rs645, 53;
	sub.s16 	%rs647, %rs643, %rs646;
	cvt.u16.u64 	%rs648, %rd321;
	mul.lo.s16 	%rs649, %rs647, %rs648;
	mul.hi.u16 	%rs650, %rs649, 4947;
	shr.u16 	%rs651, %rs650, 2;
	mul.lo.s16 	%rs652, %rs651, 53;
	sub.s16 	%rs653, %rs649, %rs652;
	cvt.u32.u16 	%r67, %rs653;
	mul.hi.u64 	%rd323, %rd11, 5568828399610430677;
	shr.u64 	%rd324, %rd323, 4;
	mul.lo.s64 	%rd325, %rd324, 53;
	sub.s64 	%rd326, %rd11, %rd325;
	mul.lo.s64 	%rd327, %rd326, %rd326;
	cvt.u16.u64 	%rs654, %rd327;
	mul.hi.u16 	%rs655, %rs654, 4947;
	shr.u16 	%rs656, %rs655, 2;
	mul.lo.s16 	%rs657, %rs656, 53;
	sub.s16 	%rs658, %rs654, %rs657;
	cvt.u16.u64 	%rs659, %rd326;
	mul.lo.s16 	%rs660, %rs658, %rs659;
	mul.hi.u16 	%rs661, %rs660, 4947;
	shr.u16 	%rs662, %rs661, 2;
	mul.lo.s16 	%rs663, %rs662, 53;
	sub.s16 	%rs664, %rs660, %rs663;
	cvt.u32.u16 	%r550, %rs664;
	mul.hi.u64 	%rd328, %rd17, 5568828399610430677;
	shr.u64 	%rd329, %rd328, 4;
	mul.lo.s64 	%rd330, %rd329, 53;
	sub.s64 	%rd331, %rd17, %rd330;
	mul.lo.s64 	%rd332, %rd331, %rd331;
	cvt.u16.u64 	%rs665, %rd332;
	mul.hi.u16 	%rs666, %rs665, 4947;
	shr.u16 	%rs667, %rs666, 2;
	mul.lo.s16 	%rs668, %rs667, 53;
	sub.s16 	%rs669, %rs665, %rs668;
	cvt.u16.u64 	%rs670, %rd331;
	mul.lo.s16 	%rs671, %rs669, %rs670;
	mul.hi.u16 	%rs672, %rs671, 4947;
	shr.u16 	%rs673, %rs672, 2;
	mul.lo.s16 	%rs674, %rs673, 53;
	sub.s16 	%rs675, %rs671, %rs674;
	cvt.u32.u16 	%r551, %rs675;
	add.s32 	%r68, %r550, %r551;
	sub.s32 	%r552, %r550, %r67;
	add.s32 	%r69, %r552, %r551;
	mul.hi.u64 	%rd333, %rd5, -8441730338816235485;
	shr.u64 	%rd334, %rd333, 5;
	mul.lo.s64 	%rd335, %rd334, 59;
	sub.s64 	%rd336, %rd5, %rd335;
	mul.lo.s64 	%rd337, %rd336, %rd336;
	cvt.u16.u64 	%rs676, %rd337;
	mul.hi.u16 	%rs677, %rs676, 1111;
	mul.lo.s16 	%rs678, %rs677, 59;
	sub.s16 	%rs679, %rs676, %rs678;
	cvt.u16.u64 	%rs680, %rd336;
	mul.lo.s16 	%rs681, %rs679, %rs680;
	mul.hi.u16 	%rs682, %rs681, 1111;
	mul.lo.s16 	%rs683, %rs682, 59;
	sub.s16 	%rs684, %rs681, %rs683;
	cvt.u32.u16 	%r70, %rs684;
	mul.hi.u64 	%rd338, %rd11, -8441730338816235485;
	shr.u64 	%rd339, %rd338, 5;
	mul.lo.s64 	%rd340, %rd339, 59;
	sub.s64 	%rd341, %rd11, %rd340;
	mul.lo.s64 	%rd342, %rd341, %rd341;
	cvt.u16.u64 	%rs685, %rd342;
	mul.hi.u16 	%rs686, %rs685, 1111;
	mul.lo.s16 	%rs687, %rs686, 59;
	sub.s16 	%rs688, %rs685, %rs687;
	cvt.u16.u64 	%rs689, %rd341;
	mul.lo.s16 	%rs690, %rs688, %rs689;
	mul.hi.u16 	%rs691, %rs690, 1111;
	mul.lo.s16 	%rs692, %rs691, 59;
	sub.s16 	%rs693, %rs690, %rs692;
	cvt.u32.u16 	%r553, %rs693;
	mul.hi.u64 	%rd343, %rd17, -8441730338816235485;
	shr.u64 	%rd344, %rd343, 5;
	mul.lo.s64 	%rd345, %rd344, 59;
	sub.s64 	%rd346, %rd17, %rd345;
	mul.lo.s64 	%rd347, %rd346, %rd346;
	cvt.u16.u64 	%rs694, %rd347;
	mul.hi.u16 	%rs695, %rs694, 1111;
	mul.lo.s16 	%rs696, %rs695, 59;
	sub.s16 	%rs697, %rs694, %rs696;
	cvt.u16.u64 	%rs698, %rd346;
	mul.lo.s16 	%rs699, %rs697, %rs698;
	mul.hi.u16 	%rs700, %rs699, 1111;
	mul.lo.s16 	%rs701, %rs700, 59;
	sub.s16 	%rs702, %rs699, %rs701;
	cvt.u32.u16 	%r554, %rs702;
	add.s32 	%r71, %r553, %r554;
	sub.s32 	%r555, %r553, %r70;
	add.s32 	%r72, %r555, %r554;
	mul.hi.u64 	%rd348, %rd5, 8314025498009938757;
	shr.u64 	%rd349, %rd348, 5;
	mul.lo.s64 	%rd350, %rd349, 71;
	sub.s64 	%rd351, %rd5, %rd350;
	mul.lo.s64 	%rd352, %rd351, %rd351;
	cvt.u16.u64 	%rs703, %rd352;
	mul.hi.u16 	%rs704, %rs703, 14769;
	shr.u16 	%rs705, %rs704, 4;
	mul.lo.s16 	%rs706, %rs705, 71;
	sub.s16 	%rs707, %rs703, %rs706;
	cvt.u16.u64 	%rs708, %rd351;
	mul.lo.s16 	%rs709, %rs707, %rs708;
	mul.hi.u16 	%rs710, %rs709, 14769;
	shr.u16 	%rs711, %rs710, 4;
	mul.lo.s16 	%rs712, %rs711, 71;
	sub.s16 	%rs713, %rs709, %rs712;
	cvt.u32.u16 	%r73, %rs713;
	mul.hi.u64 	%rd353, %rd11, 8314025498009938757;
	shr.u64 	%rd354, %rd353, 5;
	mul.lo.s64 	%rd355, %rd354, 71;
	sub.s64 	%rd356, %rd11, %rd355;
	mul.lo.s64 	%rd357, %rd356, %rd356;
	cvt.u16.u64 	%rs714, %rd357;
	mul.hi.u16 	%rs715, %rs714, 14769;
	shr.u16 	%rs716, %rs715, 4;
	mul.lo.s16 	%rs717, %rs716, 71;
	sub.s16 	%rs718, %rs714, %rs717;
	cvt.u16.u64 	%rs719, %rd356;
	mul.lo.s16 	%rs720, %rs718, %rs719;
	mul.hi.u16 	%rs721, %rs720, 14769;
	shr.u16 	%rs722, %rs721, 4;
	mul.lo.s16 	%rs723, %rs722, 71;
	sub.s16 	%rs724, %rs720, %rs723;
	cvt.u32.u16 	%r556, %rs724;
	mul.hi.u64 	%rd358, %rd17, 8314025498009938757;
	shr.u64 	%rd359, %rd358, 5;
	mul.lo.s64 	%rd360, %rd359, 71;
	sub.s64 	%rd361, %rd17, %rd360;
	mul.lo.s64 	%rd362, %rd361, %rd361;
	cvt.u16.u64 	%rs725, %rd362;
	mul.hi.u16 	%rs726, %rs725, 14769;
	shr.u16 	%rs727, %rs726, 4;
	mul.lo.s16 	%rs728, %rs727, 71;
	sub.s16 	%rs729, %rs725, %rs728;
	cvt.u16.u64 	%rs730, %rd361;
	mul.lo.s16 	%rs731, %rs729, %rs730;
	mul.hi.u16 	%rs732, %rs731, 14769;
	shr.u16 	%rs733, %rs732, 4;
	mul.lo.s16 	%rs734, %rs733, 71;
	sub.s16 	%rs735, %rs731, %rs734;
	cvt.u32.u16 	%r557, %rs735;
	add.s32 	%r74, %r556, %r557;
	sub.s32 	%r558, %r556, %r73;
	add.s32 	%r75, %r558, %r557;
	mul.hi.u64 	%rd363, %rd5, 3555998857582564167;
	shr.u64 	%rd364, %rd363, 4;
	mul.lo.s64 	%rd365, %rd364, 83;
	sub.s64 	%rd366, %rd5, %rd365;
	mul.lo.s64 	%rd367, %rd366, %rd366;
	cvt.u16.u64 	%rs736, %rd367;
	mul.hi.u16 	%rs737, %rs736, 6317;
	shr.u16 	%rs738, %rs737, 3;
	mul.lo.s16 	%rs739, %rs738, 83;
	sub.s16 	%rs740, %rs736, %rs739;
	cvt.u16.u64 	%rs741, %rd366;
	mul.lo.s16 	%rs742, %rs740, %rs741;
	mul.hi.u16 	%rs743, %rs742, 6317;
	shr.u16 	%rs744, %rs743, 3;
	mul.lo.s16 	%rs745, %rs744, 83;
	sub.s16 	%rs746, %rs742, %rs745;
	cvt.u32.u16 	%r76, %rs746;
	mul.hi.u64 	%rd368, %rd11, 3555998857582564167;
	shr.u64 	%rd369, %rd368, 4;
	mul.lo.s64 	%rd370, %rd369, 83;
	sub.s64 	%rd371, %rd11, %rd370;
	mul.lo.s64 	%rd372, %rd371, %rd371;
	cvt.u16.u64 	%rs747, %rd372;
	mul.hi.u16 	%rs748, %rs747, 6317;
	shr.u16 	%rs749, %rs748, 3;
	mul.lo.s16 	%rs750, %rs749, 83;
	sub.s16 	%rs751, %rs747, %rs750;
	cvt.u16.u64 	%rs752, %rd371;
	mul.lo.s16 	%rs753, %rs751, %rs752;
	mul.hi.u16 	%rs754, %rs753, 6317;
	shr.u16 	%rs755, %rs754, 3;
	mul.lo.s16 	%rs756, %rs755, 83;
	sub.s16 	%rs757, %rs753, %rs756;
	cvt.u32.u16 	%r559, %rs757;
	mul.hi.u64 	%rd373, %rd17, 3555998857582564167;
	shr.u64 	%rd374, %rd373, 4;
	mul.lo.s64 	%rd375, %rd374, 83;
	sub.s64 	%rd376, %rd17, %rd375;
	mul.lo.s64 	%rd377, %rd376, %rd376;
	cvt.u16.u64 	%rs758, %rd377;
	mul.hi.u16 	%rs759, %rs758, 6317;
	shr.u16 	%rs760, %rs759, 3;
	mul.lo.s16 	%rs761, %rs760, 83;
	sub.s16 	%rs762, %rs758, %rs761;
	cvt.u16.u64 	%rs763, %rd376;
	mul.lo.s16 	%rs764, %rs762, %rs763;
	mul.hi.u16 	%rs765, %rs764, 6317;
	shr.u16 	%rs766, %rs765, 3;
	mul.lo.s16 	%rs767, %rs766, 83;
	sub.s16 	%rs768, %rs764, %rs767;
	cvt.u32.u16 	%r560, %rs768;
	add.s32 	%r77, %r559, %r560;
	sub.s32 	%r561, %r559, %r76;
	add.s32 	%r78, %r561, %r560;
	mul.hi.u64 	%rd378, %rd5, -5181669683626278543;
	shr.u64 	%rd379, %rd378, 6;
	mul.lo.s64 	%rd380, %rd379, 89;
	sub.s64 	%rd381, %rd5, %rd380;
	mul.lo.s64 	%rd382, %rd381, %rd381;
	cvt.u16.u64 	%rs769, %rd382;
	mul.hi.u16 	%rs770, %rs769, 5891;
	shr.u16 	%rs771, %rs770, 3;
	mul.lo.s16 	%rs772, %rs771, 89;
	sub.s16 	%rs773, %rs769, %rs772;
	cvt.u16.u64 	%rs774, %rd381;
	mul.lo.s16 	%rs775, %rs773, %rs774;
	mul.hi.u16 	%rs776, %rs775, 5891;
	shr.u16 	%rs777, %rs776, 3;
	mul.lo.s16 	%rs778, %rs777, 89;
	sub.s16 	%rs779, %rs775, %rs778;
	cvt.u32.u16 	%r79, %rs779;
	mul.hi.u64 	%rd383, %rd11, -5181669683626278543;
	shr.u64 	%rd384, %rd383, 6;
	mul.lo.s64 	%rd385, %rd384, 89;
	sub.s64 	%rd386, %rd11, %rd385;
	mul.lo.s64 	%rd387, %rd386, %rd386;
	cvt.u16.u64 	%rs780, %rd387;
	mul.hi.u16 	%rs781, %rs780, 5891;
	shr.u16 	%rs782, %rs781, 3;
	mul.lo.s16 	%rs783, %rs782, 89;
	sub.s16 	%rs784, %rs780, %rs783;
	cvt.u16.u64 	%rs785, %rd386;
	mul.lo.s16 	%rs786, %rs784, %rs785;
	mul.hi.u16 	%rs787, %rs786, 5891;
	shr.u16 	%rs788, %rs787, 3;
	mul.lo.s16 	%rs789, %rs788, 89;
	sub.s16 	%rs790, %rs786, %rs789;
	cvt.u32.u16 	%r562, %rs790;
	mul.hi.u64 	%rd388, %rd17, -5181669683626278543;
	shr.u64 	%rd389, %rd388, 6;
	mul.lo.s64 	%rd390, %rd389, 89;
	sub.s64 	%rd391, %rd17, %rd390;
	mul.lo.s64 	%rd392, %rd391, %rd391;
	cvt.u16.u64 	%rs791, %rd392;
	mul.hi.u16 	%rs792, %rs791, 5891;
	shr.u16 	%rs793, %rs792, 3;
	mul.lo.s16 	%rs794, %rs793, 89;
	sub.s16 	%rs795, %rs791, %rs794;
	cvt.u16.u64 	%rs796, %rd391;
	mul.lo.s16 	%rs797, %rs795, %rs796;
	mul.hi.u16 	%rs798, %rs797, 5891;
	shr.u16 	%rs799, %rs798, 3;
	mul.lo.s16 	%rs800, %rs799, 89;
	sub.s16 	%rs801, %rs797, %rs800;
	cvt.u32.u16 	%r563, %rs801;
	add.s32 	%r80, %r562, %r563;
	sub.s32 	%r564, %r562, %r79;
	add.s32 	%r81, %r564, %r563;
	mul.hi.u64 	%rd393, %rd5, -6275696437447579415;
	shr.u64 	%rd394, %rd393, 6;
	mul.lo.s64 	%rd395, %rd394, 97;
	sub.s64 	%rd396, %rd5, %rd395;
	mul.lo.s64 	%rd397, %rd396, %rd396;
	cvt.u16.u64 	%rs802, %rd397;
	mul.hi.u16 	%rs803, %rs802, 21621;
	shr.u16 	%rs804, %rs803, 5;
	mul.lo.s16 	%rs805, %rs804, 97;
	sub.s16 	%rs806, %rs802, %rs805;
	cvt.u16.u64 	%rs807, %rd396;
	mul.lo.s16 	%rs808, %rs806, %rs807;
	mul.hi.u16 	%rs809, %rs808, 21621;
	shr.u16 	%rs810, %rs809, 5;
	mul.lo.s16 	%rs811, %rs810, 97;
	sub.s16 	%rs812, %rs808, %rs811;
	cvt.u32.u16 	%r82, %rs812;
	mul.hi.u64 	%rd398, %rd11, -6275696437447579415;
	shr.u64 	%rd399, %rd398, 6;
	mul.lo.s64 	%rd400, %rd399, 97;
	sub.s64 	%rd401, %rd11, %rd400;
	mul.lo.s64 	%rd402, %rd401, %rd401;
	cvt.u16.u64 	%rs813, %rd402;
	mul.hi.u16 	%rs814, %rs813, 21621;
	shr.u16 	%rs815, %rs814, 5;
	mul.lo.s16 	%rs816, %rs815, 97;
	sub.s16 	%rs817, %rs813, %rs816;
	cvt.u16.u64 	%rs818, %rd401;
	mul.lo.s16 	%rs819, %rs817, %rs818;
	mul.hi.u16 	%rs820, %rs819, 21621;
	shr.u16 	%rs821, %rs820, 5;
	mul.lo.s16 	%rs822, %rs821, 97;
	sub.s16 	%rs823, %rs819, %rs822;
	cvt.u32.u16 	%r565, %rs823;
	mul.hi.u64 	%rd403, %rd17, -6275696437447579415;
	shr.u64 	%rd404, %rd403, 6;
	mul.lo.s64 	%rd405, %rd404, 97;
	sub.s64 	%rd406, %rd17, %rd405;
	mul.lo.s64 	%rd407, %rd406, %rd406;
	cvt.u16.u64 	%rs824, %rd407;
	mul.hi.u16 	%rs825, %rs824, 21621;
	shr.u16 	%rs826, %rs825, 5;
	mul.lo.s16 	%rs827, %rs826, 97;
	sub.s16 	%rs828, %rs824, %rs827;
	cvt.u16.u64 	%rs829, %rd406;
	mul.lo.s16 	%rs830, %rs828, %rs829;
	mul.hi.u16 	%rs831, %rs830, 21621;
	shr.u16 	%rs832, %rs831, 5;
	mul.lo.s16 	%rs833, %rs832, 97;
	sub.s16 	%rs834, %rs830, %rs833;
	cvt.u32.u16 	%r566, %rs834;
	add.s32 	%r83, %r565, %r566;
	sub.s32 	%r567, %r565, %r82;
	add.s32 	%r84, %r567, %r566;
	mul.hi.u64 	%rd408, %rd5, -6757718126012409997;
	shr.u64 	%rd409, %rd408, 6;
	mul.lo.s64 	%rd410, %rd409, 101;
	sub.s64 	%rd411, %rd5, %rd410;
	mul.lo.s64 	%rd412, %rd411, %rd411;
	cvt.u16.u64 	%rs835, %rd412;
	mul.hi.u16 	%rs836, %rs835, 5191;
	shr.u16 	%rs837, %rs836, 3;
	mul.lo.s16 	%rs838, %rs837, 101;
	sub.s16 	%rs839, %rs835, %rs838;
	cvt.u16.u64 	%rs840, %rd411;
	mul.lo.s16 	%rs841, %rs839, %rs840;
	mul.hi.u16 	%rs842, %rs841, 5191;
	shr.u16 	%rs843, %rs842, 3;
	mul.lo.s16 	%rs844, %rs843, 101;
	sub.s16 	%rs845, %rs841, %rs844;
	cvt.u32.u16 	%r85, %rs845;
	mul.hi.u64 	%rd413, %rd11, -6757718126012409997;
	shr.u64 	%rd414, %rd413, 6;
	mul.lo.s64 	%rd415, %rd414, 101;
	sub.s64 	%rd416, %rd11, %rd415;
	mul.lo.s64 	%rd417, %rd416, %rd416;
	cvt.u16.u64 	%rs846, %rd417;
	mul.hi.u16 	%rs847, %rs846, 5191;
	shr.u16 	%rs848, %rs847, 3;
	mul.lo.s16 	%rs849, %rs848, 101;
	sub.s16 	%rs850, %rs846, %rs849;
	cvt.u16.u64 	%rs851, %rd416;
	mul.lo.s16 	%rs852, %rs850, %rs851;
	mul.hi.u16 	%rs853, %rs852, 5191;
	shr.u16 	%rs854, %rs853, 3;
	mul.lo.s16 	%rs855, %rs854, 101;
	sub.s16 	%rs856, %rs852, %rs855;
	cvt.u32.u16 	%r568, %rs856;
	mul.hi.u64 	%rd418, %rd17, -6757718126012409997;
	shr.u64 	%rd419, %rd418, 6;
	mul.lo.s64 	%rd420, %rd419, 101;
	sub.s64 	%rd421, %rd17, %rd420;
	mul.lo.s64 	%rd422, %rd421, %rd421;
	cvt.u16.u64 	%rs857, %rd422;
	mul.hi.u16 	%rs858, %rs857, 5191;
	shr.u16 	%rs859, %rs858, 3;
	mul.lo.s16 	%rs860, %rs859, 101;
	sub.s16 	%rs861, %rs857, %rs860;
	cvt.u16.u64 	%rs862, %rd421;
	mul.lo.s16 	%rs863, %rs861, %rs862;
	mul.hi.u16 	%rs864, %rs863, 5191;
	shr.u16 	%rs865, %rs864, 3;
	mul.lo.s16 	%rs866, %rs865, 101;
	sub.s16 	%rs867, %rs863, %rs866;
	cvt.u32.u16 	%r569, %rs867;
	add.s32 	%r86, %r568, %r569;
	sub.s32 	%r570, %r568, %r85;
	add.s32 	%r87, %r570, %r569;
	mul.hi.u64 	%rd423, %rd5, -6984689503637597213;
	shr.u64 	%rd424, %rd423, 6;
	mul.lo.s64 	%rd425, %rd424, 103;
	sub.s64 	%rd426, %rd5, %rd425;
	mul.lo.s64 	%rd427, %rd426, %rd426;
	cvt.u16.u64 	%rs868, %rd427;
	mul.hi.u16 	%rs869, %rs868, 20361;
	shr.u16 	%rs870, %rs869, 5;
	mul.lo.s16 	%rs871, %rs870, 103;
	sub.s16 	%rs872, %rs868, %rs871;
	cvt.u16.u64 	%rs873, %rd426;
	mul.lo.s16 	%rs874, %rs872, %rs873;
	mul.hi.u16 	%rs875, %rs874, 20361;
	shr.u16 	%rs876, %rs875, 5;
	mul.lo.s16 	%rs877, %rs876, 103;
	sub.s16 	%rs878, %rs874, %rs877;
	cvt.u32.u16 	%r88, %rs878;
	mul.hi.u64 	%rd428, %rd11, -6984689503637597213;
	shr.u64 	%rd429, %rd428, 6;
	mul.lo.s64 	%rd430, %rd429, 103;
	sub.s64 	%rd431, %rd11, %rd430;
	mul.lo.s64 	%rd432, %rd431, %rd431;
	cvt.u16.u64 	%rs879, %rd432;
	mul.hi.u16 	%rs880, %rs879, 20361;
	shr.u16 	%rs881, %rs880, 5;
	mul.lo.s16 	%rs882, %rs881, 103;
	sub.s16 	%rs883, %rs879, %rs882;
	cvt.u16.u64 	%rs884, %rd431;
	mul.lo.s16 	%rs885, %rs883, %rs884;
	mul.hi.u16 	%rs886, %rs885, 20361;
	shr.u16 	%rs887, %rs886, 5;
	mul.lo.s16 	%rs888, %rs887, 103;
	sub.s16 	%rs889, %rs885, %rs888;
	cvt.u32.u16 	%r571, %rs889;
	mul.hi.u64 	%rd433, %rd17, -6984689503637597213;
	shr.u64 	%rd434, %rd433, 6;
	mul.lo.s64 	%rd435, %rd434, 103;
	sub.s64 	%rd436, %rd17, %rd435;
	mul.lo.s64 	%rd437, %rd436, %rd436;
	cvt.u16.u64 	%rs890, %rd437;
	mul.hi.u16 	%rs891, %rs890, 20361;
	shr.u16 	%rs892, %rs891, 5;
	mul.lo.s16 	%rs893, %rs892, 103;
	sub.s16 	%rs894, %rs890, %rs893;
	cvt.u16.u64 	%rs895, %rd436;
	mul.lo.s16 	%rs896, %rs894, %rs895;
	mul.hi.u16 	%rs897, %rs896, 20361;
	shr.u16 	%rs898, %rs897, 5;
	mul.lo.s16 	%rs899, %rs898, 103;
	sub.s16 	%rs900, %rs896, %rs899;
	cvt.u32.u16 	%r572, %rs900;
	add.s32 	%r89, %r571, %r572;
	sub.s32 	%r573, %r571, %r88;
	add.s32 	%r90, %r573, %r572;
	mul.hi.u64 	%rd438, %rd5, 1379195818595106663;
	shr.u64 	%rd439, %rd438, 3;
	mul.lo.s64 	%rd440, %rd439, 107;
	sub.s64 	%rd441, %rd5, %rd440;
	mul.lo.s64 	%rd442, %rd441, %rd441;
	cvt.u16.u64 	%rs901, %rd442;
	mul.hi.u16 	%rs902, %rs901, 1225;
	shr.u16 	%rs903, %rs902, 1;
	mul.lo.s16 	%rs904, %rs903, 107;
	sub.s16 	%rs905, %rs901, %rs904;
	cvt.u16.u64 	%rs906, %rd441;
	mul.lo.s16 	%rs907, %rs905, %rs906;
	mul.hi.u16 	%rs908, %rs907, 1225;
	shr.u16 	%rs909, %rs908, 1;
	mul.lo.s16 	%rs910, %rs909, 107;
	sub.s16 	%rs911, %rs907, %rs910;
	cvt.u32.u16 	%r91, %rs911;
	mul.hi.u64 	%rd443, %rd11, 1379195818595106663;
	shr.u64 	%rd444, %rd443, 3;
	mul.lo.s64 	%rd445, %rd444, 107;
	sub.s64 	%rd446, %rd11, %rd445;
	mul.lo.s64 	%rd447, %rd446, %rd446;
	cvt.u16.u64 	%rs912, %rd447;
	mul.hi.u16 	%rs913, %rs912, 1225;
	shr.u16 	%rs914, %rs913, 1;
	mul.lo.s16 	%rs915, %rs914, 107;
	sub.s16 	%rs916, %rs912, %rs915;
	cvt.u16.u64 	%rs917, %rd446;
	mul.lo.s16 	%rs918, %rs916, %rs917;
	mul.hi.u16 	%rs919, %rs918, 1225;
	shr.u16 	%rs920, %rs919, 1;
	mul.lo.s16 	%rs921, %rs920, 107;
	sub.s16 	%rs922, %rs918, %rs921;
	cvt.u32.u16 	%r574, %rs922;
	mul.hi.u64 	%rd448, %rd17, 1379195818595106663;
	shr.u64 	%rd449, %rd448, 3;
	mul.lo.s64 	%rd450, %rd449, 107;
	sub.s64 	%rd451, %rd17, %rd450;
	mul.lo.s64 	%rd452, %rd451, %rd451;
	cvt.u16.u64 	%rs923, %rd452;
	mul.hi.u16 	%rs924, %rs923, 1225;
	shr.u16 	%rs925, %rs924, 1;
	mul.lo.s16 	%rs926, %rs925, 107;
	sub.s16 	%rs927, %rs923, %rs926;
	cvt.u16.u64 	%rs928, %rd451;
	mul.lo.s16 	%rs929, %rs927, %rs928;
	mul.hi.u16 	%rs930, %rs929, 1225;
	shr.u16 	%rs931, %rs930, 1;
	mul.lo.s16 	%rs932, %rs931, 107;
	sub.s16 	%rs933, %rs929, %rs932;
	cvt.u32.u16 	%r575, %rs933;
	add.s32 	%r92, %r574, %r575;
	sub.s32 	%r576, %r574, %r91;
	add.s32 	%r93, %r576, %r575;
	mul.hi.u64 	%rd453, %rd5, 5223856728838103113;
	shr.u64 	%rd454, %rd453, 5;
	mul.lo.s64 	%rd455, %rd454, 113;
	sub.s64 	%rd456, %rd5, %rd455;
	mul.lo.s64 	%rd457, %rd456, %rd456;
	cvt.u16.u64 	%rs934, %rd457;
	mul.hi.u16 	%rs935, %rs934, 580;
	mul.lo.s16 	%rs936, %rs935, 113;
	sub.s16 	%rs937, %rs934, %rs936;
	cvt.u16.u64 	%rs938, %rd456;
	mul.lo.s16 	%rs939, %rs937, %rs938;
	mul.hi.u16 	%rs940, %rs939, 580;
	mul.lo.s16 	%rs941, %rs940, 113;
	sub.s16 	%rs942, %rs939, %rs941;
	cvt.u32.u16 	%r94, %rs942;
	mul.hi.u64 	%rd458, %rd11, 5223856728838103113;
	shr.u64 	%rd459, %rd458, 5;
	mul.lo.s64 	%rd460, %rd459, 113;
	sub.s64 	%rd461, %rd11, %rd460;
	mul.lo.s64 	%rd462, %rd461, %rd461;
	cvt.u16.u64 	%rs943, %rd462;
	mul.hi.u16 	%rs944, %rs943, 580;
	mul.lo.s16 	%rs945, %rs944, 113;
	sub.s16 	%rs946, %rs943, %rs945;
	cvt.u16.u64 	%rs947, %rd461;
	mul.lo.s16 	%rs948, %rs946, %rs947;
	mul.hi.u16 	%rs949, %rs948, 580;
	mul.lo.s16 	%rs950, %rs949, 113;
	sub.s16 	%rs951, %rs948, %rs950;
	cvt.u32.u16 	%r577, %rs951;
	mul.hi.u64 	%rd463, %rd17, 5223856728838103113;
	shr.u64 	%rd464, %rd463, 5;
	mul.lo.s64 	%rd465, %rd464, 113;
	sub.s64 	%rd466, %rd17, %rd465;
	mul.lo.s64 	%rd467, %rd466, %rd466;
	cvt.u16.u64 	%rs952, %rd467;
	mul.hi.u16 	%rs953, %rs952, 580;
	mul.lo.s16 	%rs954, %rs953, 113;
	sub.s16 	%rs955, %rs952, %rs954;
	cvt.u16.u64 	%rs956, %rd466;
	mul.lo.s16 	%rs957, %rs955, %rs956;
	mul.hi.u16 	%rs958, %rs957, 580;
	mul.lo.s16 	%rs959, %rs958, 113;
	sub.s16 	%rs960, %rs957, %rs959;
	cvt.u32.u16 	%r578, %rs960;
	add.s32 	%r95, %r577, %r578;
	sub.s32 	%r579, %r577, %r94;
	add.s32 	%r96, %r579, %r578;
	mul.hi.u64 	%rd468, %rd5, 4647998506761461825;
	shr.u64 	%rd469, %rd468, 5;
	mul.lo.s64 	%rd470, %rd469, 127;
	sub.s64 	%rd471, %rd5, %rd470;
	mul.lo.s64 	%rd472, %rd471, %rd471;
	cvt.u16.u64 	%rs961, %rd472;
	mul.hi.u16 	%rs962, %rs961, 8257;
	shr.u16 	%rs963, %rs962, 4;
	mul.lo.s16 	%rs964, %rs963, 127;
	sub.s16 	%rs965, %rs961, %rs964;
	cvt.u16.u64 	%rs966, %rd471;
	mul.lo.s16 	%rs967, %rs965, %rs966;
	mul.hi.u16 	%rs968, %rs967, 8257;
	shr.u16 	%rs969, %rs968, 4;
	mul.lo.s16 	%rs970, %rs969, 127;
	sub.s16 	%rs971, %rs967, %rs970;
	cvt.u32.u16 	%r97, %rs971;
	mul.hi.u64 	%rd473, %rd11, 4647998506761461825;
	shr.u64 	%rd474, %rd473, 5;
	mul.lo.s64 	%rd475, %rd474, 127;
	sub.s64 	%rd476, %rd11, %rd475;
	mul.lo.s64 	%rd477, %rd476, %rd476;
	cvt.u16.u64 	%rs972, %rd477;
	mul.hi.u16 	%rs973, %rs972, 8257;
	shr.u16 	%rs974, %rs973, 4;
	mul.lo.s16 	%rs975, %rs974, 127;
	sub.s16 	%rs976, %rs972, %rs975;
	cvt.u16.u64 	%rs977, %rd476;
	mul.lo.s16 	%rs978, %rs976, %rs977;
	mul.hi.u16 	%rs979, %rs978, 8257;
	shr.u16 	%rs980, %rs979, 4;
	mul.lo.s16 	%rs981, %rs980, 127;
	sub.s16 	%rs982, %rs978, %rs981;
	cvt.u32.u16 	%r580, %rs982;
	mul.hi.u64 	%rd478, %rd17, 4647998506761461825;
	shr.u64 	%rd479, %rd478, 5;
	mul.lo.s64 	%rd480, %rd479, 127;
	sub.s64 	%rd481, %rd17, %rd480;
	mul.lo.s64 	%rd482, %rd481, %rd481;
	cvt.u16.u64 	%rs983, %rd482;
	mul.hi.u16 	%rs984, %rs983, 8257;
	shr.u16 	%rs985, %rs984, 4;
	mul.lo.s16 	%rs986, %rs985, 127;
	sub.s16 	%rs987, %rs983, %rs986;
	cvt.u16.u64 	%rs988, %rd481;
	mul.lo.s16 	%rs989, %rs987, %rs988;
	mul.hi.u16 	%rs990, %rs989, 8257;
	shr.u16 	%rs991, %rs990, 4;
	mul.lo.s16 	%rs992, %rs991, 127;
	sub.s16 	%rs993, %rs989, %rs992;
	cvt.u32.u16 	%r581, %rs993;
	add.s32 	%r98, %r580, %r581;
	sub.s32 	%r582, %r580, %r97;
	add.s32 	%r99, %r582, %r581;
	mul.hi.u64 	%rd483, %rd5, 281629680514649643;
	shr.u64 	%rd484, %rd483, 1;
	mul.lo.s64 	%rd485, %rd484, 131;
	sub.s64 	%rd486, %rd5, %rd485;
	mul.lo.s64 	%rd487, %rd486, %rd486;
	cvt.u16.u64 	%rs994, %rd487;
	mul.hi.u16 	%rs995, %rs994, 16009;
	shr.u16 	%rs996, %rs995, 5;
	mul.lo.s16 	%rs997, %rs996, 131;
	sub.s16 	%rs998, %rs994, %rs997;
	cvt.u16.u64 	%rs999, %rd486;
	mul.lo.s16 	%rs1000, %rs998, %rs999;
	mul.hi.u16 	%rs1001, %rs1000, 16009;
	shr.u16 	%rs1002, %rs1001, 5;
	mul.lo.s16 	%rs1003, %rs1002, 131;
	sub.s16 	%rs1004, %rs1000, %rs1003;
	cvt.u32.u16 	%r100, %rs1004;
	mul.hi.u64 	%rd488, %rd11, 281629680514649643;
	shr.u64 	%rd489, %rd488, 1;
	mul.lo.s64 	%rd490, %rd489, 131;
	sub.s64 	%rd491, %rd11, %rd490;
	mul.lo.s64 	%rd492, %rd491, %rd491;
	cvt.u16.u64 	%rs1005, %rd492;
	mul.hi.u16 	%rs1006, %rs1005, 16009;
	shr.u16 	%rs1007, %rs1006, 5;
	mul.lo.s16 	%rs1008, %rs1007, 131;
	sub.s16 	%rs1009, %rs1005, %rs1008;
	cvt.u16.u64 	%rs1010, %rd491;
	mul.lo.s16 	%rs1011, %rs1009, %rs1010;
	mul.hi.u16 	%rs1012, %rs1011, 16009;
	shr.u16 	%rs1013, %rs1012, 5;
	mul.lo.s16 	%rs1014, %rs1013, 131;
	sub.s16 	%rs1015, %rs1011, %rs1014;
	cvt.u32.u16 	%r583, %rs1015;
	mul.hi.u64 	%rd493, %rd17, 281629680514649643;
	shr.u64 	%rd494, %rd493, 1;
	mul.lo.s64 	%rd495, %rd494, 131;
	sub.s64 	%rd496, %rd17, %rd495;
	mul.lo.s64 	%rd497, %rd496, %rd496;
	cvt.u16.u64 	%rs1016, %rd497;
	mul.hi.u16 	%rs1017, %rs1016, 16009;
	shr.u16 	%rs1018, %rs1017, 5;
	mul.lo.s16 	%rs1019, %rs1018, 131;
	sub.s16 	%rs1020, %rs1016, %rs1019;
	cvt.u16.u64 	%rs1021, %rd496;
	mul.lo.s16 	%rs1022, %rs1020, %rs1021;
	mul.hi.u16 	%rs1023, %rs1022, 16009;
	shr.u16 	%rs1024, %rs1023, 5;
	mul.lo.s16 	%rs1025, %rs1024, 131;
	sub.s16 	%rs1026, %rs1022, %rs1025;
	cvt.u32.u16 	%r584, %rs1026;
	add.s32 	%r101, %r583, %r584;
	sub.s32 	%r585, %r583, %r100;
	add.s32 	%r102, %r585, %r584;
	mul.hi.u64 	%rd498, %rd5, -1211829902652452295;
	shr.u64 	%rd499, %rd498, 7;
	mul.lo.s64 	%rd500, %rd499, 137;
	sub.s64 	%rd501, %rd5, %rd500;
	mul.lo.s64 	%rd502, %rd501, %rd501;
	cvt.u16.u64 	%rs1027, %rd502;
	mul.hi.u16 	%rs1028, %rs1027, -4305;
	shr.u16 	%rs1029, %rs1028, 7;
	mul.lo.s16 	%rs1030, %rs1029, 137;
	sub.s16 	%rs1031, %rs1027, %rs1030;
	cvt.u16.u64 	%rs1032, %rd501;
	mul.lo.s16 	%rs1033, %rs1031, %rs1032;
	mul.hi.u16 	%rs1034, %rs1033, -4305;
	shr.u16 	%rs1035, %rs1034, 7;
	mul.lo.s16 	%rs1036, %rs1035, 137;
	sub.s16 	%rs1037, %rs1033, %rs1036;
	cvt.u32.u16 	%r103, %rs1037;
	mul.hi.u64 	%rd503, %rd11, -1211829902652452295;
	shr.u64 	%rd504, %rd503, 7;
	mul.lo.s64 	%rd505, %rd504, 137;
	sub.s64 	%rd506, %rd11, %rd505;
	mul.lo.s64 	%rd507, %rd506, %rd506;
	cvt.u16.u64 	%rs1038, %rd507;
	mul.hi.u16 	%rs1039, %rs1038, -4305;
	shr.u16 	%rs1040, %rs1039, 7;
	mul.lo.s16 	%rs1041, %rs1040, 137;
	sub.s16 	%rs1042, %rs1038, %rs1041;
	cvt.u16.u64 	%rs1043, %rd506;
	mul.lo.s16 	%rs1044, %rs1042, %rs1043;
	mul.hi.u16 	%rs1045, %rs1044, -4305;
	shr.u16 	%rs1046, %rs1045, 7;
	mul.lo.s16 	%rs1047, %rs1046, 137;
	sub.s16 	%rs1048, %rs1044, %rs1047;
	cvt.u32.u16 	%r586, %rs1048;
	mul.hi.u64 	%rd508, %rd17, -1211829902652452295;
	shr.u64 	%rd509, %rd508, 7;
	mul.lo.s64 	%rd510, %rd509, 137;
	sub.s64 	%rd511, %rd17, %rd510;
	mul.lo.s64 	%rd512, %rd511, %rd511;
	cvt.u16.u64 	%rs1049, %rd512;
	mul.hi.u16 	%rs1050, %rs1049, -4305;
	shr.u16 	%rs1051, %rs1050, 7;
	mul.lo.s16 	%rs1052, %rs1051, 137;
	sub.s16 	%rs1053, %rs1049, %rs1052;
	cvt.u16.u64 	%rs1054, %rd511;
	mul.lo.s16 	%rs1055, %rs1053, %rs1054;
	mul.hi.u16 	%rs1056, %rs1055, -4305;
	shr.u16 	%rs1057, %rs1056, 7;
	mul.lo.s16 	%rs1058, %rs1057, 137;
	sub.s16 	%rs1059, %rs1055, %rs1058;
	cvt.u32.u16 	%r587, %rs1059;
	add.s32 	%r104, %r586, %r587;
	sub.s32 	%r588, %r586, %r103;
	add.s32 	%r105, %r588, %r587;
	mul.hi.u64 	%rd513, %rd5, 1980858424022502187;
	shr.u64 	%rd514, %rd513, 4;
	mul.lo.s64 	%rd515, %rd514, 149;
	sub.s64 	%rd516, %rd5, %rd515;
	mul.lo.s64 	%rd517, %rd516, %rd516;
	cvt.u16.u64 	%rs1060, %rd517;
	mul.hi.u16 	%rs1061, %rs1060, 14075;
	shr.u16 	%rs1062, %rs1061, 5;
	mul.lo.s16 	%rs1063, %rs1062, 149;
	sub.s16 	%rs1064, %rs1060, %rs1063;
	cvt.u16.u64 	%rs1065, %rd516;
	mul.lo.s16 	%rs1066, %rs1064, %rs1065;
	mul.hi.u16 	%rs1067, %rs1066, 14075;
	shr.u16 	%rs1068, %rs1067, 5;
	mul.lo.s16 	%rs1069, %rs1068, 149;
	sub.s16 	%rs1070, %rs1066, %rs1069;
	cvt.u32.u16 	%r106, %rs1070;
	mul.hi.u64 	%rd518, %rd11, 1980858424022502187;
	shr.u64 	%rd519, %rd518, 4;
	mul.lo.s64 	%rd520, %rd519, 149;
	sub.s64 	%rd521, %rd11, %rd520;
	mul.lo.s64 	%rd522, %rd521, %rd521;
	cvt.u16.u64 	%rs1071, %rd522;
	mul.hi.u16 	%rs1072, %rs1071, 14075;
	shr.u16 	%rs1073, %rs1072, 5;
	mul.lo.s16 	%rs1074, %rs1073, 149;
	sub.s16 	%rs1075, %rs1071, %rs1074;
	cvt.u16.u64 	%rs1076, %rd521;
	mul.lo.s16 	%rs1077, %rs1075, %rs1076;
	mul.hi.u16 	%rs1078, %rs1077, 14075;
	shr.u16 	%rs1079, %rs1078, 5;
	mul.lo.s16 	%rs1080, %rs1079, 149;
	sub.s16 	%rs1081, %rs1077, %rs1080;
	cvt.u32.u16 	%r589, %rs1081;
	mul.hi.u64 	%rd523, %rd17, 1980858424022502187;
	shr.u64 	%rd524, %rd523, 4;
	mul.lo.s64 	%rd525, %rd524, 149;
	sub.s64 	%rd526, %rd17, %rd525;
	mul.lo.s64 	%rd527, %rd526, %rd526;
	cvt.u16.u64 	%rs1082, %rd527;
	mul.hi.u16 	%rs1083, %rs1082, 14075;
	shr.u16 	%rs1084, %rs1083, 5;
	mul.lo.s16 	%rs1085, %rs1084, 149;
	sub.s16 	%rs1086, %rs1082, %rs1085;
	cvt.u16.u64 	%rs1087, %rd526;
	mul.lo.s16 	%rs1088, %rs1086, %rs1087;
	mul.hi.u16 	%rs1089, %rs1088, 14075;
	shr.u16 	%rs1090, %rs1089, 5;
	mul.lo.s16 	%rs1091, %rs1090, 149;
	sub.s16 	%rs1092, %rs1088, %rs1091;
	cvt.u32.u16 	%r590, %rs1092;
	add.s32 	%r107, %r589, %r590;
	sub.s32 	%r591, %r589, %r106;
	add.s32 	%r108, %r591, %r590;
	mul.hi.u64 	%rd528, %rd5, 7818487554419942407;
	shr.u64 	%rd529, %rd528, 6;
	mul.lo.s64 	%rd530, %rd529, 151;
	sub.s64 	%rd531, %rd5, %rd530;
	mul.lo.s64 	%rd532, %rd531, %rd531;
	cvt.u16.u64 	%rs1093, %rd532;
	mul.hi.u16 	%rs1094, %rs1093, 27777;
	shr.u16 	%rs1095, %rs1094, 6;
	mul.lo.s16 	%rs1096, %rs1095, 151;
	sub.s16 	%rs1097, %rs1093, %rs1096;
	cvt.u16.u64 	%rs1098, %rd531;
	mul.lo.s16 	%rs1099, %rs1097, %rs1098;
	mul.hi.u16 	%rs1100, %rs1099, 27777;
	shr.u16 	%rs1101, %rs1100, 6;
	mul.lo.s16 	%rs1102, %rs1101, 151;
	sub.s16 	%rs1103, %rs1099, %rs1102;
	cvt.u32.u16 	%r109, %rs1103;
	mul.hi.u64 	%rd533, %rd11, 7818487554419942407;
	shr.u64 	%rd534, %rd533, 6;
	mul.lo.s64 	%rd535, %rd534, 151;
	sub.s64 	%rd536, %rd11, %rd535;
	mul.lo.s64 	%rd537, %rd536, %rd536;
	cvt.u16.u64 	%rs1104, %rd537;
	mul.hi.u16 	%rs1105, %rs1104, 27777;
	shr.u16 	%rs1106, %rs1105, 6;
	mul.lo.s16 	%rs1107, %rs1106, 151;
	sub.s16 	%rs1108, %rs1104, %rs1107;
	cvt.u16.u64 	%rs1109, %rd536;
	mul.lo.s16 	%rs1110, %rs1108, %rs1109;
	mul.hi.u16 	%rs1111, %rs1110, 27777;
	shr.u16 	%rs1112, %rs1111, 6;
	mul.lo.s16 	%rs1113, %rs1112, 151;
	sub.s16 	%rs1114, %rs1110, %rs1113;
	cvt.u32.u16 	%r592, %rs1114;
	mul.hi.u64 	%rd538, %rd17, 7818487554419942407;
	shr.u64 	%rd539, %rd538, 6;
	mul.lo.s64 	%rd540, %rd539, 151;
	sub.s64 	%rd541, %rd17, %rd540;
	mul.lo.s64 	%rd542, %rd541, %rd541;
	cvt.u16.u64 	%rs1115, %rd542;
	mul.hi.u16 	%rs1116, %rs1115, 27777;
	shr.u16 	%rs1117, %rs1116, 6;
	mul.lo.s16 	%rs1118, %rs1117, 151;
	sub.s16 	%rs1119, %rs1115, %rs1118;
	cvt.u16.u64 	%rs1120, %rd541;
	mul.lo.s16 	%rs1121, %rs1119, %rs1120;
	mul.hi.u16 	%rs1122, %rs1121, 27777;
	shr.u16 	%rs1123, %rs1122, 6;
	mul.lo.s16 	%rs1124, %rs1123, 151;
	sub.s16 	%rs1125, %rs1121, %rs1124;
	cvt.u32.u16 	%r593, %rs1125;
	add.s32 	%r110, %r592, %r593;
	sub.s32 	%r594, %r592, %r109;
	add.s32 	%r111, %r594, %r593;
	mul.hi.u64 	%rd543, %rd5, 3759845925851628355;
	shr.u64 	%rd544, %rd543, 5;
	mul.lo.s64 	%rd545, %rd544, 157;
	sub.s64 	%rd546, %rd5, %rd545;
	mul.lo.s64 	%rd547, %rd546, %rd546;
	cvt.u16.u64 	%rs1126, %rd547;
	mul.hi.u16 	%rs1127, %rs1126, -12105;
	shr.u16 	%rs1128, %rs1127, 7;
	mul.lo.s16 	%rs1129, %rs1128, 157;
	sub.s16 	%rs1130, %rs1126, %rs1129;
	cvt.u16.u64 	%rs1131, %rd546;
	mul.lo.s16 	%rs1132, %rs1130, %rs1131;
	mul.hi.u16 	%rs1133, %rs1132, -12105;
	shr.u16 	%rs1134, %rs1133, 7;
	mul.lo.s16 	%rs1135, %rs1134, 157;
	sub.s16 	%rs1136, %rs1132, %rs1135;
	cvt.u32.u16 	%r112, %rs1136;
	mul.hi.u64 	%rd548, %rd11, 3759845925851628355;
	shr.u64 	%rd549, %rd548, 5;
	mul.lo.s64 	%rd550, %rd549, 157;
	sub.s64 	%rd551, %rd11, %rd550;
	mul.lo.s64 	%rd552, %rd551, %rd551;
	cvt.u16.u64 	%rs1137, %rd552;
	mul.hi.u16 	%rs1138, %rs1137, -12105;
	shr.u16 	%rs1139, %rs1138, 7;
	mul.lo.s16 	%rs1140, %rs1139, 157;
	sub.s16 	%rs1141, %rs1137, %rs1140;
	cvt.u16.u64 	%rs1142, %rd551;
	mul.lo.s16 	%rs1143, %rs1141, %rs1142;
	mul.hi.u16 	%rs1144, %rs1143, -12105;
	shr.u16 	%rs1145, %rs1144, 7;
	mul.lo.s16 	%rs1146, %rs1145, 157;
	sub.s16 	%rs1147, %rs1143, %rs1146;
	cvt.u32.u16 	%r595, %rs1147;
	mul.hi.u64 	%rd553, %rd17, 3759845925851628355;
	shr.u64 	%rd554, %rd553, 5;
	mul.lo.s64 	%rd555, %rd554, 157;
	sub.s64 	%rd556, %rd17, %rd555;
	mul.lo.s64 	%rd557, %rd556, %rd556;
	cvt.u16.u64 	%rs1148, %rd557;
	mul.hi.u16 	%rs1149, %rs1148, -12105;
	shr.u16 	%rs1150, %rs1149, 7;
	mul.lo.s16 	%rs1151, %rs1150, 157;
	sub.s16 	%rs1152, %rs1148, %rs1151;
	cvt.u16.u64 	%rs1153, %rd556;
	mul.lo.s16 	%rs1154, %rs1152, %rs1153;
	mul.hi.u16 	%rs1155, %rs1154, -12105;
	shr.u16 	%rs1156, %rs1155, 7;
	mul.lo.s16 	%rs1157, %rs1156, 157;
	sub.s16 	%rs1158, %rs1154, %rs1157;
	cvt.u32.u16 	%r596, %rs1158;
	add.s32 	%r113, %r595, %r596;
	sub.s32 	%r597, %r595, %r112;
	add.s32 	%r114, %r597, %r596;
	mul.hi.u64 	%rd558, %rd5, 7242893378634425175;
	shr.u64 	%rd559, %rd558, 6;
	mul.lo.s64 	%rd560, %rd559, 163;
	sub.s64 	%rd561, %rd5, %rd560;
	mul.lo.s64 	%rd562, %rd561, %rd561;
	cvt.u16.u64 	%rs1159, %rd562;
	mul.hi.u16 	%rs1160, %rs1159, 6433;
	shr.u16 	%rs1161, %rs1160, 4;
	mul.lo.s16 	%rs1162, %rs1161, 163;
	sub.s16 	%rs1163, %rs1159, %rs1162;
	cvt.u16.u64 	%rs1164, %rd561;
	mul.lo.s16 	%rs1165, %rs1163, %rs1164;
	mul.hi.u16 	%rs1166, %rs1165, 6433;
	shr.u16 	%rs1167, %rs1166, 4;
	mul.lo.s16 	%rs1168, %rs1167, 163;
	sub.s16 	%rs1169, %rs1165, %rs1168;
	cvt.u32.u16 	%r115, %rs1169;
	mul.hi.u64 	%rd563, %rd11, 7242893378634425175;
	shr.u64 	%rd564, %rd563, 6;
	mul.lo.s64 	%rd565, %rd564, 163;
	sub.s64 	%rd566, %rd11, %rd565;
	mul.lo.s64 	%rd567, %rd566, %rd566;
	cvt.u16.u64 	%rs1170, %rd567;
	mul.hi.u16 	%rs1171, %rs1170, 6433;
	shr.u16 	%rs1172, %rs1171, 4;
	mul.lo.s16 	%rs1173, %rs1172, 163;
	sub.s16 	%rs1174, %rs1170, %rs1173;
	cvt.u16.u64 	%rs1175, %rd566;
	mul.lo.s16 	%rs1176, %rs1174, %rs1175;
	mul.hi.u16 	%rs1177, %rs1176, 6433;
	shr.u16 	%rs1178, %rs1177, 4;
	mul.lo.s16 	%rs1179, %rs1178, 163;
	sub.s16 	%rs1180, %rs1176, %rs1179;
	cvt.u32.u16 	%r598, %rs1180;
	mul.hi.u64 	%rd568, %rd17, 7242893378634425175;
	shr.u64 	%rd569, %rd568, 6;
	mul.lo.s64 	%rd570, %rd569, 163;
	sub.s64 	%rd571, %rd17, %rd570;
	mul.lo.s64 	%rd572, %rd571, %rd571;
	cvt.u16.u64 	%rs1181, %rd572;
	mul.hi.u16 	%rs1182, %rs1181, 6433;
	shr.u16 	%rs1183, %rs1182, 4;
	mul.lo.s16 	%rs1184, %rs1183, 163;
	sub.s16 	%rs1185, %rs1181, %rs1184;
	cvt.u16.u64 	%rs1186, %rd571;
	mul.lo.s16 	%rs1187, %rs1185, %rs1186;
	mul.hi.u16 	%rs1188, %rs1187, 6433;
	shr.u16 	%rs1189, %rs1188, 4;
	mul.lo.s16 	%rs1190, %rs1189, 163;
	sub.s16 	%rs1191, %rs1187, %rs1190;
	cvt.u32.u16 	%r599, %rs1191;
	add.s32 	%r116, %r598, %r599;
	sub.s32 	%r600, %r598, %r115;
	add.s32 	%r117, %r600, %r599;
	mul.hi.u64 	%rd573, %rd5, 7069410902499468883;
	shr.u64 	%rd574, %rd573, 6;
	mul.lo.s64 	%rd575, %rd574, 167;
	sub.s64 	%rd576, %rd5, %rd575;
	mul.lo.s64 	%rd577, %rd576, %rd576;
	cvt.u16.u64 	%rs1192, %rd577;
	mul.hi.u16 	%rs1193, %rs1192, -30609;
	sub.s16 	%rs1194, %rs1192, %rs1193;
	shr.u16 	%rs1195, %rs1194, 1;
	add.s16 	%rs1196, %rs1195, %rs1193;
	shr.u16 	%rs1197, %rs1196, 7;
	mul.lo.s16 	%rs1198, %rs1197, 167;
	sub.s16 	%rs1199, %rs1192, %rs1198;
	cvt.u16.u64 	%rs1200, %rd576;
	mul.lo.s16 	%rs1201, %rs1199, %rs1200;
	mul.hi.u16 	%rs1202, %rs1201, -30609;
	sub.s16 	%rs1203, %rs1201, %rs1202;
	shr.u16 	%rs1204, %rs1203, 1;
	add.s16 	%rs1205, %rs1204, %rs1202;
	shr.u16 	%rs1206, %rs1205, 7;
	mul.lo.s16 	%rs1207, %rs1206, 167;
	sub.s16 	%rs1208, %rs1201, %rs1207;
	cvt.u32.u16 	%r118, %rs1208;
	mul.hi.u64 	%rd578, %rd11, 7069410902499468883;
	shr.u64 	%rd579, %rd578, 6;
	mul.lo.s64 	%rd580, %rd579, 167;
	sub.s64 	%rd581, %rd11, %rd580;
	mul.lo.s64 	%rd582, %rd581, %rd581;
	cvt.u16.u64 	%rs1209, %rd582;
	mul.hi.u16 	%rs1210, %rs1209, -30609;
	sub.s16 	%rs1211, %rs1209, %rs1210;
	shr.u16 	%rs1212, %rs1211, 1;
	add.s16 	%rs1213, %rs1212, %rs1210;
	shr.u16 	%rs1214, %rs1213, 7;
	mul.lo.s16 	%rs1215, %rs1214, 167;
	sub.s16 	%rs1216, %rs1209, %rs1215;
	cvt.u16.u64 	%rs1217, %rd581;
	mul.lo.s16 	%rs1218, %rs1216, %rs1217;
	mul.hi.u16 	%rs1219, %rs1218, -30609;
	sub.s16 	%rs1220, %rs1218, %rs1219;
	shr.u16 	%rs1221, %rs1220, 1;
	add.s16 	%rs1222, %rs1221, %rs1219;
	shr.u16 	%rs1223, %rs1222, 7;
	mul.lo.s16 	%rs1224, %rs1223, 167;
	sub.s16 	%rs1225, %rs1218, %rs1224;
	cvt.u32.u16 	%r601, %rs1225;
	mul.hi.u64 	%rd583, %rd17, 7069410902499468883;
	shr.u64 	%rd584, %rd583, 6;
	mul.lo.s64 	%rd585, %rd584, 167;
	sub.s64 	%rd586, %rd17, %rd585;
	mul.lo.s64 	%rd587, %rd586, %rd586;
	cvt.u16.u64 	%rs1226, %rd587;
	mul.hi.u16 	%rs1227, %rs1226, -30609;
	sub.s16 	%rs1228, %rs1226, %rs1227;
	shr.u16 	%rs1229, %rs1228, 1;
	add.s16 	%rs1230, %rs1229, %rs1227;
	shr.u16 	%rs1231, %rs1230, 7;
	mul.lo.s16 	%rs1232, %rs1231, 167;
	sub.s16 	%rs1233, %rs1226, %rs1232;
	cvt.u16.u64 	%rs1234, %rd586;
	mul.lo.s16 	%rs1235, %rs1233, %rs1234;
	mul.hi.u16 	%rs1236, %rs1235, -30609;
	sub.s16 	%rs1237, %rs1235, %rs1236;
	shr.u16 	%rs1238, %rs1237, 1;
	add.s16 	%rs1239, %rs1238, %rs1236;
	shr.u16 	%rs1240, %rs1239, 7;
	mul.lo.s16 	%rs1241, %rs1240, 167;
	sub.s16 	%rs1242, %rs1235, %rs1241;
	cvt.u32.u16 	%r602, %rs1242;
	add.s32 	%r119, %r601, %r602;
	sub.s32 	%r603, %r601, %r118;
	add.s32 	%r120, %r603, %r602;
	mul.hi.u64 	%rd588, %rd5, 3412114510743963305;
	shr.u64 	%rd589, %rd588, 5;
	mul.lo.s64 	%rd590, %rd589, 173;
	sub.s64 	%rd591, %rd5, %rd590;
	mul.lo.s64 	%rd592, %rd591, %rd591;
	cvt.u16.u64 	%rs1243, %rd592;
	mul.hi.u16 	%rs1244, %rs1243, 31443;
	sub.s16 	%rs1245, %rs1243, %rs1244;
	shr.u16 	%rs1246, %rs1245, 1;
	add.s16 	%rs1247, %rs1246, %rs1244;
	shr.u16 	%rs1248, %rs1247, 7;
	mul.lo.s16 	%rs1249, %rs1248, 173;
	sub.s16 	%rs1250, %rs1243, %rs1249;
	cvt.u16.u64 	%rs1251, %rd591;
	mul.lo.s16 	%rs1252, %rs1250, %rs1251;
	mul.hi.u16 	%rs1253, %rs1252, 31443;
	sub.s16 	%rs1254, %rs1252, %rs1253;
	shr.u16 	%rs1255, %rs1254, 1;
	add.s16 	%rs1256, %rs1255, %rs1253;
	shr.u16 	%rs1257, %rs1256, 7;
	mul.lo.s16 	%rs1258, %rs1257, 173;
	sub.s16 	%rs1259, %rs1252, %rs1258;
	cvt.u32.u16 	%r121, %rs1259;
	mul.hi.u64 	%rd593, %rd11, 3412114510743963305;
	shr.u64 	%rd594, %rd593, 5;
	mul.lo.s64 	%rd595, %rd594, 173;
	sub.s64 	%rd596, %rd11, %rd595;
	mul.lo.s64 	%rd597, %rd596, %rd596;
	cvt.u16.u64 	%rs1260, %rd597;
	mul.hi.u16 	%rs1261, %rs1260, 31443;
	sub.s16 	%rs1262, %rs1260, %rs1261;
	shr.u16 	%rs1263, %rs1262, 1;
	add.s16 	%rs1264, %rs1263, %rs1261;
	shr.u16 	%rs1265, %rs1264, 7;
	mul.lo.s16 	%rs1266, %rs1265, 173;
	sub.s16 	%rs1267, %rs1260, %rs1266;
	cvt.u16.u64 	%rs1268, %rd596;
	mul.lo.s16 	%rs1269, %rs1267, %rs1268;
	mul.hi.u16 	%rs1270, %rs1269, 31443;
	sub.s16 	%rs1271, %rs1269, %rs1270;
	shr.u16 	%rs1272, %rs1271, 1;
	add.s16 	%rs1273, %rs1272, %rs1270;
	shr.u16 	%rs1274, %rs1273, 7;
	mul.lo.s16 	%rs1275, %rs1274, 173;
	sub.s16 	%rs1276, %rs1269, %rs1275;
	cvt.u32.u16 	%r604, %rs1276;
	mul.hi.u64 	%rd598, %rd17, 3412114510743963305;
	shr.u64 	%rd599, %rd598, 5;
	mul.lo.s64 	%rd600, %rd599, 173;
	sub.s64 	%rd601, %rd17, %rd600;
	mul.lo.s64 	%rd602, %rd601, %rd601;
	cvt.u16.u64 	%rs1277, %rd602;
	mul.hi.u16 	%rs1278, %rs1277, 31443;
	sub.s16 	%rs1279, %rs1277, %rs1278;
	shr.u16 	%rs1280, %rs1279, 1;
	add.s16 	%rs1281, %rs1280, %rs1278;
	shr.u16 	%rs1282, %rs1281, 7;
	mul.lo.s16 	%rs1283, %rs1282, 173;
	sub.s16 	%rs1284, %rs1277, %rs1283;
	cvt.u16.u64 	%rs1285, %rd601;
	mul.lo.s16 	%rs1286, %rs1284, %rs1285;
	mul.hi.u16 	%rs1287, %rs1286, 31443;
	sub.s16 	%rs1288, %rs1286, %rs1287;
	shr.u16 	%rs1289, %rs1288, 1;
	add.s16 	%rs1290, %rs1289, %rs1287;
	shr.u16 	%rs1291, %rs1290, 7;
	mul.lo.s16 	%rs1292, %rs1291, 173;
	sub.s16 	%rs1293, %rs1286, %rs1292;
	cvt.u32.u16 	%r605, %rs1293;
	add.s32 	%r122, %r604, %r605;
	sub.s32 	%r606, %r604, %r121;
	add.s32 	%r123, %r606, %r605;
	mul.hi.u64 	%rd603, %rd5, 6595483914622409517;
	shr.u64 	%rd604, %rd603, 6;
	mul.lo.s64 	%rd605, %rd604, 179;
	sub.s64 	%rd606, %rd5, %rd605;
	mul.lo.s64 	%rd607, %rd606, %rd606;
	cvt.u16.u64 	%rs1294, %rd607;
	mul.hi.u16 	%rs1295, %rs1294, 2929;
	shr.u16 	%rs1296, %rs1295, 3;
	mul.lo.s16 	%rs1297, %rs1296, 179;
	sub.s16 	%rs1298, %rs1294, %rs1297;
	cvt.u16.u64 	%rs1299, %rd606;
	mul.lo.s16 	%rs1300, %rs1298, %rs1299;
	mul.hi.u16 	%rs1301, %rs1300, 2929;
	shr.u16 	%rs1302, %rs1301, 3;
	mul.lo.s16 	%rs1303, %rs1302, 179;
	sub.s16 	%rs1304, %rs1300, %rs1303;
	cvt.u32.u16 	%r124, %rs1304;
	mul.hi.u64 	%rd608, %rd11, 6595483914622409517;
	shr.u64 	%rd609, %rd608, 6;
	mul.lo.s64 	%rd610, %rd609, 179;
	sub.s64 	%rd611, %rd11, %rd610;
	mul.lo.s64 	%rd612, %rd611, %rd611;
	cvt.u16.u64 	%rs1305, %rd612;
	mul.hi.u16 	%rs1306, %rs1305, 2929;
	shr.u16 	%rs1307, %rs1306, 3;
	mul.lo.s16 	%rs1308, %rs1307, 179;
	sub.s16 	%rs1309, %rs1305, %rs1308;
	cvt.u16.u64 	%rs1310, %rd611;
	mul.lo.s16 	%rs1311, %rs1309, %rs1310;
	mul.hi.u16 	%rs1312, %rs1311, 2929;
	shr.u16 	%rs1313, %rs1312, 3;
	mul.lo.s16 	%rs1314, %rs1313, 179;
	sub.s16 	%rs1315, %rs1311, %rs1314;
	cvt.u32.u16 	%r607, %rs1315;
	mul.hi.u64 	%rd613, %rd17, 6595483914622409517;
	shr.u64 	%rd614, %rd613, 6;
	mul.lo.s64 	%rd615, %rd614, 179;
	sub.s64 	%rd616, %rd17, %rd615;
	mul.lo.s64 	%rd617, %rd616, %rd616;
	cvt.u16.u64 	%rs1316, %rd617;
	mul.hi.u16 	%rs1317, %rs1316, 2929;
	shr.u16 	%rs1318, %rs1317, 3;
	mul.lo.s16 	%rs1319, %rs1318, 179;
	sub.s16 	%rs1320, %rs1316, %rs1319;
	cvt.u16.u64 	%rs1321, %rd616;
	mul.lo.s16 	%rs1322, %rs1320, %rs1321;
	mul.hi.u16 	%rs1323, %rs1322, 2929;
	shr.u16 	%rs1324, %rs1323, 3;
	mul.lo.s16 	%rs1325, %rs1324, 179;
	sub.s16 	%rs1326, %rs1322, %rs1325;
	cvt.u32.u16 	%r608, %rs1326;
	add.s32 	%r125, %r607, %r608;
	sub.s32 	%r609, %r607, %r124;
	add.s32 	%r126, %r609, %r608;
	mul.hi.u64 	%rd618, %rd5, 407662852457669649;
	shr.u64 	%rd619, %rd618, 2;
	mul.lo.s64 	%rd620, %rd619, 181;
	sub.s64 	%rd621, %rd5, %rd620;
	mul.lo.s64 	%rd622, %rd621, %rd621;
	cvt.u16.u64 	%rs1327, %rd622;
	mul.hi.u16 	%rs1328, %rs1327, 23173;
	shr.u16 	%rs1329, %rs1328, 6;
	mul.lo.s16 	%rs1330, %rs1329, 181;
	sub.s16 	%rs1331, %rs1327, %rs1330;
	cvt.u16.u64 	%rs1332, %rd621;
	mul.lo.s16 	%rs1333, %rs1331, %rs1332;
	mul.hi.u16 	%rs1334, %rs1333, 23173;
	shr.u16 	%rs1335, %rs1334, 6;
	mul.lo.s16 	%rs1336, %rs1335, 181;
	sub.s16 	%rs1337, %rs1333, %rs1336;
	cvt.u32.u16 	%r127, %rs1337;
	mul.hi.u64 	%rd623, %rd11, 407662852457669649;
	shr.u64 	%rd624, %rd623, 2;
	mul.lo.s64 	%rd625, %rd624, 181;
	sub.s64 	%rd626, %rd11, %rd625;
	mul.lo.s64 	%rd627, %rd626, %rd626;
	cvt.u16.u64 	%rs1338, %rd627;
	mul.hi.u16 	%rs1339, %rs1338, 23173;
	shr.u16 	%rs1340, %rs1339, 6;
	mul.lo.s16 	%rs1341, %rs1340, 181;
	sub.s16 	%rs1342, %rs1338, %rs1341;
	cvt.u16.u64 	%rs1343, %rd626;
	mul.lo.s16 	%rs1344, %rs1342, %rs1343;
	mul.hi.u16 	%rs1345, %rs1344, 23173;
	shr.u16 	%rs1346, %rs1345, 6;
	mul.lo.s16 	%rs1347, %rs1346, 181;
	sub.s16 	%rs1348, %rs1344, %rs1347;
	cvt.u32.u16 	%r610, %rs1348;
	mul.hi.u64 	%rd628, %rd17, 407662852457669649;
	shr.u64 	%rd629, %rd628, 2;
	mul.lo.s64 	%rd630, %rd629, 181;
	sub.s64 	%rd631, %rd17, %rd630;
	mul.lo.s64 	%rd632, %rd631, %rd631;
	cvt.u16.u64 	%rs1349, %rd632;
	mul.hi.u16 	%rs1350, %rs1349, 23173;
	shr.u16 	%rs1351, %rs1350, 6;
	mul.lo.s16 	%rs1352, %rs1351, 181;
	sub.s16 	%rs1353, %rs1349, %rs1352;
	cvt.u16.u64 	%rs1354, %rd631;
	mul.lo.s16 	%rs1355, %rs1353, %rs1354;
	mul.hi.u16 	%rs1356, %rs1355, 23173;
	shr.u16 	%rs1357, %rs1356, 6;
	mul.lo.s16 	%rs1358, %rs1357, 181;
	sub.s16 	%rs1359, %rs1355, %rs1358;
	cvt.u32.u16 	%r611, %rs1359;
	add.s32 	%r128, %r610, %r611;
	sub.s32 	%r612, %r610, %r127;
	add.s32 	%r129, %r612, %r611;
	mul.hi.u64 	%rd633, %rd5, 6181107961871263369;
	shr.u64 	%rd634, %rd633, 6;
	mul.lo.s64 	%rd635, %rd634, 191;
	sub.s64 	%rd636, %rd5, %rd635;
	mul.lo.s64 	%rd637, %rd636, %rd636;
	cvt.u16.u64 	%rs1360, %rd637;
	mul.hi.u16 	%rs1361, %rs1360, 2745;
	shr.u16 	%rs1362, %rs1361, 3;
	mul.lo.s16 	%rs1363, %rs1362, 191;
	sub.s16 	%rs1364, %rs1360, %rs1363;
	cvt.u16.u64 	%rs1365, %rd636;
	mul.lo.s16 	%rs1366, %rs1364, %rs1365;
	mul.hi.u16 	%rs1367, %rs1366, 2745;
	shr.u16 	%rs1368, %rs1367, 3;
	mul.lo.s16 	%rs1369, %rs1368, 191;
	sub.s16 	%rs1370, %rs1366, %rs1369;
	cvt.u32.u16 	%r130, %rs1370;
	mul.hi.u64 	%rd638, %rd11, 6181107961871263369;
	shr.u64 	%rd639, %rd638, 6;
	mul.lo.s64 	%rd640, %rd639, 191;
	sub.s64 	%rd641, %rd11, %rd640;
	mul.lo.s64 	%rd642, %rd641, %rd641;
	cvt.u16.u64 	%rs1371, %rd642;
	mul.hi.u16 	%rs1372, %rs1371, 2745;
	shr.u16 	%rs1373, %rs1372, 3;
	mul.lo.s16 	%rs1374, %rs1373, 191;
	sub.s16 	%rs1375, %rs1371, %rs1374;
	cvt.u16.u64 	%rs1376, %rd641;
	mul.lo.s16 	%rs1377, %rs1375, %rs1376;
	mul.hi.u16 	%rs1378, %rs1377, 2745;
	shr.u16 	%rs1379, %rs1378, 3;
	mul.lo.s16 	%rs1380, %rs1379, 191;
	sub.s16 	%rs1381, %rs1377, %rs1380;
	cvt.u32.u16 	%r613, %rs1381;
	mul.hi.u64 	%rd643, %rd17, 6181107961871263369;
	shr.u64 	%rd644, %rd643, 6;
	mul.lo.s64 	%rd645, %rd644, 191;
	sub.s64 	%rd646, %rd17, %rd645;
	mul.lo.s64 	%rd647, %rd646, %rd646;
	cvt.u16.u64 	%rs1382, %rd647;
	mul.hi.u16 	%rs1383, %rs1382, 2745;
	shr.u16 	%rs1384, %rs1383, 3;
	mul.lo.s16 	%rs1385, %rs1384, 191;
	sub.s16 	%rs1386, %rs1382, %rs1385;
	cvt.u16.u64 	%rs1387, %rd646;
	mul.lo.s16 	%rs1388, %rs1386, %rs1387;
	mul.hi.u16 	%rs1389, %rs1388, 2745;
	shr.u16 	%rs1390, %rs1389, 3;
	mul.lo.s16 	%rs1391, %rs1390, 191;
	sub.s16 	%rs1392, %rs1388, %rs1391;
	cvt.u32.u16 	%r614, %rs1392;
	add.s32 	%r131, %r613, %r614;
	sub.s32 	%r615, %r613, %r130;
	add.s32 	%r132, %r615, %r614;
	mul.hi.u64 	%rd648, %rd5, 1529263757405973191;
	shr.u64 	%rd649, %rd648, 4;
	mul.lo.s64 	%rd650, %rd649, 193;
	sub.s64 	%rd651, %rd5, %rd650;
	mul.lo.s64 	%rd652, %rd651, %rd651;
	cvt.u16.u64 	%rs1393, %rd652;
	mul.hi.u16 	%rs1394, %rs1393, 21393;
	sub.s16 	%rs1395, %rs1393, %rs1394;
	shr.u16 	%rs1396, %rs1395, 1;
	add.s16 	%rs1397, %rs1396, %rs1394;
	shr.u16 	%rs1398, %rs1397, 7;
	mul.lo.s16 	%rs1399, %rs1398, 193;
	sub.s16 	%rs1400, %rs1393, %rs1399;
	cvt.u16.u64 	%rs1401, %rd651;
	mul.lo.s16 	%rs1402, %rs1400, %rs1401;
	mul.hi.u16 	%rs1403, %rs1402, 21393;
	sub.s16 	%rs1404, %rs1402, %rs1403;
	shr.u16 	%rs1405, %rs1404, 1;
	add.s16 	%rs1406, %rs1405, %rs1403;
	shr.u16 	%rs1407, %rs1406, 7;
	mul.lo.s16 	%rs1408, %rs1407, 193;
	sub.s16 	%rs1409, %rs1402, %rs1408;
	cvt.u32.u16 	%r133, %rs1409;
	mul.hi.u64 	%rd653, %rd11, 1529263757405973191;
	shr.u64 	%rd654, %rd653, 4;
	mul.lo.s64 	%rd655, %rd654, 193;
	sub.s64 	%rd656, %rd11, %rd655;
	mul.lo.s64 	%rd657, %rd656, %rd656;
	cvt.u16.u64 	%rs1410, %rd657;
	mul.hi.u16 	%rs1411, %rs1410, 21393;
	sub.s16 	%rs1412, %rs1410, %rs1411;
	shr.u16 	%rs1413, %rs1412, 1;
	add.s16 	%rs1414, %rs1413, %rs1411;
	shr.u16 	%rs1415, %rs1414, 7;
	mul.lo.s16 	%rs1416, %rs1415, 193;
	sub.s16 	%rs1417, %rs1410, %rs1416;
	cvt.u16.u64 	%rs1418, %rd656;
	mul.lo.s16 	%rs1419, %rs1417, %rs1418;
	mul.hi.u16 	%rs1420, %rs1419, 21393;
	sub.s16 	%rs1421, %rs1419, %rs1420;
	shr.u16 	%rs1422, %rs1421, 1;
	add.s16 	%rs1423, %rs1422, %rs1420;
	shr.u16 	%rs1424, %rs1423, 7;
	mul.lo.s16 	%rs1425, %rs1424, 193;
	sub.s16 	%rs1426, %rs1419, %rs1425;
	cvt.u32.u16 	%r616, %rs1426;
	mul.hi.u64 	%rd658, %rd17, 1529263757405973191;
	shr.u64 	%rd659, %rd658, 4;
	mul.lo.s64 	%rd660, %rd659, 193;
	sub.s64 	%rd661, %rd17, %rd660;
	mul.lo.s64 	%rd662, %rd661, %rd661;
	cvt.u16.u64 	%rs1427, %rd662;
	mul.hi.u16 	%rs1428, %rs1427, 21393;
	sub.s16 	%rs1429, %rs1427, %rs1428;
	shr.u16 	%rs1430, %rs1429, 1;
	add.s16 	%rs1431, %rs1430, %rs1428;
	shr.u16 	%rs1432, %rs1431, 7;
	mul.lo.s16 	%rs1433, %rs1432, 193;
	sub.s16 	%rs1434, %rs1427, %rs1433;
	cvt.u16.u64 	%rs1435, %rd661;
	mul.lo.s16 	%rs1436, %rs1434, %rs1435;
	mul.hi.u16 	%rs1437, %rs1436, 21393;
	sub.s16 	%rs1438, %rs1436, %rs1437;
	shr.u16 	%rs1439, %rs1438, 1;
	add.s16 	%rs1440, %rs1439, %rs1437;
	shr.u16 	%rs1441, %rs1440, 7;
	mul.lo.s16 	%rs1442, %rs1441, 193;
	sub.s16 	%rs1443, %rs1436, %rs1442;
	cvt.u32.u16 	%r617, %rs1443;
	add.s32 	%r134, %r616, %r617;
	sub.s32 	%r618, %r616, %r133;
	add.s32 	%r135, %r618, %r617;
	mul.hi.u64 	%rd663, %rd5, 1498212716646461045;
	shr.u64 	%rd664, %rd663, 4;
	mul.lo.s64 	%rd665, %rd664, 197;
	sub.s64 	%rd666, %rd5, %rd665;
	mul.lo.s64 	%rd667, %rd666, %rd666;
	cvt.u16.u64 	%rs1444, %rd667;
	mul.hi.u16 	%rs1445, %rs1444, 21291;
	shr.u16 	%rs1446, %rs1445, 6;
	mul.lo.s16 	%rs1447, %rs1446, 197;
	sub.s16 	%rs1448, %rs1444, %rs1447;
	cvt.u16.u64 	%rs1449, %rd666;
	mul.lo.s16 	%rs1450, %rs1448, %rs1449;
	mul.hi.u16 	%rs1451, %rs1450, 21291;
	shr.u16 	%rs1452, %rs1451, 6;
	mul.lo.s16 	%rs1453, %rs1452, 197;
	sub.s16 	%rs1454, %rs1450, %rs1453;
	cvt.u32.u16 	%r136, %rs1454;
	mul.hi.u64 	%rd668, %rd11, 1498212716646461045;
	shr.u64 	%rd669, %rd668, 4;
	mul.lo.s64 	%rd670, %rd669, 197;
	sub.s64 	%rd671, %rd11, %rd670;
	mul.lo.s64 	%rd672, %rd671, %rd671;
	cvt.u16.u64 	%rs1455, %rd672;
	mul.hi.u16 	%rs1456, %rs1455, 21291;
	shr.u16 	%rs1457, %rs1456, 6;
	mul.lo.s16 	%rs1458, %rs1457, 197;
	sub.s16 	%rs1459, %rs1455, %rs1458;
	cvt.u16.u64 	%rs1460, %rd671;
	mul.lo.s16 	%rs1461, %rs1459, %rs1460;
	mul.hi.u16 	%rs1462, %rs1461, 21291;
	shr.u16 	%rs1463, %rs1462, 6;
	mul.lo.s16 	%rs1464, %rs1463, 197;
	sub.s16 	%rs1465, %rs1461, %rs1464;
	cvt.u32.u16 	%r619, %rs1465;
	mul.hi.u64 	%rd673, %rd17, 1498212716646461045;
	shr.u64 	%rd674, %rd673, 4;
	mul.lo.s64 	%rd675, %rd674, 197;
	sub.s64 	%rd676, %rd17, %rd675;
	mul.lo.s64 	%rd677, %rd676, %rd676;
	cvt.u16.u64 	%rs1466, %rd677;
	mul.hi.u16 	%rs1467, %rs1466, 21291;
	shr.u16 	%rs1468, %rs1467, 6;
	mul.lo.s16 	%rs1469, %rs1468, 197;
	sub.s16 	%rs1470, %rs1466, %rs1469;
	cvt.u16.u64 	%rs1471, %rd676;
	mul.lo.s16 	%rs1472, %rs1470, %rs1471;
	mul.hi.u16 	%rs1473, %rs1472, 21291;
	shr.u16 	%rs1474, %rs1473, 6;
	mul.lo.s16 	%rs1475, %rs1474, 197;
	sub.s16 	%rs1476, %rs1472, %rs1475;
	cvt.u32.u16 	%r620, %rs1476;
	add.s32 	%r137, %r619, %r620;
	sub.s32 	%r621, %r619, %r136;
	add.s32 	%r138, %r621, %r620;
	mul.hi.u64 	%rd678, %rd5, 5932621209635232681;
	shr.u64 	%rd679, %rd678, 6;
	mul.lo.s64 	%rd680, %rd679, 199;
	sub.s64 	%rd681, %rd5, %rd680;
	mul.lo.s64 	%rd682, %rd681, %rd681;
	cvt.u16.u64 	%rs1477, %rd682;
	mul.hi.u16 	%rs1478, %rs1477, 21077;
	shr.u16 	%rs1479, %rs1478, 6;
	mul.lo.s16 	%rs1480, %rs1479, 199;
	sub.s16 	%rs1481, %rs1477, %rs1480;
	cvt.u16.u64 	%rs1482, %rd681;
	mul.lo.s16 	%rs1483, %rs1481, %rs1482;
	mul.hi.u16 	%rs1484, %rs1483, 21077;
	shr.u16 	%rs1485, %rs1484, 6;
	mul.lo.s16 	%rs1486, %rs1485, 199;
	sub.s16 	%rs1487, %rs1483, %rs1486;
	cvt.u32.u16 	%r139, %rs1487;
	mul.hi.u64 	%rd683, %rd11, 5932621209635232681;
	shr.u64 	%rd684, %rd683, 6;
	mul.lo.s64 	%rd685, %rd684, 199;
	sub.s64 	%rd686, %rd11, %rd685;
	mul.lo.s64 	%rd687, %rd686, %rd686;
	cvt.u16.u64 	%rs1488, %rd687;
	mul.hi.u16 	%rs1489, %rs1488, 21077;
	shr.u16 	%rs1490, %rs1489, 6;
	mul.lo.s16 	%rs1491, %rs1490, 199;
	sub.s16 	%rs1492, %rs1488, %rs1491;
	cvt.u16.u64 	%rs1493, %rd686;
	mul.lo.s16 	%rs1494, %rs1492, %rs1493;
	mul.hi.u16 	%rs1495, %rs1494, 21077;
	shr.u16 	%rs1496, %rs1495, 6;
	mul.lo.s16 	%rs1497, %rs1496, 199;
	sub.s16 	%rs1498, %rs1494, %rs1497;
	cvt.u32.u16 	%r622, %rs1498;
	mul.hi.u64 	%rd688, %rd17, 5932621209635232681;
	shr.u64 	%rd689, %rd688, 6;
	mul.lo.s64 	%rd690, %rd689, 199;
	sub.s64 	%rd691, %rd17, %rd690;
	mul.lo.s64 	%rd692, %rd691, %rd691;
	cvt.u16.u64 	%rs1499, %rd692;
	mul.hi.u16 	%rs1500, %rs1499, 21077;
	shr.u16 	%rs1501, %rs1500, 6;
	mul.lo.s16 	%rs1502, %rs1501, 199;
	sub.s16 	%rs1503, %rs1499, %rs1502;
	cvt.u16.u64 	%rs1504, %rd691;
	mul.lo.s16 	%rs1505, %rs1503, %rs1504;
	mul.hi.u16 	%rs1506, %rs1505, 21077;
	shr.u16 	%rs1507, %rs1506, 6;
	mul.lo.s16 	%rs1508, %rs1507, 199;
	sub.s16 	%rs1509, %rs1505, %rs1508;
	cvt.u32.u16 	%r623, %rs1509;
	add.s32 	%r140, %r622, %r623;
	sub.s32 	%r624, %r622, %r139;
	add.s32 	%r141, %r624, %r623;
	mul.hi.u64 	%rd693, %rd5, 5595220951267352149;
	shr.u64 	%rd694, %rd693, 6;
	mul.lo.s64 	%rd695, %rd694, 211;
	sub.s64 	%rd696, %rd5, %rd695;
	mul.lo.s64 	%rd697, %rd696, %rd696;
	cvt.u16.u64 	%rs1510, %rd697;
	mul.hi.u16 	%rs1511, %rs1510, -25779;
	shr.u16 	%rs1512, %rs1511, 7;
	mul.lo.s16 	%rs1513, %rs1512, 211;
	sub.s16 	%rs1514, %rs1510, %rs1513;
	cvt.u16.u64 	%rs1515, %rd696;
	mul.lo.s16 	%rs1516, %rs1514, %rs1515;
	mul.hi.u16 	%rs1517, %rs1516, -25779;
	shr.u16 	%rs1518, %rs1517, 7;
	mul.lo.s16 	%rs1519, %rs1518, 211;
	sub.s16 	%rs1520, %rs1516, %rs1519;
	cvt.u32.u16 	%r142, %rs1520;
	mul.hi.u64 	%rd698, %rd11, 5595220951267352149;
	shr.u64 	%rd699, %rd698, 6;
	mul.lo.s64 	%rd700, %rd699, 211;
	sub.s64 	%rd701, %rd11, %rd700;
	mul.lo.s64 	%rd702, %rd701, %rd701;
	cvt.u16.u64 	%rs1521, %rd702;
	mul.hi.u16 	%rs1522, %rs1521, -25779;
	shr.u16 	%rs1523, %rs1522, 7;
	mul.lo.s16 	%rs1524, %rs1523, 211;
	sub.s16 	%rs1525, %rs1521, %rs1524;
	cvt.u16.u64 	%rs1526, %rd701;
	mul.lo.s16 	%rs1527, %rs1525, %rs1526;
	mul.hi.u16 	%rs1528, %rs1527, -25779;
	shr.u16 	%rs1529, %rs1528, 7;
	mul.lo.s16 	%rs1530, %rs1529, 211;
	sub.s16 	%rs1531, %rs1527, %rs1530;
	cvt.u32.u16 	%r625, %rs1531;
	mul.hi.u64 	%rd703, %rd17, 5595220951267352149;
	shr.u64 	%rd704, %rd703, 6;
	mul.lo.s64 	%rd705, %rd704, 211;
	sub.s64 	%rd706, %rd17, %rd705;
	mul.lo.s64 	%rd707, %rd706, %rd706;
	cvt.u16.u64 	%rs1532, %rd707;
	mul.hi.u16 	%rs1533, %rs1532, -25779;
	shr.u16 	%rs1534, %rs1533, 7;
	mul.lo.s16 	%rs1535, %rs1534, 211;
	sub.s16 	%rs1536, %rs1532, %rs1535;
	cvt.u16.u64 	%rs1537, %rd706;
	mul.lo.s16 	%rs1538, %rs1536, %rs1537;
	mul.hi.u16 	%rs1539, %rs1538, -25779;
	shr.u16 	%rs1540, %rs1539, 7;
	mul.lo.s16 	%rs1541, %rs1540, 211;
	sub.s16 	%rs1542, %rs1538, %rs1541;
	cvt.u32.u16 	%r626, %rs1542;
	add.s32 	%r143, %r625, %r626;
	sub.s32 	%r627, %r625, %r142;
	add.s32 	%r144, %r627, %r626;
	mul.hi.u64 	%rd708, %rd5, -7858478417051154275;
	shr.u64 	%rd709, %rd708, 7;
	mul.lo.s64 	%rd710, %rd709, 223;
	sub.s64 	%rd711, %rd5, %rd710;
	mul.lo.s64 	%rd712, %rd711, %rd711;
	cvt.u16.u64 	%rs1543, %rd712;
	mul.hi.u16 	%rs1544, %rs1543, 9699;
	sub.s16 	%rs1545, %rs1543, %rs1544;
	shr.u16 	%rs1546, %rs1545, 1;
	add.s16 	%rs1547, %rs1546, %rs1544;
	shr.u16 	%rs1548, %rs1547, 7;
	mul.lo.s16 	%rs1549, %rs1548, 223;
	sub.s16 	%rs1550, %rs1543, %rs1549;
	cvt.u16.u64 	%rs1551, %rd711;
	mul.lo.s16 	%rs1552, %rs1550, %rs1551;
	mul.hi.u16 	%rs1553, %rs1552, 9699;
	sub.s16 	%rs1554, %rs1552, %rs1553;
	shr.u16 	%rs1555, %rs1554, 1;
	add.s16 	%rs1556, %rs1555, %rs1553;
	shr.u16 	%rs1557, %rs1556, 7;
	mul.lo.s16 	%rs1558, %rs1557, 223;
	sub.s16 	%rs1559, %rs1552, %rs1558;
	cvt.u32.u16 	%r145, %rs1559;
	mul.hi.u64 	%rd713, %rd11, -7858478417051154275;
	shr.u64 	%rd714, %rd713, 7;
	mul.lo.s64 	%rd715, %rd714, 223;
	sub.s64 	%rd716, %rd11, %rd715;
	mul.lo.s64 	%rd717, %rd716, %rd716;
	cvt.u16.u64 	%rs1560, %rd717;
	mul.hi.u16 	%rs1561, %rs1560, 9699;
	sub.s16 	%rs1562, %rs1560, %rs1561;
	shr.u16 	%rs1563, %rs1562, 1;
	add.s16 	%rs1564, %rs1563, %rs1561;
	shr.u16 	%rs1565, %rs1564, 7;
	mul.lo.s16 	%rs1566, %rs1565, 223;
	sub.s16 	%rs1567, %rs1560, %rs1566;
	cvt.u16.u64 	%rs1568, %rd716;
	mul.lo.s16 	%rs1569, %rs1567, %rs1568;
	mul.hi.u16 	%rs1570, %rs1569, 9699;
	sub.s16 	%rs1571, %rs1569, %rs1570;
	shr.u16 	%rs1572, %rs1571, 1;
	add.s16 	%rs1573, %rs1572, %rs1570;
	shr.u16 	%rs1574, %rs1573, 7;
	mul.lo.s16 	%rs1575, %rs1574, 223;
	sub.s16 	%rs1576, %rs1569, %rs1575;
	cvt.u32.u16 	%r628, %rs1576;
	mul.hi.u64 	%rd718, %rd17, -7858478417051154275;
	shr.u64 	%rd719, %rd718, 7;
	mul.lo.s64 	%rd720, %rd719, 223;
	sub.s64 	%rd721, %rd17, %rd720;
	mul.lo.s64 	%rd722, %rd721, %rd721;
	cvt.u16.u64 	%rs1577, %rd722;
	mul.hi.u16 	%rs1578, %rs1577, 9699;
	sub.s16 	%rs1579, %rs1577, %rs1578;
	shr.u16 	%rs1580, %rs1579, 1;
	add.s16 	%rs1581, %rs1580, %rs1578;
	shr.u16 	%rs1582, %rs1581, 7;
	mul.lo.s16 	%rs1583, %rs1582, 223;
	sub.s16 	%rs1584, %rs1577, %rs1583;
	cvt.u16.u64 	%rs1585, %rd721;
	mul.lo.s16 	%rs1586, %rs1584, %rs1585;
	mul.hi.u16 	%rs1587, %rs1586, 9699;
	sub.s16 	%rs1588, %rs1586, %rs1587;
	shr.u16 	%rs1589, %rs1588, 1;
	add.s16 	%rs1590, %rs1589, %rs1587;
	shr.u16 	%rs1591, %rs1590, 7;
	mul.lo.s16 	%rs1592, %rs1591, 223;
	sub.s16 	%rs1593, %rs1586, %rs1592;
	cvt.u32.u16 	%r629, %rs1593;
	add.s32 	%r146, %r628, %r629;
	sub.s32 	%r630, %r628, %r145;
	add.s32 	%r147, %r630, %r629;
	mul.hi.u64 	%rd723, %rd5, -8045055785450421189;
	shr.u64 	%rd724, %rd723, 7;
	mul.lo.s64 	%rd725, %rd724, 227;
	sub.s64 	%rd726, %rd5, %rd725;
	mul.lo.s64 	%rd727, %rd726, %rd726;
	cvt.u16.u64 	%rs1594, %rd727;
	mul.hi.u16 	%rs1595, %rs1594, 8373;
	sub.s16 	%rs1596, %rs1594, %rs1595;
	shr.u16 	%rs1597, %rs1596, 1;
	add.s16 	%rs1598, %rs1597, %rs1595;
	shr.u16 	%rs1599, %rs1598, 7;
	mul.lo.s16 	%rs1600, %rs1599, 227;
	sub.s16 	%rs1601, %rs1594, %rs1600;
	cvt.u16.u64 	%rs1602, %rd726;
	mul.lo.s16 	%rs1603, %rs1601, %rs1602;
	mul.hi.u16 	%rs1604, %rs1603, 8373;
	sub.s16 	%rs1605, %rs1603, %rs1604;
	shr.u16 	%rs1606, %rs1605, 1;
	add.s16 	%rs1607, %rs1606, %rs1604;
	shr.u16 	%rs1608, %rs1607, 7;
	mul.lo.s16 	%rs1609, %rs1608, 227;
	sub.s16 	%rs1610, %rs1603, %rs1609;
	cvt.u32.u16 	%r148, %rs1610;
	mul.hi.u64 	%rd728, %rd11, -8045055785450421189;
	shr.u64 	%rd729, %rd728, 7;
	mul.lo.s64 	%rd730, %rd729, 227;
	sub.s64 	%rd731, %rd11, %rd730;
	mul.lo.s64 	%rd732, %rd731, %rd731;
	cvt.u16.u64 	%rs1611, %rd732;
	mul.hi.u16 	%rs1612, %rs1611, 8373;
	sub.s16 	%rs1613, %rs1611, %rs1612;
	shr.u16 	%rs1614, %rs1613, 1;
	add.s16 	%rs1615, %rs1614, %rs1612;
	shr.u16 	%rs1616, %rs1615, 7;
	mul.lo.s16 	%rs1617, %rs1616, 227;
	sub.s16 	%rs1618, %rs1611, %rs1617;
	cvt.u16.u64 	%rs1619, %rd731;
	mul.lo.s16 	%rs1620, %rs1618, %rs1619;
	mul.hi.u16 	%rs1621, %rs1620, 8373;
	sub.s16 	%rs1622, %rs1620, %rs1621;
	shr.u16 	%rs1623, %rs1622, 1;
	add.s16 	%rs1624, %rs1623, %rs1621;
	shr.u16 	%rs1625, %rs1624, 7;
	mul.lo.s16 	%rs1626, %rs1625, 227;
	sub.s16 	%rs1627, %rs1620, %rs1626;
	cvt.u32.u16 	%r631, %rs1627;
	mul.hi.u64 	%rd733, %rd17, -8045055785450421189;
	shr.u64 	%rd734, %rd733, 7;
	mul.lo.s64 	%rd735, %rd734, 227;
	sub.s64 	%rd736, %rd17, %rd735;
	mul.lo.s64 	%rd737, %rd736, %rd736;
	cvt.u16.u64 	%rs1628, %rd737;
	mul.hi.u16 	%rs1629, %rs1628, 8373;
	sub.s16 	%rs1630, %rs1628, %rs1629;
	shr.u16 	%rs1631, %rs1630, 1;
	add.s16 	%rs1632, %rs1631, %rs1629;
	shr.u16 	%rs1633, %rs1632, 7;
	mul.lo.s16 	%rs1634, %rs1633, 227;
	sub.s16 	%rs1635, %rs1628, %rs1634;
	cvt.u16.u64 	%rs1636, %rd736;
	mul.lo.s16 	%rs1637, %rs1635, %rs1636;
	mul.hi.u16 	%rs1638, %rs1637, 8373;
	sub.s16 	%rs1639, %rs1637, %rs1638;
	shr.u16 	%rs1640, %rs1639, 1;
	add.s16 	%rs1641, %rs1640, %rs1638;
	shr.u16 	%rs1642, %rs1641, 7;
	mul.lo.s16 	%rs1643, %rs1642, 227;
	sub.s16 	%rs1644, %rs1637, %rs1643;
	cvt.u32.u16 	%r632, %rs1644;
	add.s32 	%r149, %r631, %r632;
	sub.s32 	%r633, %r631, %r148;
	add.s32 	%r150, %r633, %r632;
	mul.hi.u64 	%rd738, %rd5, -8135900224649190887;
	shr.u64 	%rd739, %rd738, 7;
	mul.lo.s64 	%rd740, %rd739, 229;
	sub.s64 	%rd741, %rd5, %rd740;
	mul.lo.s64 	%rd742, %rd741, %rd741;
	cvt.u16.u64 	%rs1645, %rd742;
	mul.hi.u16 	%rs1646, %rs1645, 4579;
	shr.u16 	%rs1647, %rs1646, 4;
	mul.lo.s16 	%rs1648, %rs1647, 229;
	sub.s16 	%rs1649, %rs1645, %rs1648;
	cvt.u16.u64 	%rs1650, %rd741;
	mul.lo.s16 	%rs1651, %rs1649, %rs1650;
	mul.hi.u16 	%rs1652, %rs1651, 4579;
	shr.u16 	%rs1653, %rs1652, 4;
	mul.lo.s16 	%rs1654, %rs1653, 229;
	sub.s16 	%rs1655, %rs1651, %rs1654;
	cvt.u32.u16 	%r151, %rs1655;
	mul.hi.u64 	%rd743, %rd11, -8135900224649190887;
	shr.u64 	%rd744, %rd743, 7;
	mul.lo.s64 	%rd745, %rd744, 229;
	sub.s64 	%rd746, %rd11, %rd745;
	mul.lo.s64 	%rd747, %rd746, %rd746;
	cvt.u16.u64 	%rs1656, %rd747;
	mul.hi.u16 	%rs1657, %rs1656, 4579;
	shr.u16 	%rs1658, %rs1657, 4;
	mul.lo.s16 	%rs1659, %rs1658, 229;
	sub.s16 	%rs1660, %rs1656, %rs1659;
	cvt.u16.u64 	%rs1661, %rd746;
	mul.lo.s16 	%rs1662, %rs1660, %rs1661;
	mul.hi.u16 	%rs1663, %rs1662, 4579;
	shr.u16 	%rs1664, %rs1663, 4;
	mul.lo.s16 	%rs1665, %rs1664, 229;
	sub.s16 	%rs1666, %rs1662, %rs1665;
	cvt.u32.u16 	%r634, %rs1666;
	mul.hi.u64 	%rd748, %rd17, -8135900224649190887;
	shr.u64 	%rd749, %rd748, 7;
	mul.lo.s64 	%rd750, %rd749, 229;
	sub.s64 	%rd751, %rd17, %rd750;
	mul.lo.s64 	%rd752, %rd751, %rd751;
	cvt.u16.u64 	%rs1667, %rd752;
	mul.hi.u16 	%rs1668, %rs1667, 4579;
	shr.u16 	%rs1669, %rs1668, 4;
	mul.lo.s16 	%rs1670, %rs1669, 229;
	sub.s16 	%rs1671, %rs1667, %rs1670;
	cvt.u16.u64 	%rs1672, %rd751;
	mul.lo.s16 	%rs1673, %rs1671, %rs1672;
	mul.hi.u16 	%rs1674, %rs1673, 4579;
	shr.u16 	%rs1675, %rs1674, 4;
	mul.lo.s16 	%rs1676, %rs1675, 229;
	sub.s16 	%rs1677, %rs1673, %rs1676;
	cvt.u32.u16 	%r635, %rs1677;
	add.s32 	%r152, %r634, %r635;
	sub.s32 	%r636, %r634, %r151;
	add.s32 	%r153, %r636, %r635;
	mul.hi.u64 	%rd753, %rd5, 2533458413556676617;
	shr.u64 	%rd754, %rd753, 5;
	mul.lo.s64 	%rd755, %rd754, 233;
	sub.s64 	%rd756, %rd5, %rd755;
	mul.lo.s64 	%rd757, %rd756, %rd756;
	cvt.u16.u64 	%rs1678, %rd757;
	mul.hi.u16 	%rs1679, %rs1678, -29533;
	shr.u16 	%rs1680, %rs1679, 7;
	mul.lo.s16 	%rs1681, %rs1680, 233;
	sub.s16 	%rs1682, %rs1678, %rs1681;
	cvt.u16.u64 	%rs1683, %rd756;
	mul.lo.s16 	%rs1684, %rs1682, %rs1683;
	mul.hi.u16 	%rs1685, %rs1684, -29533;
	shr.u16 	%rs1686, %rs1685, 7;
	mul.lo.s16 	%rs1687, %rs1686, 233;
	sub.s16 	%rs1688, %rs1684, %rs1687;
	cvt.u32.u16 	%r154, %rs1688;
	mul.hi.u64 	%rd758, %rd11, 2533458413556676617;
	shr.u64 	%rd759, %rd758, 5;
	mul.lo.s64 	%rd760, %rd759, 233;
	sub.s64 	%rd761, %rd11, %rd760;
	mul.lo.s64 	%rd762, %rd761, %rd761;
	cvt.u16.u64 	%rs1689, %rd762;
	mul.hi.u16 	%rs1690, %rs1689, -29533;
	shr.u16 	%rs1691, %rs1690, 7;
	mul.lo.s16 	%rs1692, %rs1691, 233;
	sub.s16 	%rs1693, %rs1689, %rs1692;
	cvt.u16.u64 	%rs1694, %rd761;
	mul.lo.s16 	%rs1695, %rs1693, %rs1694;
	mul.hi.u16 	%rs1696, %rs1695, -29533;
	shr.u16 	%rs1697, %rs1696, 7;
	mul.lo.s16 	%rs1698, %rs1697, 233;
	sub.s16 	%rs1699, %rs1695, %rs1698;
	cvt.u32.u16 	%r637, %rs1699;
	mul.hi.u64 	%rd763, %rd17, 2533458413556676617;
	shr.u64 	%rd764, %rd763, 5;
	mul.lo.s64 	%rd765, %rd764, 233;
	sub.s64 	%rd766, %rd17, %rd765;
	mul.lo.s64 	%rd767, %rd766, %rd766;
	cvt.u16.u64 	%rs1700, %rd767;
	mul.hi.u16 	%rs1701, %rs1700, -29533;
	shr.u16 	%rs1702, %rs1701, 7;
	mul.lo.s16 	%rs1703, %rs1702, 233;
	sub.s16 	%rs1704, %rs1700, %rs1703;
	cvt.u16.u64 	%rs1705, %rd766;
	mul.lo.s16 	%rs1706, %rs1704, %rs1705;
	mul.hi.u16 	%rs1707, %rs1706, -29533;
	shr.u16 	%rs1708, %rs1707, 7;
	mul.lo.s16 	%rs1709, %rs1708, 233;
	sub.s16 	%rs1710, %rs1706, %rs1709;
	cvt.u32.u16 	%r638, %rs1710;
	add.s32 	%r155, %r637, %r638;
	sub.s32 	%r639, %r637, %r154;
	add.s32 	%r156, %r639, %r638;
	mul.hi.u64 	%rd768, %rd5, -8567316285279331503;
	shr.u64 	%rd769, %rd768, 7;
	mul.lo.s64 	%rd770, %rd769, 239;
	sub.s64 	%rd771, %rd5, %rd770;
	mul.lo.s64 	%rd772, %rd771, %rd771;
	cvt.u16.u64 	%rs1711, %rd772;
	mul.hi.u16 	%rs1712, %rs1711, -30437;
	shr.u16 	%rs1713, %rs1712, 7;
	mul.lo.s16 	%rs1714, %rs1713, 239;
	sub.s16 	%rs1715, %rs1711, %rs1714;
	cvt.u16.u64 	%rs1716, %rd771;
	mul.lo.s16 	%rs1717, %rs1715, %rs1716;
	mul.hi.u16 	%rs1718, %rs1717, -30437;
	shr.u16 	%rs1719, %rs1718, 7;
	mul.lo.s16 	%rs1720, %rs1719, 239;
	sub.s16 	%rs1721, %rs1717, %rs1720;
	cvt.u32.u16 	%r157, %rs1721;
	mul.hi.u64 	%rd773, %rd11, -8567316285279331503;
	shr.u64 	%rd774, %rd773, 7;
	mul.lo.s64 	%rd775, %rd774, 239;
	sub.s64 	%rd776, %rd11, %rd775;
	mul.lo.s64 	%rd777, %rd776, %rd776;
	cvt.u16.u64 	%rs1722, %rd777;
	mul.hi.u16 	%rs1723, %rs1722, -30437;
	shr.u16 	%rs1724, %rs1723, 7;
	mul.lo.s16 	%rs1725, %rs1724, 239;
	sub.s16 	%rs1726, %rs1722, %rs1725;
	cvt.u16.u64 	%rs1727, %rd776;
	mul.lo.s16 	%rs1728, %rs1726, %rs1727;
	mul.hi.u16 	%rs1729, %rs1728, -30437;
	shr.u16 	%rs1730, %rs1729, 7;
	mul.lo.s16 	%rs1731, %rs1730, 239;
	sub.s16 	%rs1732, %rs1728, %rs1731;
	cvt.u32.u16 	%r640, %rs1732;
	mul.hi.u64 	%rd778, %rd17, -8567316285279331503;
	shr.u64 	%rd779, %rd778, 7;
	mul.lo.s64 	%rd780, %rd779, 239;
	sub.s64 	%rd781, %rd17, %rd780;
	mul.lo.s64 	%rd782, %rd781, %rd781;
	cvt.u16.u64 	%rs1733, %rd782;
	mul.hi.u16 	%rs1734, %rs1733, -30437;
	shr.u16 	%rs1735, %rs1734, 7;
	mul.lo.s16 	%rs1736, %rs1735, 239;
	sub.s16 	%rs1737, %rs1733, %rs1736;
	cvt.u16.u64 	%rs1738, %rd781;
	mul.lo.s16 	%rs1739, %rs1737, %rs1738;
	mul.hi.u16 	%rs1740, %rs1739, -30437;
	shr.u16 	%rs1741, %rs1740, 7;
	mul.lo.s16 	%rs1742, %rs1741, 239;
	sub.s16 	%rs1743, %rs1739, %rs1742;
	cvt.u32.u16 	%r641, %rs1743;
	add.s32 	%r158, %r640, %r641;
	sub.s32 	%r642, %r640, %r157;
	add.s32 	%r159, %r642, %r641;
	mul.hi.u64 	%rd783, %rd5, 1224680104478642431;
	shr.u64 	%rd784, %rd783, 4;
	mul.lo.s64 	%rd785, %rd784, 241;
	sub.s64 	%rd786, %rd5, %rd785;
	mul.lo.s64 	%rd787, %rd786, %rd786;
	cvt.u16.u64 	%rs1744, %rd787;
	mul.hi.u16 	%rs1745, %rs1744, 4351;
	shr.u16 	%rs1746, %rs1745, 4;
	mul.lo.s16 	%rs1747, %rs1746, 241;
	sub.s16 	%rs1748, %rs1744, %rs1747;
	cvt.u16.u64 	%rs1749, %rd786;
	mul.lo.s16 	%rs1750, %rs1748, %rs1749;
	mul.hi.u16 	%rs1751, %rs1750, 4351;
	shr.u16 	%rs1752, %rs1751, 4;
	mul.lo.s16 	%rs1753, %rs1752, 241;
	sub.s16 	%rs1754, %rs1750, %rs1753;
	cvt.u32.u16 	%r160, %rs1754;
	mul.hi.u64 	%rd788, %rd11, 1224680104478642431;
	shr.u64 	%rd789, %rd788, 4;
	mul.lo.s64 	%rd790, %rd789, 241;
	sub.s64 	%rd791, %rd11, %rd790;
	mul.lo.s64 	%rd792, %rd791, %rd791;
	cvt.u16.u64 	%rs1755, %rd792;
	mul.hi.u16 	%rs1756, %rs1755, 4351;
	shr.u16 	%rs1757, %rs1756, 4;
	mul.lo.s16 	%rs1758, %rs1757, 241;
	sub.s16 	%rs1759, %rs1755, %rs1758;
	cvt.u16.u64 	%rs1760, %rd791;
	mul.lo.s16 	%rs1761, %rs1759, %rs1760;
	mul.hi.u16 	%rs1762, %rs1761, 4351;
	shr.u16 	%rs1763, %rs1762, 4;
	mul.lo.s16 	%rs1764, %rs1763, 241;
	sub.s16 	%rs1765, %rs1761, %rs1764;
	cvt.u32.u16 	%r643, %rs1765;
	mul.hi.u64 	%rd793, %rd17, 1224680104478642431;
	shr.u64 	%rd794, %rd793, 4;
	mul.lo.s64 	%rd795, %rd794, 241;
	sub.s64 	%rd796, %rd17, %rd795;
	mul.lo.s64 	%rd797, %rd796, %rd796;
	cvt.u16.u64 	%rs1766, %rd797;
	mul.hi.u16 	%rs1767, %rs1766, 4351;
	shr.u16 	%rs1768, %rs1767, 4;
	mul.lo.s16 	%rs1769, %rs1768, 241;
	sub.s16 	%rs1770, %rs1766, %rs1769;
	cvt.u16.u64 	%rs1771, %rd796;
	mul.lo.s16 	%rs1772, %rs1770, %rs1771;
	mul.hi.u16 	%rs1773, %rs1772, 4351;
	shr.u16 	%rs1774, %rs1773, 4;
	mul.lo.s16 	%rs1775, %rs1774, 241;
	sub.s16 	%rs1776, %rs1772, %rs1775;
	cvt.u32.u16 	%r644, %rs1776;
	add.s32 	%r161, %r643, %r644;
	sub.s32 	%r645, %r643, %r160;
	add.s32 	%r162, %r645, %r644;
	mul.hi.u64 	%rd798, %rd5, 2351776136887273513;
	shr.u64 	%rd799, %rd798, 5;
	mul.lo.s64 	%rd800, %rd799, 251;
	sub.s64 	%rd801, %rd5, %rd800;
	mul.lo.s64 	%rd802, %rd801, %rd801;
	cvt.u16.u64 	%rs1777, %rd802;
	mul.hi.u16 	%rs1778, %rs1777, -32115;
	shr.u16 	%rs1779, %rs1778, 7;
	mul.lo.s16 	%rs1780, %rs1779, 251;
	sub.s16 	%rs1781, %rs1777, %rs1780;
	cvt.u16.u64 	%rs1782, %rd801;
	mul.lo.s16 	%rs1783, %rs1781, %rs1782;
	mul.hi.u16 	%rs1784, %rs1783, -32115;
	shr.u16 	%rs1785, %rs1784, 7;
	mul.lo.s16 	%rs1786, %rs1785, 251;
	sub.s16 	%rs1787, %rs1783, %rs1786;
	cvt.u32.u16 	%r163, %rs1787;
	mul.hi.u64 	%rd803, %rd11, 2351776136887273513;
	shr.u64 	%rd804, %rd803, 5;
	mul.lo.s64 	%rd805, %rd804, 251;
	sub.s64 	%rd806, %rd11, %rd805;
	mul.lo.s64 	%rd807, %rd806, %rd806;
	cvt.u16.u64 	%rs1788, %rd807;
	mul.hi.u16 	%rs1789, %rs1788, -32115;
	shr.u16 	%rs1790, %rs1789, 7;
	mul.lo.s16 	%rs1791, %rs1790, 251;
	sub.s16 	%rs1792, %rs1788, %rs1791;
	cvt.u16.u64 	%rs1793, %rd806;
	mul.lo.s16 	%rs1794, %rs1792, %rs1793;
	mul.hi.u16 	%rs1795, %rs1794, -32115;
	shr.u16 	%rs1796, %rs1795, 7;
	mul.lo.s16 	%rs1797, %rs1796, 251;
	sub.s16 	%rs1798, %rs1794, %rs1797;
	cvt.u32.u16 	%r646, %rs1798;
	mul.hi.u64 	%rd808, %rd17, 2351776136887273513;
	shr.u64 	%rd809, %rd808, 5;
	mul.lo.s64 	%rd810, %rd809, 251;
	sub.s64 	%rd811, %rd17, %rd810;
	mul.lo.s64 	%rd812, %rd811, %rd811;
	cvt.u16.u64 	%rs1799, %rd812;
	mul.hi.u16 	%rs1800, %rs1799, -32115;
	shr.u16 	%rs1801, %rs1800, 7;
	mul.lo.s16 	%rs1802, %rs1801, 251;
	sub.s16 	%rs1803, %rs1799, %rs1802;
	cvt.u16.u64 	%rs1804, %rd811;
	mul.lo.s16 	%rs1805, %rs1803, %rs1804;
	mul.hi.u16 	%rs1806, %rs1805, -32115;
	shr.u16 	%rs1807, %rs1806, 7;
	mul.lo.s16 	%rs1808, %rs1807, 251;
	sub.s16 	%rs1809, %rs1805, %rs1808;
	cvt.u32.u16 	%r647, %rs1809;
	add.s32 	%r164, %r646, %r647;
	sub.s32 	%r648, %r646, %r163;
	add.s32 	%r165, %r648, %r647;
	mul.hi.u64 	%rd813, %rd5, 9187483429707480961;
	shr.u64 	%rd814, %rd813, 7;
	mov.b64 	%rd815, 257;
	cvt.u32.u64 	%r649, %rd815;
	cvt.u32.u64 	%r650, %rd814;
	mul.lo.s32 	%r651, %r650, %r649;
	cvt.u32.u64 	%r652, %rd5;
	sub.s32 	%r653, %r652, %r651;
	mul.lo.s32 	%r654, %r653, %r653;
	mul.hi.u32 	%r655, %r654, 16711936;
	mul.lo.s32 	%r656, %r655, 257;
	sub.s32 	%r657, %r654, %r656;
	mul.lo.s32 	%r658, %r657, %r653;
	mul.hi.u32 	%r659, %r658, 16711936;
	mul.lo.s32 	%r660, %r659, 257;
	sub.s32 	%r166, %r658, %r660;
	mul.hi.u64 	%rd816, %rd11, 9187483429707480961;
	shr.u64 	%rd817, %rd816, 7;
	cvt.u32.u64 	%r661, %rd817;
	mul.lo.s32 	%r662, %r661, %r649;
	cvt.u32.u64 	%r663, %rd11;
	sub.s32 	%r664, %r663, %r662;
	mul.lo.s32 	%r665, %r664, %r664;
	mul.hi.u32 	%r666, %r665, 16711936;
	mul.lo.s32 	%r667, %r666, 257;
	sub.s32 	%r668, %r665, %r667;
	mul.lo.s32 	%r669, %r668, %r664;
	mul.hi.u32 	%r670, %r669, 16711936;
	mul.lo.s32 	%r671, %r670, 257;
	sub.s32 	%r672, %r669, %r671;
	mul.hi.u64 	%rd818, %rd17, 9187483429707480961;
	shr.u64 	%rd819, %rd818, 7;
	cvt.u32.u64 	%r673, %rd819;
	mul.lo.s32 	%r674, %r673, %r649;
	cvt.u32.u64 	%r675, %rd17;
	sub.s32 	%r676, %r675, %r674;
	mul.lo.s32 	%r677, %r676, %r676;
	mul.hi.u32 	%r678, %r677, 16711936;
	mul.lo.s32 	%r679, %r678, 257;
	sub.s32 	%r680, %r677, %r679;
	mul.lo.s32 	%r681, %r680, %r676;
	mul.hi.u32 	%r682, %r681, 16711936;
	mul.lo.s32 	%r683, %r682, 257;
	sub.s32 	%r684, %r681, %r683;
	add.s32 	%r167, %r672, %r684;
	sub.s32 	%r685, %r672, %r166;
	add.s32 	%r168, %r685, %r684;
	mul.hi.u64 	%rd820, %rd5, 8977883047280694323;
	shr.u64 	%rd821, %rd820, 7;
	mov.b64 	%rd822, 263;
	cvt.u32.u64 	%r686, %rd822;
	cvt.u32.u64 	%r687, %rd821;
	mul.lo.s32 	%r688, %r687, %r686;
	sub.s32 	%r689, %r652, %r688;
	mul.lo.s32 	%r690, %r689, %r689;
	mul.hi.u32 	%r691, %r690, 16330675;
	mul.lo.s32 	%r692, %r691, 263;
	sub.s32 	%r693, %r690, %r692;
	mul.lo.s32 	%r694, %r693, %r689;
	mul.hi.u32 	%r695, %r694, 16330675;
	mul.lo.s32 	%r696, %r695, 263;
	sub.s32 	%r169, %r694, %r696;
	mul.hi.u64 	%rd823, %rd11, 8977883047280694323;
	shr.u64 	%rd824, %rd823, 7;
	cvt.u32.u64 	%r697, %rd824;
	mul.lo.s32 	%r698, %r697, %r686;
	sub.s32 	%r699, %r663, %r698;
	mul.lo.s32 	%r700, %r699, %r699;
	mul.hi.u32 	%r701, %r700, 16330675;
	mul.lo.s32 	%r702, %r701, 263;
	sub.s32 	%r703, %r700, %r702;
	mul.lo.s32 	%r704, %r703, %r699;
	mul.hi.u32 	%r705, %r704, 16330675;
	mul.lo.s32 	%r706, %r705, 263;
	sub.s32 	%r707, %r704, %r706;
	mul.hi.u64 	%rd825, %rd17, 8977883047280694323;
	shr.u64 	%rd826, %rd825, 7;
	cvt.u32.u64 	%r708, %rd826;
	mul.lo.s32 	%r709, %r708, %r686;
	sub.s32 	%r710, %r675, %r709;
	mul.lo.s32 	%r711, %r710, %r710;
	mul.hi.u32 	%r712, %r711, 16330675;
	mul.lo.s32 	%r713, %r712, 263;
	sub.s32 	%r714, %r711, %r713;
	mul.lo.s32 	%r715, %r714, %r710;
	mul.hi.u32 	%r716, %r715, 16330675;
	mul.lo.s32 	%r717, %r716, 263;
	sub.s32 	%r718, %r715, %r717;
	add.s32 	%r170, %r707, %r718;
	sub.s32 	%r719, %r707, %r169;
	add.s32 	%r171, %r719, %r718;
	mul.hi.u64 	%rd827, %rd5, 2194408216946861159;
	shr.u64 	%rd828, %rd827, 5;
	mov.b64 	%rd829, 269;
	cvt.u32.u64 	%r720, %rd829;
	cvt.u32.u64 	%r721, %rd828;
	mul.lo.s32 	%r722, %r721, %r720;
	sub.s32 	%r723, %r652, %r722;
	mul.lo.s32 	%r724, %r723, %r723;
	mul.hi.u32 	%r725, %r724, 15966422;
	mul.lo.s32 	%r726, %r725, 269;
	sub.s32 	%r727, %r724, %r726;
	mul.lo.s32 	%r728, %r727, %r723;
	mul.hi.u32 	%r729, %r728, 15966422;
	mul.lo.s32 	%r730, %r729, 269;
	sub.s32 	%r172, %r728, %r730;
	mul.hi.u64 	%rd830, %rd11, 2194408216946861159;
	shr.u64 	%rd831, %rd830, 5;
	cvt.u32.u64 	%r731, %rd831;
	mul.lo.s32 	%r732, %r731, %r720;
	sub.s32 	%r733, %r663, %r732;
	mul.lo.s32 	%r734, %r733, %r733;
	mul.hi.u32 	%r735, %r734, 15966422;
	mul.lo.s32 	%r736, %r735, 269;
	sub.s32 	%r737, %r734, %r736;
	mul.lo.s32 	%r738, %r737, %r733;
	mul.hi.u32 	%r739, %r738, 15966422;
	mul.lo.s32 	%r740, %r739, 269;
	sub.s32 	%r741, %r738, %r740;
	mul.hi.u64 	%rd832, %rd17, 2194408216946861159;
	shr.u64 	%rd833, %rd832, 5;
	cvt.u32.u64 	%r742, %rd833;
	mul.lo.s32 	%r743, %r742, %r720;
	sub.s32 	%r744, %r675, %r743;
	mul.lo.s32 	%r745, %r744, %r744;
	mul.hi.u32 	%r746, %r745, 15966422;
	mul.lo.s32 	%r747, %r746, 269;
	sub.s32 	%r748, %r745, %r747;
	mul.lo.s32 	%r749, %r748, %r744;
	mul.hi.u32 	%r750, %r749, 15966422;
	mul.lo.s32 	%r751, %r750, 269;
	sub.s32 	%r752, %r749, %r751;
	add.s32 	%r173, %r741, %r752;
	sub.s32 	%r753, %r741, %r172;
	add.s32 	%r174, %r753, %r752;
	mul.hi.u64 	%rd834, %rd5, 4356426644713694847;
	shr.u64 	%rd835, %rd834, 6;
	mov.b64 	%rd836, 271;
	cvt.u32.u64 	%r754, %rd836;
	cvt.u32.u64 	%r755, %rd835;
	mul.lo.s32 	%r756, %r755, %r754;
	sub.s32 	%r757, %r652, %r756;
	mul.lo.s32 	%r758, %r757, %r757;
	mul.hi.u32 	%r759, %r758, 15848588;
	mul.lo.s32 	%r760, %r759, 271;
	sub.s32 	%r761, %r758, %r760;
	mul.lo.s32 	%r762, %r761, %r757;
	mul.hi.u32 	%r763, %r762, 15848588;
	mul.lo.s32 	%r764, %r763, 271;
	sub.s32 	%r175, %r762, %r764;
	mul.hi.u64 	%rd837, %rd11, 4356426644713694847;
	shr.u64 	%rd838, %rd837, 6;
	cvt.u32.u64 	%r765, %rd838;
	mul.lo.s32 	%r766, %r765, %r754;
	sub.s32 	%r767, %r663, %r766;
	mul.lo.s32 	%r768, %r767, %r767;
	mul.hi.u32 	%r769, %r768, 15848588;
	mul.lo.s32 	%r770, %r769, 271;
	sub.s32 	%r771, %r768, %r770;
	mul.lo.s32 	%r772, %r771, %r767;
	mul.hi.u32 	%r773, %r772, 15848588;
	mul.lo.s32 	%r774, %r773, 271;
	sub.s32 	%r775, %r772, %r774;
	mul.hi.u64 	%rd839, %rd17, 4356426644713694847;
	shr.u64 	%rd840, %rd839, 6;
	cvt.u32.u64 	%r776, %rd840;
	mul.lo.s32 	%r777, %r776, %r754;
	sub.s32 	%r778, %r675, %r777;
	mul.lo.s32 	%r779, %r778, %r778;
	mul.hi.u32 	%r780, %r779, 15848588;
	mul.lo.s32 	%r781, %r780, 271;
	sub.s32 	%r782, %r779, %r781;
	mul.lo.s32 	%r783, %r782, %r778;
	mul.hi.u32 	%r784, %r783, 15848588;
	mul.lo.s32 	%r785, %r784, 271;
	sub.s32 	%r786, %r783, %r785;
	add.s32 	%r176, %r775, %r786;
	sub.s32 	%r787, %r775, %r175;
	add.s32 	%r177, %r787, %r786;
	mul.hi.u64 	%rd841, %rd5, 8524127225396471505;
	shr.u64 	%rd842, %rd841, 7;
	mov.b64 	%rd843, 277;
	cvt.u32.u64 	%r788, %rd843;
	cvt.u32.u64 	%r789, %rd842;
	mul.lo.s32 	%r790, %r789, %r788;
	sub.s32 	%r791, %r652, %r790;
	mul.lo.s32 	%r792, %r791, %r791;
	mul.hi.u32 	%r793, %r792, 15505298;
	mul.lo.s32 	%r794, %r793, 277;
	sub.s32 	%r795, %r792, %r794;
	mul.lo.s32 	%r796, %r795, %r791;
	mul.hi.u32 	%r797, %r796, 15505298;
	mul.lo.s32 	%r798, %r797, 277;
	sub.s32 	%r178, %r796, %r798;
	mul.hi.u64 	%rd844, %rd11, 8524127225396471505;
	shr.u64 	%rd845, %rd844, 7;
	cvt.u32.u64 	%r799, %rd845;
	mul.lo.s32 	%r800, %r799, %r788;
	sub.s32 	%r801, %r663, %r800;
	mul.lo.s32 	%r802, %r801, %r801;
	mul.hi.u32 	%r803, %r802, 15505298;
	mul.lo.s32 	%r804, %r803, 277;
	sub.s32 	%r805, %r802, %r804;
	mul.lo.s32 	%r806, %r805, %r801;
	mul.hi.u32 	%r807, %r806, 15505298;
	mul.lo.s32 	%r808, %r807, 277;
	sub.s32 	%r809, %r806, %r808;
	mul.hi.u64 	%rd846, %rd17, 8524127225396471505;
	shr.u64 	%rd847, %rd846, 7;
	cvt.u32.u64 	%r810, %rd847;
	mul.lo.s32 	%r811, %r810, %r788;
	sub.s32 	%r812, %r675, %r811;
	mul.lo.s32 	%r813, %r812, %r812;
	mul.hi.u32 	%r814, %r813, 15505298;
	mul.lo.s32 	%r815, %r814, 277;
	sub.s32 	%r816, %r813, %r815;
	mul.lo.s32 	%r817, %r816, %r812;
	mul.hi.u32 	%r818, %r817, 15505298;
	mul.lo.s32 	%r819, %r818, 277;
	sub.s32 	%r820, %r817, %r819;
	add.s32 	%r179, %r809, %r820;
	sub.s32 	%r821, %r809, %r178;
	add.s32 	%r180, %r821, %r820;
	mul.hi.u64 	%rd848, %rd5, -1641169401575582883;
	shr.u64 	%rd849, %rd848, 8;
	mov.b64 	%rd850, 281;
	cvt.u32.u64 	%r822, %rd850;
	cvt.u32.u64 	%r823, %rd849;
	mul.lo.s32 	%r824, %r823, %r822;
	sub.s32 	%r825, %r652, %r824;
	mul.lo.s32 	%r826, %r825, %r825;
	mul.hi.u32 	%r827, %r826, 15284582;
	mul.lo.s32 	%r828, %r827, 281;
	sub.s32 	%r829, %r826, %r828;
	mul.lo.s32 	%r830, %r829, %r825;
	mul.hi.u32 	%r831, %r830, 15284582;
	mul.lo.s32 	%r832, %r831, 281;
	sub.s32 	%r181, %r830, %r832;
	mul.hi.u64 	%rd851, %rd11, -1641169401575582883;
	shr.u64 	%rd852, %rd851, 8;
	cvt.u32.u64 	%r833, %rd852;
	mul.lo.s32 	%r834, %r833, %r822;
	sub.s32 	%r835, %r663, %r834;
	mul.lo.s32 	%r836, %r835, %r835;
	mul.hi.u32 	%r837, %r836, 15284582;
	mul.lo.s32 	%r838, %r837, 281;
	sub.s32 	%r839, %r836, %r838;
	mul.lo.s32 	%r840, %r839, %r835;
	mul.hi.u32 	%r841, %r840, 15284582;
	mul.lo.s32 	%r842, %r841, 281;
	sub.s32 	%r843, %r840, %r842;
	mul.hi.u64 	%rd853, %rd17, -1641169401575582883;
	shr.u64 	%rd854, %rd853, 8;
	cvt.u32.u64 	%r844, %rd854;
	mul.lo.s32 	%r845, %r844, %r822;
	sub.s32 	%r846, %r675, %r845;
	mul.lo.s32 	%r847, %r846, %r846;
	mul.hi.u32 	%r848, %r847, 15284582;
	mul.lo.s32 	%r849, %r848, 281;
	sub.s32 	%r850, %r847, %r849;
	mul.lo.s32 	%r851, %r850, %r846;
	mul.hi.u32 	%r852, %r851, 15284582;
	mul.lo.s32 	%r853, %r852, 281;
	sub.s32 	%r854, %r851, %r853;
	add.s32 	%r182, %r843, %r854;
	sub.s32 	%r855, %r843, %r181;
	add.s32 	%r183, %r855, %r854;
	mul.hi.u64 	%rd855, %rd5, 8343403679981705325;
	shr.u64 	%rd856, %rd855, 7;
	mov.b64 	%rd857, 283;
	cvt.u32.u64 	%r856, %rd857;
	cvt.u32.u64 	%r857, %rd856;
	mul.lo.s32 	%r858, %r857, %r856;
	sub.s32 	%r859, %r652, %r858;
	mul.lo.s32 	%r860, %r859, %r859;
	mul.hi.u32 	%r861, %r860, 15176563;
	mul.lo.s32 	%r862, %r861, 283;
	sub.s32 	%r863, %r860, %r862;
	mul.lo.s32 	%r864, %r863, %r859;
	mul.hi.u32 	%r865, %r864, 15176563;
	mul.lo.s32 	%r866, %r865, 283;
	sub.s32 	%r184, %r864, %r866;
	mul.hi.u64 	%rd858, %rd11, 8343403679981705325;
	shr.u64 	%rd859, %rd858, 7;
	cvt.u32.u64 	%r867, %rd859;
	mul.lo.s32 	%r868, %r867, %r856;
	sub.s32 	%r869, %r663, %r868;
	mul.lo.s32 	%r870, %r869, %r869;
	mul.hi.u32 	%r871, %r870, 15176563;
	mul.lo.s32 	%r872, %r871, 283;
	sub.s32 	%r873, %r870, %r872;
	mul.lo.s32 	%r874, %r873, %r869;
	mul.hi.u32 	%r875, %r874, 15176563;
	mul.lo.s32 	%r876, %r875, 283;
	sub.s32 	%r877, %r874, %r876;
	mul.hi.u64 	%rd860, %rd17, 8343403679981705325;
	shr.u64 	%rd861, %rd860, 7;
	cvt.u32.u64 	%r878, %rd861;
	mul.lo.s32 	%r879, %r878, %r856;
	sub.s32 	%r880, %r675, %r879;
	mul.lo.s32 	%r881, %r880, %r880;
	mul.hi.u32 	%r882, %r881, 15176563;
	mul.lo.s32 	%r883, %r882, 283;
	sub.s32 	%r884, %r881, %r883;
	mul.lo.s32 	%r885, %r884, %r880;
	mul.hi.u32 	%r886, %r885, 15176563;
	mul.lo.s32 	%r887, %r886, 283;
	sub.s32 	%r888, %r885, %r887;
	add.s32 	%r185, %r877, %r888;
	sub.s32 	%r889, %r877, %r184;
	add.s32 	%r186, %r889, %r888;
	mul.hi.u64 	%rd862, %rd5, 503665367200260795;
	shr.u64 	%rd863, %rd862, 3;
	mov.b64 	%rd864, 293;
	cvt.u32.u64 	%r890, %rd864;
	cvt.u32.u64 	%r891, %rd863;
	mul.lo.s32 	%r892, %r891, %r890;
	sub.s32 	%r893, %r652, %r892;
	mul.lo.s32 	%r894, %r893, %r893;
	mul.hi.u32 	%r895, %r894, 14658592;
	mul.lo.s32 	%r896, %r895, 293;
	sub.s32 	%r897, %r894, %r896;
	mul.lo.s32 	%r898, %r897, %r893;
	mul.hi.u32 	%r899, %r898, 14658592;
	mul.lo.s32 	%r900, %r899, 293;
	sub.s32 	%r187, %r898, %r900;
	mul.hi.u64 	%rd865, %rd11, 503665367200260795;
	shr.u64 	%rd866, %rd865, 3;
	cvt.u32.u64 	%r901, %rd866;
	mul.lo.s32 	%r902, %r901, %r890;
	sub.s32 	%r903, %r663, %r902;
	mul.lo.s32 	%r904, %r903, %r903;
	mul.hi.u32 	%r905, %r904, 14658592;
	mul.lo.s32 	%r906, %r905, 293;
	sub.s32 	%r907, %r904, %r906;
	mul.lo.s32 	%r908, %r907, %r903;
	mul.hi.u32 	%r909, %r908, 14658592;
	mul.lo.s32 	%r910, %r909, 293;
	sub.s32 	%r911, %r908, %r910;
	mul.hi.u64 	%rd867, %rd17, 503665367200260795;
	shr.u64 	%rd868, %rd867, 3;
	cvt.u32.u64 	%r912, %rd868;
	mul.lo.s32 	%r913, %r912, %r890;
	sub.s32 	%r914, %r675, %r913;
	mul.lo.s32 	%r915, %r914, %r914;
	mul.hi.u32 	%r916, %r915, 14658592;
	mul.lo.s32 	%r917, %r916, 293;
	sub.s32 	%r918, %r915, %r917;
	mul.lo.s32 	%r919, %r918, %r914;
	mul.hi.u32 	%r920, %r919, 14658592;
	mul.lo.s32 	%r921, %r920, 293;
	sub.s32 	%r922, %r919, %r921;
	add.s32 	%r188, %r911, %r922;
	sub.s32 	%r923, %r911, %r187;
	add.s32 	%r189, %r923, %r922;
	mul.hi.u64 	%rd869, %rd5, 7691150623566197417;
	shr.u64 	%rd870, %rd869, 7;
	mov.b64 	%rd871, 307;
	cvt.u32.u64 	%r924, %rd871;
	cvt.u32.u64 	%r925, %rd870;
	mul.lo.s32 	%r926, %r925, %r924;
	sub.s32 	%r927, %r652, %r926;
	mul.lo.s32 	%r928, %r927, %r927;
	mul.hi.u32 	%r929, %r928, 13990122;
	mul.lo.s32 	%r930, %r929, 307;
	sub.s32 	%r931, %r928, %r930;
	mul.lo.s32 	%r932, %r931, %r927;
	mul.hi.u32 	%r933, %r932, 13990122;
	mul.lo.s32 	%r934, %r933, 307;
	sub.s32 	%r190, %r932, %r934;
	mul.hi.u64 	%rd872, %rd11, 7691150623566197417;
	shr.u64 	%rd873, %rd872, 7;
	cvt.u32.u64 	%r935, %rd873;
	mul.lo.s32 	%r936, %r935, %r924;
	sub.s32 	%r937, %r663, %r936;
	mul.lo.s32 	%r938, %r937, %r937;
	mul.hi.u32 	%r939, %r938, 13990122;
	mul.lo.s32 	%r940, %r939, 307;
	sub.s32 	%r941, %r938, %r940;
	mul.lo.s32 	%r942, %r941, %r937;
	mul.hi.u32 	%r943, %r942, 13990122;
	mul.lo.s32 	%r944, %r943, 307;
	sub.s32 	%r945, %r942, %r944;
	mul.hi.u64 	%rd874, %rd17, 7691150623566197417;
	shr.u64 	%rd875, %rd874, 7;
	cvt.u32.u64 	%r946, %rd875;
	mul.lo.s32 	%r947, %r946, %r924;
	sub.s32 	%r948, %r675, %r947;
	mul.lo.s32 	%r949, %r948, %r948;
	mul.hi.u32 	%r950, %r949, 13990122;
	mul.lo.s32 	%r951, %r950, 307;
	sub.s32 	%r952, %r949, %r951;
	mul.lo.s32 	%r953, %r952, %r948;
	mul.hi.u32 	%r954, %r953, 13990122;
	mul.lo.s32 	%r955, %r954, 307;
	sub.s32 	%r956, %r953, %r955;
	add.s32 	%r191, %r945, %r956;
	sub.s32 	%r957, %r945, %r190;
	add.s32 	%r192, %r957, %r956;
	mul.hi.u64 	%rd876, %rd5, 3796114536068846635;
	shr.u64 	%rd877, %rd876, 6;
	mov.b64 	%rd878, 311;
	cvt.u32.u64 	%r958, %rd878;
	cvt.u32.u64 	%r959, %rd877;
	mul.lo.s32 	%r960, %r959, %r958;
	sub.s32 	%r961, %r652, %r960;
	mul.lo.s32 	%r962, %r961, %r961;
	mul.hi.u32 	%r963, %r962, 13810185;
	mul.lo.s32 	%r964, %r963, 311;
	sub.s32 	%r965, %r962, %r964;
	mul.lo.s32 	%r966, %r965, %r961;
	mul.hi.u32 	%r967, %r966, 13810185;
	mul.lo.s32 	%r968, %r967, 311;
	sub.s32 	%r193, %r966, %r968;
	mul.hi.u64 	%rd879, %rd11, 3796114536068846635;
	shr.u64 	%rd880, %rd879, 6;
	cvt.u32.u64 	%r969, %rd880;
	mul.lo.s32 	%r970, %r969, %r958;
	sub.s32 	%r971, %r663, %r970;
	mul.lo.s32 	%r972, %r971, %r971;
	mul.hi.u32 	%r973, %r972, 13810185;
	mul.lo.s32 	%r974, %r973, 311;
	sub.s32 	%r975, %r972, %r974;
	mul.lo.s32 	%r976, %r975, %r971;
	mul.hi.u32 	%r977, %r976, 13810185;
	mul.lo.s32 	%r978, %r977, 311;
	sub.s32 	%r979, %r976, %r978;
	mul.hi.u64 	%rd881, %rd17, 3796114536068846635;
	shr.u64 	%rd882, %rd881, 6;
	cvt.u32.u64 	%r980, %rd882;
	mul.lo.s32 	%r981, %r980, %r958;
	sub.s32 	%r982, %r675, %r981;
	mul.lo.s32 	%r983, %r982, %r982;
	mul.hi.u32 	%r984, %r983, 13810185;
	mul.lo.s32 	%r985, %r984, 311;
	sub.s32 	%r986, %r983, %r985;
	mul.lo.s32 	%r987, %r986, %r982;
	mul.hi.u32 	%r988, %r987, 13810185;
	mul.lo.s32 	%r989, %r988, 311;
	sub.s32 	%r990, %r987, %r989;
	add.s32 	%r194, %r979, %r990;
	sub.s32 	%r991, %r979, %r193;
	add.s32 	%r195, %r991, %r990;
	mul.hi.u64 	%rd883, %rd5, -3359311221090876811;
	shr.u64 	%rd884, %rd883, 8;
	mov.b64 	%rd885, 313;
	cvt.u32.u64 	%r992, %rd885;
	cvt.u32.u64 	%r993, %rd884;
	mul.lo.s32 	%r994, %r993, %r992;
	sub.s32 	%r995, %r652, %r994;
	mul.lo.s32 	%r996, %r995, %r995;
	mul.hi.u32 	%r997, %r996, 13721941;
	mul.lo.s32 	%r998, %r997, 313;
	sub.s32 	%r999, %r996, %r998;
	mul.lo.s32 	%r1000, %r999, %r995;
	mul.hi.u32 	%r1001, %r1000, 13721941;
	mul.lo.s32 	%r1002, %r1001, 313;
	sub.s32 	%r196, %r1000, %r1002;
	mul.hi.u64 	%rd886, %rd11, -3359311221090876811;
	shr.u64 	%rd887, %rd886, 8;
	cvt.u32.u64 	%r1003, %rd887;
	mul.lo.s32 	%r1004, %r1003, %r992;
	sub.s32 	%r1005, %r663, %r1004;
	mul.lo.s32 	%r1006, %r1005, %r1005;
	mul.hi.u32 	%r1007, %r1006, 13721941;
	mul.lo.s32 	%r1008, %r1007, 313;
	sub.s32 	%r1009, %r1006, %r1008;
	mul.lo.s32 	%r1010, %r1009, %r1005;
	mul.hi.u32 	%r1011, %r1010, 13721941;
	mul.lo.s32 	%r1012, %r1011, 313;
	sub.s32 	%r1013, %r1010, %r1012;
	mul.hi.u64 	%rd888, %rd17, -3359311221090876811;
	shr.u64 	%rd889, %rd888, 8;
	cvt.u32.u64 	%r1014, %rd889;
	mul.lo.s32 	%r1015, %r1014, %r992;
	sub.s32 	%r1016, %r675, %r1015;
	mul.lo.s32 	%r1017, %r1016, %r1016;
	mul.hi.u32 	%r1018, %r1017, 13721941;
	mul.lo.s32 	%r1019, %r1018, 313;
	sub.s32 	%r1020, %r1017, %r1019;
	mul.lo.s32 	%r1021, %r1020, %r1016;
	mul.hi.u32 	%r1022, %r1021, 13721941;
	mul.lo.s32 	%r1023, %r1022, 313;
	sub.s32 	%r1024, %r1021, %r1023;
	add.s32 	%r197, %r1013, %r1024;
	sub.s32 	%r1025, %r1013, %r196;
	add.s32 	%r198, %r1025, %r1024;
	mul.hi.u64 	%rd890, %rd5, 3724263787752086131;
	shr.u64 	%rd891, %rd890, 6;
	mov.b64 	%rd892, 317;
	cvt.u32.u64 	%r1026, %rd892;
	cvt.u32.u64 	%r1027, %rd891;
	mul.lo.s32 	%r1028, %r1027, %r1026;
	sub.s32 	%r1029, %r652, %r1028;
	mul.lo.s32 	%r1030, %r1029, %r1029;
	mul.hi.u32 	%r1031, %r1030, 13548793;
	mul.lo.s32 	%r1032, %r1031, 317;
	sub.s32 	%r1033, %r1030, %r1032;
	mul.lo.s32 	%r1034, %r1033, %r1029;
	mul.hi.u32 	%r1035, %r1034, 13548793;
	mul.lo.s32 	%r1036, %r1035, 317;
	sub.s32 	%r199, %r1034, %r1036;
	mul.hi.u64 	%rd893, %rd11, 3724263787752086131;
	shr.u64 	%rd894, %rd893, 6;
	cvt.u32.u64 	%r1037, %rd894;
	mul.lo.s32 	%r1038, %r1037, %r1026;
	sub.s32 	%r1039, %r663, %r1038;
	mul.lo.s32 	%r1040, %r1039, %r1039;
	mul.hi.u32 	%r1041, %r1040, 13548793;
	mul.lo.s32 	%r1042, %r1041, 317;
	sub.s32 	%r1043, %r1040, %r1042;
	mul.lo.s32 	%r1044, %r1043, %r1039;
	mul.hi.u32 	%r1045, %r1044, 13548793;
	mul.lo.s32 	%r1046, %r1045, 317;
	sub.s32 	%r1047, %r1044, %r1046;
	mul.hi.u64 	%rd895, %rd17, 3724263787752086131;
	shr.u64 	%rd896, %rd895, 6;
	cvt.u32.u64 	%r1048, %rd896;
	mul.lo.s32 	%r1049, %r1048, %r1026;
	sub.s32 	%r1050, %r675, %r1049;
	mul.lo.s32 	%r1051, %r1050, %r1050;
	mul.hi.u32 	%r1052, %r1051, 13548793;
	mul.lo.s32 	%r1053, %r1052, 317;
	sub.s32 	%r1054, %r1051, %r1053;
	mul.lo.s32 	%r1055, %r1054, %r1050;
	mul.hi.u32 	%r1056, %r1055, 13548793;
	mul.lo.s32 	%r1057, %r1056, 317;
	sub.s32 	%r1058, %r1055, %r1057;
	add.s32 	%r200, %r1047, %r1058;
	sub.s32 	%r1059, %r1047, %r199;
	add.s32 	%r201, %r1059, %r1058;
	mul.hi.u64 	%rd897, %rd5, -4179775847517270003;
	shr.u64 	%rd898, %rd897, 8;
	mov.b64 	%rd899, 331;
	cvt.u32.u64 	%r1060, %rd899;
	cvt.u32.u64 	%r1061, %rd898;
	mul.lo.s32 	%r1062, %r1061, %r1060;
	sub.s32 	%r1063, %r652, %r1062;
	mul.lo.s32 	%r1064, %r1063, %r1063;
	mul.hi.u32 	%r1065, %r1064, 12975733;
	mul.lo.s32 	%r1066, %r1065, 331;
	sub.s32 	%r1067, %r1064, %r1066;
	mul.lo.s32 	%r1068, %r1067, %r1063;
	mul.hi.u32 	%r1069, %r1068, 12975733;
	mul.lo.s32 	%r1070, %r1069, 331;
	sub.s32 	%r202, %r1068, %r1070;
	mul.hi.u64 	%rd900, %rd11, -4179775847517270003;
	shr.u64 	%rd901, %rd900, 8;
	cvt.u32.u64 	%r1071, %rd901;
	mul.lo.s32 	%r1072, %r1071, %r1060;
	sub.s32 	%r1073, %r663, %r1072;
	mul.lo.s32 	%r1074, %r1073, %r1073;
	mul.hi.u32 	%r1075, %r1074, 12975733;
	mul.lo.s32 	%r1076, %r1075, 331;
	sub.s32 	%r1077, %r1074, %r1076;
	mul.lo.s32 	%r1078, %r1077, %r1073;
	mul.hi.u32 	%r1079, %r1078, 12975733;
	mul.lo.s32 	%r1080, %r1079, 331;
	sub.s32 	%r1081, %r1078, %r1080;
	mul.hi.u64 	%rd902, %rd17, -4179775847517270003;
	shr.u64 	%rd903, %rd902, 8;
	cvt.u32.u64 	%r1082, %rd903;
	mul.lo.s32 	%r1083, %r1082, %r1060;
	sub.s32 	%r1084, %r675, %r1083;
	mul.lo.s32 	%r1085, %r1084, %r1084;
	mul.hi.u32 	%r1086, %r1085, 12975733;
	mul.lo.s32 	%r1087, %r1086, 331;
	sub.s32 	%r1088, %r1085, %r1087;
	mul.lo.s32 	%r1089, %r1088, %r1084;
	mul.hi.u32 	%r1090, %r1089, 12975733;
	mul.lo.s32 	%r1091, %r1090, 331;
	sub.s32 	%r1092, %r1089, %r1091;
	add.s32 	%r203, %r1081, %r1092;
	sub.s32 	%r1093, %r1081, %r202;
	add.s32 	%r204, %r1093, %r1092;
	mul.hi.u64 	%rd904, %rd5, 7006478461230927617;
	shr.u64 	%rd905, %rd904, 7;
	mov.b64 	%rd906, 337;
	cvt.u32.u64 	%r1094, %rd906;
	cvt.u32.u64 	%r1095, %rd905;
	mul.lo.s32 	%r1096, %r1095, %r1094;
	sub.s32 	%r1097, %r652, %r1096;
	mul.lo.s32 	%r1098, %r1097, %r1097;
	mul.hi.u32 	%r1099, %r1098, 12744711;
	mul.lo.s32 	%r1100, %r1099, 337;
	sub.s32 	%r1101, %r1098, %r1100;
	mul.lo.s32 	%r1102, %r1101, %r1097;
	mul.hi.u32 	%r1103, %r1102, 12744711;
	mul.lo.s32 	%r1104, %r1103, 337;
	sub.s32 	%r205, %r1102, %r1104;
	mul.hi.u64 	%rd907, %rd11, 7006478461230927617;
	shr.u64 	%rd908, %rd907, 7;
	cvt.u32.u64 	%r1105, %rd908;
	mul.lo.s32 	%r1106, %r1105, %r1094;
	sub.s32 	%r1107, %r663, %r1106;
	mul.lo.s32 	%r1108, %r1107, %r1107;
	mul.hi.u32 	%r1109, %r1108, 12744711;
	mul.lo.s32 	%r1110, %r1109, 337;
	sub.s32 	%r1111, %r1108, %r1110;
	mul.lo.s32 	%r1112, %r1111, %r1107;
	mul.hi.u32 	%r1113, %r1112, 12744711;
	mul.lo.s32 	%r1114, %r1113, 337;
	sub.s32 	%r1115, %r1112, %r1114;
	mul.hi.u64 	%rd909, %rd17, 7006478461230927617;
	shr.u64 	%rd910, %rd909, 7;
	cvt.u32.u64 	%r1116, %rd910;
	mul.lo.s32 	%r1117, %r1116, %r1094;
	sub.s32 	%r1118, %r675, %r1117;
	mul.lo.s32 	%r1119, %r1118, %r1118;
	mul.hi.u32 	%r1120, %r1119, 12744711;
	mul.lo.s32 	%r1121, %r1120, 337;
	sub.s32 	%r1122, %r1119, %r1121;
	mul.lo.s32 	%r1123, %r1122, %r1118;
	mul.hi.u32 	%r1124, %r1123, 12744711;
	mul.lo.s32 	%r1125, %r1124, 337;
	sub.s32 	%r1126, %r1123, %r1125;
	add.s32 	%r206, %r1115, %r1126;
	sub.s32 	%r1127, %r1115, %r205;
	add.s32 	%r207, %r1127, %r1126;
	mul.hi.u64 	%rd911, %rd5, 3402281327715882719;
	shr.u64 	%rd912, %rd911, 6;
	mov.b64 	%rd913, 347;
	cvt.u32.u64 	%r1128, %rd913;
	cvt.u32.u64 	%r1129, %rd912;
	mul.lo.s32 	%r1130, %r1129, %r1128;
	sub.s32 	%r1131, %r652, %r1130;
	mul.lo.s32 	%r1132, %r1131, %r1131;
	mul.hi.u32 	%r1133, %r1132, 12377428;
	mul.lo.s32 	%r1134, %r1133, 347;
	sub.s32 	%r1135, %r1132, %r1134;
	mul.lo.s32 	%r1136, %r1135, %r1131;
	mul.hi.u32 	%r1137, %r1136, 12377428;
	mul.lo.s32 	%r1138, %r1137, 347;
	sub.s32 	%r208, %r1136, %r1138;
	mul.hi.u64 	%rd914, %rd11, 3402281327715882719;
	shr.u64 	%rd915, %rd914, 6;
	cvt.u32.u64 	%r1139, %rd915;
	mul.lo.s32 	%r1140, %r1139, %r1128;
	sub.s32 	%r1141, %r663, %r1140;
	mul.lo.s32 	%r1142, %r1141, %r1141;
	mul.hi.u32 	%r1143, %r1142, 12377428;
	mul.lo.s32 	%r1144, %r1143, 347;
	sub.s32 	%r1145, %r1142, %r1144;
	mul.lo.s32 	%r1146, %r1145, %r1141;
	mul.hi.u32 	%r1147, %r1146, 12377428;
	mul.lo.s32 	%r1148, %r1147, 347;
	sub.s32 	%r1149, %r1146, %r1148;
	mul.hi.u64 	%rd916, %rd17, 3402281327715882719;
	shr.u64 	%rd917, %rd916, 6;
	cvt.u32.u64 	%r1150, %rd917;
	mul.lo.s32 	%r1151, %r1150, %r1128;
	sub.s32 	%r1152, %r675, %r1151;
	mul.lo.s32 	%r1153, %r1152, %r1152;
	mul.hi.u32 	%r1154, %r1153, 12377428;
	mul.lo.s32 	%r1155, %r1154, 347;
	sub.s32 	%r1156, %r1153, %r1155;
	mul.lo.s32 	%r1157, %r1156, %r1152;
	mul.hi.u32 	%r1158, %r1157, 12377428;
	mul.lo.s32 	%r1159, %r1158, 347;
	sub.s32 	%r1160, %r1157, %r1159;
	add.s32 	%r209, %r1149, %r1160;
	sub.s32 	%r1161, %r1149, %r208;
	add.s32 	%r210, %r1161, %r1160;
	mul.hi.u64 	%rd918, %rd5, 6765568027033875665;
	shr.u64 	%rd919, %rd918, 7;
	mov.b64 	%rd920, 349;
	cvt.u32.u64 	%r1162, %rd920;
	cvt.u32.u64 	%r1163, %rd919;
	mul.lo.s32 	%r1164, %r1163, %r1162;
	sub.s32 	%r1165, %r652, %r1164;
	mul.lo.s32 	%r1166, %r1165, %r1165;
	mul.hi.u32 	%r1167, %r1166, 12306497;
	mul.lo.s32 	%r1168, %r1167, 349;
	sub.s32 	%r1169, %r1166, %r1168;
	mul.lo.s32 	%r1170, %r1169, %r1165;
	mul.hi.u32 	%r1171, %r1170, 12306497;
	mul.lo.s32 	%r1172, %r1171, 349;
	sub.s32 	%r211, %r1170, %r1172;
	mul.hi.u64 	%rd921, %rd11, 6765568027033875665;
	shr.u64 	%rd922, %rd921, 7;
	cvt.u32.u64 	%r1173, %rd922;
	mul.lo.s32 	%r1174, %r1173, %r1162;
	sub.s32 	%r1175, %r663, %r1174;
	mul.lo.s32 	%r1176, %r1175, %r1175;
	mul.hi.u32 	%r1177, %r1176, 12306497;
	mul.lo.s32 	%r1178, %r1177, 349;
	sub.s32 	%r1179, %r1176, %r1178;
	mul.lo.s32 	%r1180, %r1179, %r1175;
	mul.hi.u32 	%r1181, %r1180, 12306497;
	mul.lo.s32 	%r1182, %r1181, 349;
	sub.s32 	%r1183, %r1180, %r1182;
	mul.hi.u64 	%rd923, %rd17, 6765568027033875665;
	shr.u64 	%rd924, %rd923, 7;
	cvt.u32.u64 	%r1184, %rd924;
	mul.lo.s32 	%r1185, %r1184, %r1162;
	sub.s32 	%r1186, %r675, %r1185;
	mul.lo.s32 	%r1187, %r1186, %r1186;
	mul.hi.u32 	%r1188, %r1187, 12306497;
	mul.lo.s32 	%r1189, %r1188, 349;
	sub.s32 	%r1190, %r1187, %r1189;
	mul.lo.s32 	%r1191, %r1190, %r1186;
	mul.hi.u32 	%r1192, %r1191, 12306497;
	mul.lo.s32 	%r1193, %r1192, 349;
	sub.s32 	%r1194, %r1191, %r1193;
	add.s32 	%r212, %r1183, %r1194;
	sub.s32 	%r1195, %r1183, %r211;
	add.s32 	%r213, %r1195, %r1194;
	mul.hi.u64 	%rd925, %rd5, 1672226091667721393;
	shr.u64 	%rd926, %rd925, 5;
	mov.b64 	%rd927, 353;
	cvt.u32.u64 	%r1196, %rd927;
	cvt.u32.u64 	%r1197, %rd926;
	mul.lo.s32 	%r1198, %r1197, %r1196;
	sub.s32 	%r1199, %r652, %r1198;
	mul.lo.s32 	%r1200, %r1199, %r1199;
	mul.hi.u32 	%r1201, %r1200, 12167047;
	mul.lo.s32 	%r1202, %r1201, 353;
	sub.s32 	%r1203, %r1200, %r1202;
	mul.lo.s32 	%r1204, %r1203, %r1199;
	mul.hi.u32 	%r1205, %r1204, 12167047;
	mul.lo.s32 	%r1206, %r1205, 353;
	sub.s32 	%r214, %r1204, %r1206;
	mul.hi.u64 	%rd928, %rd11, 1672226091667721393;
	shr.u64 	%rd929, %rd928, 5;
	cvt.u32.u64 	%r1207, %rd929;
	mul.lo.s32 	%r1208, %r1207, %r1196;
	sub.s32 	%r1209, %r663, %r1208;
	mul.lo.s32 	%r1210, %r1209, %r1209;
	mul.hi.u32 	%r1211, %r1210, 12167047;
	mul.lo.s32 	%r1212, %r1211, 353;
	sub.s32 	%r1213, %r1210, %r1212;
	mul.lo.s32 	%r1214, %r1213, %r1209;
	mul.hi.u32 	%r1215, %r1214, 12167047;
	mul.lo.s32 	%r1216, %r1215, 353;
	sub.s32 	%r1217, %r1214, %r1216;
	mul.hi.u64 	%rd930, %rd17, 1672226091667721393;
	shr.u64 	%rd931, %rd930, 5;
	cvt.u32.u64 	%r1218, %rd931;
	mul.lo.s32 	%r1219, %r1218, %r1196;
	sub.s32 	%r1220, %r675, %r1219;
	mul.lo.s32 	%r1221, %r1220, %r1220;
	mul.hi.u32 	%r1222, %r1221, 12167047;
	mul.lo.s32 	%r1223, %r1222, 353;
	sub.s32 	%r1224, %r1221, %r1223;
	mul.lo.s32 	%r1225, %r1224, %r1220;
	mul.hi.u32 	%r1226, %r1225, 12167047;
	mul.lo.s32 	%r1227, %r1226, 353;
	sub.s32 	%r1228, %r1225, %r1227;
	add.s32 	%r215, %r1217, %r1228;
	sub.s32 	%r1229, %r1217, %r214;
	add.s32 	%r216, %r1229, %r1228;
	mul.hi.u64 	%rd932, %rd5, -5292519887443130407;
	shr.u64 	%rd933, %rd932, 8;
	mov.b64 	%rd934, 359;
	cvt.u32.u64 	%r1230, %rd934;
	cvt.u32.u64 	%r1231, %rd933;
	mul.lo.s32 	%r1232, %r1231, %r1230;
	sub.s32 	%r1233, %r652, %r1232;
	mul.lo.s32 	%r1234, %r1233, %r1233;
	mul.hi.u32 	%r1235, %r1234, 11963698;
	mul.lo.s32 	%r1236, %r1235, 359;
	sub.s32 	%r1237, %r1234, %r1236;
	mul.lo.s32 	%r1238, %r1237, %r1233;
	mul.hi.u32 	%r1239, %r1238, 11963698;
	mul.lo.s32 	%r1240, %r1239, 359;
	sub.s32 	%r217, %r1238, %r1240;
	mul.hi.u64 	%rd935, %rd11, -5292519887443130407;
	shr.u64 	%rd936, %rd935, 8;
	cvt.u32.u64 	%r1241, %rd936;
	mul.lo.s32 	%r1242, %r1241, %r1230;
	sub.s32 	%r1243, %r663, %r1242;
	mul.lo.s32 	%r1244, %r1243, %r1243;
	mul.hi.u32 	%r1245, %r1244, 11963698;
	mul.lo.s32 	%r1246, %r1245, 359;
	sub.s32 	%r1247, %r1244, %r1246;
	mul.lo.s32 	%r1248, %r1247, %r1243;
	mul.hi.u32 	%r1249, %r1248, 11963698;
	mul.lo.s32 	%r1250, %r1249, 359;
	sub.s32 	%r1251, %r1248, %r1250;
	mul.hi.u64 	%rd937, %rd17, -5292519887443130407;
	shr.u64 	%rd938, %rd937, 8;
	cvt.u32.u64 	%r1252, %rd938;
	mul.lo.s32 	%r1253, %r1252, %r1230;
	sub.s32 	%r1254, %r675, %r1253;
	mul.lo.s32 	%r1255, %r1254, %r1254;
	mul.hi.u32 	%r1256, %r1255, 11963698;
	mul.lo.s32 	%r1257, %r1256, 359;
	sub.s32 	%r1258, %r1255, %r1257;
	mul.lo.s32 	%r1259, %r1258, %r1254;
	mul.hi.u32 	%r1260, %r1259, 11963698;
	mul.lo.s32 	%r1261, %r1260, 359;
	sub.s32 	%r1262, %r1259, %r1261;
	add.s32 	%r218, %r1251, %r1262;
	sub.s32 	%r1263, %r1251, %r217;
	add.s32 	%r219, %r1263, %r1262;
	mul.hi.u64 	%rd939, %rd5, 804217725284340125;
	shr.u64 	%rd940, %rd939, 4;
	mov.b64 	%rd941, 367;
	cvt.u32.u64 	%r1264, %rd941;
	cvt.u32.u64 	%r1265, %rd940;
	mul.lo.s32 	%r1266, %r1265, %r1264;
	sub.s32 	%r1267, %r652, %r1266;
	mul.lo.s32 	%r1268, %r1267, %r1267;
	mul.hi.u32 	%r1269, %r1268, 11702909;
	mul.lo.s32 	%r1270, %r1269, 367;
	sub.s32 	%r1271, %r1268, %r1270;
	mul.lo.s32 	%r1272, %r1271, %r1267;
	mul.hi.u32 	%r1273, %r1272, 11702909;
	mul.lo.s32 	%r1274, %r1273, 367;
	sub.s32 	%r220, %r1272, %r1274;
	mul.hi.u64 	%rd942, %rd11, 804217725284340125;
	shr.u64 	%rd943, %rd942, 4;
	cvt.u32.u64 	%r1275, %rd943;
	mul.lo.s32 	%r1276, %r1275, %r1264;
	sub.s32 	%r1277, %r663, %r1276;
	mul.lo.s32 	%r1278, %r1277, %r1277;
	mul.hi.u32 	%r1279, %r1278, 11702909;
	mul.lo.s32 	%r1280, %r1279, 367;
	sub.s32 	%r1281, %r1278, %r1280;
	mul.lo.s32 	%r1282, %r1281, %r1277;
	mul.hi.u32 	%r1283, %r1282, 11702909;
	mul.lo.s32 	%r1284, %r1283, 367;
	sub.s32 	%r1285, %r1282, %r1284;
	mul.hi.u64 	%rd944, %rd17, 804217725284340125;
	shr.u64 	%rd945, %rd944, 4;
	cvt.u32.u64 	%r1286, %rd945;
	mul.lo.s32 	%r1287, %r1286, %r1264;
	sub.s32 	%r1288, %r675, %r1287;
	mul.lo.s32 	%r1289, %r1288, %r1288;
	mul.hi.u32 	%r1290, %r1289, 11702909;
	mul.lo.s32 	%r1291, %r1290, 367;
	sub.s32 	%r1292, %r1289, %r1291;
	mul.lo.s32 	%r1293, %r1292, %r1288;
	mul.hi.u32 	%r1294, %r1293, 11702909;
	mul.lo.s32 	%r1295, %r1294, 367;
	sub.s32 	%r1296, %r1293, %r1295;
	add.s32 	%r221, %r1285, %r1296;
	sub.s32 	%r1297, %r1285, %r220;
	add.s32 	%r222, %r1297, %r1296;
	mul.hi.u64 	%rd946, %rd5, -5786244119635435761;
	shr.u64 	%rd947, %rd946, 8;
	mov.b64 	%rd948, 373;
	cvt.u32.u64 	%r1298, %rd948;
	cvt.u32.u64 	%r1299, %rd947;
	mul.lo.s32 	%r1300, %r1299, %r1298;
	sub.s32 	%r1301, %r652, %r1300;
	mul.lo.s32 	%r1302, %r1301, %r1301;
	mul.hi.u32 	%r1303, %r1302, 11514658;
	mul.lo.s32 	%r1304, %r1303, 373;
	sub.s32 	%r1305, %r1302, %r1304;
	mul.lo.s32 	%r1306, %r1305, %r1301;
	mul.hi.u32 	%r1307, %r1306, 11514658;
	mul.lo.s32 	%r1308, %r1307, 373;
	sub.s32 	%r223, %r1306, %r1308;
	mul.hi.u64 	%rd949, %rd11, -5786244119635435761;
	shr.u64 	%rd950, %rd949, 8;
	cvt.u32.u64 	%r1309, %rd950;
	mul.lo.s32 	%r1310, %r1309, %r1298;
	sub.s32 	%r1311, %r663, %r1310;
	mul.lo.s32 	%r1312, %r1311, %r1311;
	mul.hi.u32 	%r1313, %r1312, 11514658;
	mul.lo.s32 	%r1314, %r1313, 373;
	sub.s32 	%r1315, %r1312, %r1314;
	mul.lo.s32 	%r1316, %r1315, %r1311;
	mul.hi.u32 	%r1317, %r1316, 11514658;
	mul.lo.s32 	%r1318, %r1317, 373;
	sub.s32 	%r1319, %r1316, %r1318;
	mul.hi.u64 	%rd951, %rd17, -5786244119635435761;
	shr.u64 	%rd952, %rd951, 8;
	cvt.u32.u64 	%r1320, %rd952;
	mul.lo.s32 	%r1321, %r1320, %r1298;
	sub.s32 	%r1322, %r675, %r1321;
	mul.lo.s32 	%r1323, %r1322, %r1322;
	mul.hi.u32 	%r1324, %r1323, 11514658;
	mul.lo.s32 	%r1325, %r1324, 373;
	sub.s32 	%r1326, %r1323, %r1325;
	mul.lo.s32 	%r1327, %r1326, %r1322;
	mul.hi.u32 	%r1328, %r1327, 11514658;
	mul.lo.s32 	%r1329, %r1328, 373;
	sub.s32 	%r1330, %r1327, %r1329;
	add.s32 	%r224, %r1319, %r1330;
	sub.s32 	%r1331, %r1319, %r223;
	add.s32 	%r225, %r1331, %r1330;
	mul.hi.u64 	%rd953, %rd5, 3115017468911375471;
	shr.u64 	%rd954, %rd953, 6;
	mov.b64 	%rd955, 379;
	cvt.u32.u64 	%r1332, %rd955;
	cvt.u32.u64 	%r1333, %rd954;
	mul.lo.s32 	%r1334, %r1333, %r1332;
	sub.s32 	%r1335, %r652, %r1334;
	mul.lo.s32 	%r1336, %r1335, %r1335;
	mul.hi.u32 	%r1337, %r1336, 11332368;
	mul.lo.s32 	%r1338, %r1337, 379;
	sub.s32 	%r1339, %r1336, %r1338;
	mul.lo.s32 	%r1340, %r1339, %r1335;
	mul.hi.u32 	%r1341, %r1340, 11332368;
	mul.lo.s32 	%r1342, %r1341, 379;
	sub.s32 	%r226, %r1340, %r1342;
	mul.hi.u64 	%rd956, %rd11, 3115017468911375471;
	shr.u64 	%rd957, %rd956, 6;
	cvt.u32.u64 	%r1343, %rd957;
	mul.lo.s32 	%r1344, %r1343, %r1332;
	sub.s32 	%r1345, %r663, %r1344;
	mul.lo.s32 	%r1346, %r1345, %r1345;
	mul.hi.u32 	%r1347, %r1346, 11332368;
	mul.lo.s32 	%r1348, %r1347, 379;
	sub.s32 	%r1349, %r1346, %r1348;
	mul.lo.s32 	%r1350, %r1349, %r1345;
	mul.hi.u32 	%r1351, %r1350, 11332368;
	mul.lo.s32 	%r1352, %r1351, 379;
	sub.s32 	%r1353, %r1350, %r1352;
	mul.hi.u64 	%rd958, %rd17, 3115017468911375471;
	shr.u64 	%rd959, %rd958, 6;
	cvt.u32.u64 	%r1354, %rd959;
	mul.lo.s32 	%r1355, %r1354, %r1332;
	sub.s32 	%r1356, %r675, %r1355;
	mul.lo.s32 	%r1357, %r1356, %r1356;
	mul.hi.u32 	%r1358, %r1357, 11332368;
	mul.lo.s32 	%r1359, %r1358, 379;
	sub.s32 	%r1360, %r1357, %r1359;
	mul.lo.s32 	%r1361, %r1360, %r1356;
	mul.hi.u32 	%r1362, %r1361, 11332368;
	mul.lo.s32 	%r1363, %r1362, 379;
	sub.s32 	%r1364, %r1361, %r1363;
	add.s32 	%r227, %r1353, %r1364;
	sub.s32 	%r1365, %r1353, %r226;
	add.s32 	%r228, %r1365, %r1364;
	mul.hi.u64 	%rd960, %rd5, 385310581174089851;
	shr.u64 	%rd961, %rd960, 3;
	mov.b64 	%rd962, 383;
	cvt.u32.u64 	%r1366, %rd962;
	cvt.u32.u64 	%r1367, %rd961;
	mul.lo.s32 	%r1368, %r1367, %r1366;
	sub.s32 	%r1369, %r652, %r1368;
	mul.lo.s32 	%r1370, %r1369, %r1369;
	mul.hi.u32 	%r1371, %r1370, 11214014;
	mul.lo.s32 	%r1372, %r1371, 383;
	sub.s32 	%r1373, %r1370, %r1372;
	mul.lo.s32 	%r1374, %r1373, %r1369;
	mul.hi.u32 	%r1375, %r1374, 11214014;
	mul.lo.s32 	%r1376, %r1375, 383;
	sub.s32 	%r229, %r1374, %r1376;
	mul.hi.u64 	%rd963, %rd11, 385310581174089851;
	shr.u64 	%rd964, %rd963, 3;
	cvt.u32.u64 	%r1377, %rd964;
	mul.lo.s32 	%r1378, %r1377, %r1366;
	sub.s32 	%r1379, %r663, %r1378;
	mul.lo.s32 	%r1380, %r1379, %r1379;
	mul.hi.u32 	%r1381, %r1380, 11214014;
	mul.lo.s32 	%r1382, %r1381, 383;
	sub.s32 	%r1383, %r1380, %r1382;
	mul.lo.s32 	%r1384, %r1383, %r1379;
	mul.hi.u32 	%r1385, %r1384, 11214014;
	mul.lo.s32 	%r1386, %r1385, 383;
	sub.s32 	%r1387, %r1384, %r1386;
	mul.hi.u64 	%rd965, %rd17, 385310581174089851;
	shr.u64 	%rd966, %rd965, 3;
	cvt.u32.u64 	%r1388, %rd966;
	mul.lo.s32 	%r1389, %r1388, %r1366;
	sub.s32 	%r1390, %r675, %r1389;
	mul.lo.s32 	%r1391, %r1390, %r1390;
	mul.hi.u32 	%r1392, %r1391, 11214014;
	mul.lo.s32 	%r1393, %r1392, 383;
	sub.s32 	%r1394, %r1391, %r1393;
	mul.lo.s32 	%r1395, %r1394, %r1390;
	mul.hi.u32 	%r1396, %r1395, 11214014;
	mul.lo.s32 	%r1397, %r1396, 383;
	sub.s32 	%r1398, %r1395, %r1397;
	add.s32 	%r230, %r1387, %r1398;
	sub.s32 	%r1399, %r1387, %r229;
	add.s32 	%r231, %r1399, %r1398;
	mul.hi.u64 	%rd967, %rd5, 758734974754120375;
	shr.u64 	%rd968, %rd967, 4;
	mov.b64 	%rd969, 389;
	cvt.u32.u64 	%r1400, %rd969;
	cvt.u32.u64 	%r1401, %rd968;
	mul.lo.s32 	%r1402, %r1401, %r1400;
	sub.s32 	%r1403, %r652, %r1402;
	mul.lo.s32 	%r1404, %r1403, %r1403;
	mul.hi.u32 	%r1405, %r1404, 11041048;
	mul.lo.s32 	%r1406, %r1405, 389;
	sub.s32 	%r1407, %r1404, %r1406;
	mul.lo.s32 	%r1408, %r1407, %r1403;
	mul.hi.u32 	%r1409, %r1408, 11041048;
	mul.lo.s32 	%r1410, %r1409, 389;
	sub.s32 	%r232, %r1408, %r1410;
	mul.hi.u64 	%rd970, %rd11, 758734974754120375;
	shr.u64 	%rd971, %rd970, 4;
	cvt.u32.u64 	%r1411, %rd971;
	mul.lo.s32 	%r1412, %r1411, %r1400;
	sub.s32 	%r1413, %r663, %r1412;
	mul.lo.s32 	%r1414, %r1413, %r1413;
	mul.hi.u32 	%r1415, %r1414, 11041048;
	mul.lo.s32 	%r1416, %r1415, 389;
	sub.s32 	%r1417, %r1414, %r1416;
	mul.lo.s32 	%r1418, %r1417, %r1413;
	mul.hi.u32 	%r1419, %r1418, 11041048;
	mul.lo.s32 	%r1420, %r1419, 389;
	sub.s32 	%r1421, %r1418, %r1420;
	mul.hi.u64 	%rd972, %rd17, 758734974754120375;
	shr.u64 	%rd973, %rd972, 4;
	cvt.u32.u64 	%r1422, %rd973;
	mul.lo.s32 	%r1423, %r1422, %r1400;
	sub.s32 	%r1424, %r675, %r1423;
	mul.lo.s32 	%r1425, %r1424, %r1424;
	mul.hi.u32 	%r1426, %r1425, 11041048;
	mul.lo.s32 	%r1427, %r1426, 389;
	sub.s32 	%r1428, %r1425, %r1427;
	mul.lo.s32 	%r1429, %r1428, %r1424;
	mul.hi.u32 	%r1430, %r1429, 11041048;
	mul.lo.s32 	%r1431, %r1430, 389;
	sub.s32 	%r1432, %r1429, %r1431;
	add.s32 	%r233, %r1421, %r1432;
	sub.s32 	%r1433, %r1421, %r232;
	add.s32 	%r234, %r1433, %r1432;
	mul.hi.u64 	%rd974, %rd5, 185861401246443845;
	shr.u64 	%rd975, %rd974, 2;
	mov.b64 	%rd976, 397;
	cvt.u32.u64 	%r1434, %rd976;
	cvt.u32.u64 	%r1435, %rd975;
	mul.lo.s32 	%r1436, %r1435, %r1434;
	sub.s32 	%r1437, %r652, %r1436;
	mul.lo.s32 	%r1438, %r1437, %r1437;
	mul.hi.u32 	%r1439, %r1438, 10818558;
	mul.lo.s32 	%r1440, %r1439, 397;
	sub.s32 	%r1441, %r1438, %r1440;
	mul.lo.s32 	%r1442, %r1441, %r1437;
	mul.hi.u32 	%r1443, %r1442, 10818558;
	mul.lo.s32 	%r1444, %r1443, 397;
	sub.s32 	%r235, %r1442, %r1444;
	mul.hi.u64 	%rd977, %rd11, 185861401246443845;
	shr.u64 	%rd978, %rd977, 2;
	cvt.u32.u64 	%r1445, %rd978;
	mul.lo.s32 	%r1446, %r1445, %r1434;
	sub.s32 	%r1447, %r663, %r1446;
	mul.lo.s32 	%r1448, %r1447, %r1447;
	mul.hi.u32 	%r1449, %r1448, 10818558;
	mul.lo.s32 	%r1450, %r1449, 397;
	sub.s32 	%r1451, %r1448, %r1450;
	mul.lo.s32 	%r1452, %r1451, %r1447;
	mul.hi.u32 	%r1453, %r1452, 10818558;
	mul.lo.s32 	%r1454, %r1453, 397;
	sub.s32 	%r1455, %r1452, %r1454;
	mul.hi.u64 	%rd979, %rd17, 185861401246443845;
	shr.u64 	%rd980, %rd979, 2;
	cvt.u32.u64 	%r1456, %rd980;
	mul.lo.s32 	%r1457, %r1456, %r1434;
	sub.s32 	%r1458, %r675, %r1457;
	mul.lo.s32 	%r1459, %r1458, %r1458;
	mul.hi.u32 	%r1460, %r1459, 10818558;
	mul.lo.s32 	%r1461, %r1460, 397;
	sub.s32 	%r1462, %r1459, %r1461;
	mul.lo.s32 	%r1463, %r1462, %r1458;
	mul.hi.u32 	%r1464, %r1463, 10818558;
	mul.lo.s32 	%r1465, %r1464, 397;
	sub.s32 	%r1466, %r1463, %r1465;
	add.s32 	%r236, %r1455, %r1466;
	sub.s32 	%r1467, %r1455, %r235;
	add.s32 	%r237, %r1467, %r1466;
	mul.hi.u64 	%rd981, %rd5, -6900615753734868941;
	shr.u64 	%rd982, %rd981, 8;
	mov.b64 	%rd983, 409;
	cvt.u32.u64 	%r1468, %rd983;
	cvt.u32.u64 	%r1469, %rd982;
	mul.lo.s32 	%r1470, %r1469, %r1468;
	sub.s32 	%r1471, %r652, %r1470;
	mul.lo.s32 	%r1472, %r1471, %r1471;
	mul.hi.u32 	%r1473, %r1472, 10501143;
	mul.lo.s32 	%r1474, %r1473, 409;
	sub.s32 	%r1475, %r1472, %r1474;
	mul.lo.s32 	%r1476, %r1475, %r1471;
	mul.hi.u32 	%r1477, %r1476, 10501143;
	mul.lo.s32 	%r1478, %r1477, 409;
	sub.s32 	%r238, %r1476, %r1478;
	mul.hi.u64 	%rd984, %rd11, -6900615753734868941;
	shr.u64 	%rd985, %rd984, 8;
	cvt.u32.u64 	%r1479, %rd985;
	mul.lo.s32 	%r1480, %r1479, %r1468;
	sub.s32 	%r1481, %r663, %r1480;
	mul.lo.s32 	%r1482, %r1481, %r1481;
	mul.hi.u32 	%r1483, %r1482, 10501143;
	mul.lo.s32 	%r1484, %r1483, 409;
	sub.s32 	%r1485, %r1482, %r1484;
	mul.lo.s32 	%r1486, %r1485, %r1481;
	mul.hi.u32 	%r1487, %r1486, 10501143;
	mul.lo.s32 	%r1488, %r1487, 409;
	sub.s32 	%r1489, %r1486, %r1488;
	mul.hi.u64 	%rd986, %rd17, -6900615753734868941;
	shr.u64 	%rd987, %rd986, 8;
	cvt.u32.u64 	%r1490, %rd987;
	mul.lo.s32 	%r1491, %r1490, %r1468;
	sub.s32 	%r1492, %r675, %r1491;
	mul.lo.s32 	%r1493, %r1492, %r1492;
	mul.hi.u32 	%r1494, %r1493, 10501143;
	mul.lo.s32 	%r1495, %r1494, 409;
	sub.s32 	%r1496, %r1493, %r1495;
	mul.lo.s32 	%r1497, %r1496, %r1492;
	mul.hi.u32 	%r1498, %r1497, 10501143;
	mul.lo.s32 	%r1499, %r1498, 409;
	sub.s32 	%r1500, %r1497, %r1499;
	add.s32 	%r239, %r1489, %r1500;
	sub.s32 	%r1501, %r1489, %r238;
	add.s32 	%r240, %r1501, %r1500;
	mul.hi.u64 	%rd988, %rd5, 701063907789436641;
	shr.u64 	%rd989, %rd988, 4;
	mov.b64 	%rd990, 421;
	cvt.u32.u64 	%r1502, %rd990;
	cvt.u32.u64 	%r1503, %rd989;
	mul.lo.s32 	%r1504, %r1503, %r1502;
	sub.s32 	%r1505, %r652, %r1504;
	mul.lo.s32 	%r1506, %r1505, %r1505;
	mul.hi.u32 	%r1507, %r1506, 10201823;
	mul.lo.s32 	%r1508, %r1507, 421;
	sub.s32 	%r1509, %r1506, %r1508;
	mul.lo.s32 	%r1510, %r1509, %r1505;
	mul.hi.u32 	%r1511, %r1510, 10201823;
	mul.lo.s32 	%r1512, %r1511, 421;
	sub.s32 	%r241, %r1510, %r1512;
	mul.hi.u64 	%rd991, %rd11, 701063907789436641;
	shr.u64 	%rd992, %rd991, 4;
	cvt.u32.u64 	%r1513, %rd992;
	mul.lo.s32 	%r1514, %r1513, %r1502;
	sub.s32 	%r1515, %r663, %r1514;
	mul.lo.s32 	%r1516, %r1515, %r1515;
	mul.hi.u32 	%r1517, %r1516, 10201823;
	mul.lo.s32 	%r1518, %r1517, 421;
	sub.s32 	%r1519, %r1516, %r1518;
	mul.lo.s32 	%r1520, %r1519, %r1515;
	mul.hi.u32 	%r1521, %r1520, 10201823;
	mul.lo.s32 	%r1522, %r1521, 421;
	sub.s32 	%r1523, %r1520, %r1522;
	mul.hi.u64 	%rd993, %rd17, 701063907789436641;
	shr.u64 	%rd994, %rd993, 4;
	cvt.u32.u64 	%r1524, %rd994;
	mul.lo.s32 	%r1525, %r1524, %r1502;
	sub.s32 	%r1526, %r675, %r1525;
	mul.lo.s32 	%r1527, %r1526, %r1526;
	mul.hi.u32 	%r1528, %r1527, 10201823;
	mul.lo.s32 	%r1529, %r1528, 421;
	sub.s32 	%r1530, %r1527, %r1529;
	mul.lo.s32 	%r1531, %r1530, %r1526;
	mul.hi.u32 	%r1532, %r1531, 10201823;
	mul.lo.s32 	%r1533, %r1532, 421;
	sub.s32 	%r1534, %r1531, %r1533;
	add.s32 	%r242, %r1523, %r1534;
	sub.s32 	%r1535, %r1523, %r241;
	add.s32 	%r243, %r1535, %r1534;
	mul.hi.u64 	%rd995, %rd5, 681634884940768651;
	shr.u64 	%rd996, %rd995, 4;
	mov.b64 	%rd997, 433;
	cvt.u32.u64 	%r1536, %rd997;
	cvt.u32.u64 	%r1537, %rd996;
	mul.lo.s32 	%r1538, %r1537, %r1536;
	sub.s32 	%r1539, %r652, %r1538;
	mul.lo.s32 	%r1540, %r1539, %r1539;
	mul.hi.u32 	%r1541, %r1540, 9919094;
	mul.lo.s32 	%r1542, %r1541, 433;
	sub.s32 	%r1543, %r1540, %r1542;
	mul.lo.s32 	%r1544, %r1543, %r1539;
	mul.hi.u32 	%r1545, %r1544, 9919094;
	mul.lo.s32 	%r1546, %r1545, 433;
	sub.s32 	%r244, %r1544, %r1546;
	mul.hi.u64 	%rd998, %rd11, 681634884940768651;
	shr.u64 	%rd999, %rd998, 4;
	cvt.u32.u64 	%r1547, %rd999;
	mul.lo.s32 	%r1548, %r1547, %r1536;
	sub.s32 	%r1549, %r663, %r1548;
	mul.lo.s32 	%r1550, %r1549, %r1549;
	mul.hi.u32 	%r1551, %r1550, 9919094;
	mul.lo.s32 	%r1552, %r1551, 433;
	sub.s32 	%r1553, %r1550, %r1552;
	mul.lo.s32 	%r1554, %r1553, %r1549;
	mul.hi.u32 	%r1555, %r1554, 9919094;
	mul.lo.s32 	%r1556, %r1555, 433;
	sub.s32 	%r1557, %r1554, %r1556;
	mul.hi.u64 	%rd1000, %rd17, 681634884940768651;
	shr.u64 	%rd1001, %rd1000, 4;
	cvt.u32.u64 	%r1558, %rd1001;
	mul.lo.s32 	%r1559, %r1558, %r1536;
	sub.s32 	%r1560, %r675, %r1559;
	mul.lo.s32 	%r1561, %r1560, %r1560;
	mul.hi.u32 	%r1562, %r1561, 9919094;
	mul.lo.s32 	%r1563, %r1562, 433;
	sub.s32 	%r1564, %r1561, %r1563;
	mul.lo.s32 	%r1565, %r1564, %r1560;
	mul.hi.u32 	%r1566, %r1565, 9919094;
	mul.lo.s32 	%r1567, %r1566, 433;
	sub.s32 	%r1568, %r1565, %r1567;
	add.s32 	%r245, %r1557, %r1568;
	sub.s32 	%r1569, %r1557, %r244;
	add.s32 	%r246, %r1569, %r1568;
	mul.hi.u64 	%rd1002, %rd5, -7689645023892592131;
	shr.u64 	%rd1003, %rd1002, 8;
	mov.b64 	%rd1004, 439;
	cvt.u32.u64 	%r1570, %rd1004;
	cvt.u32.u64 	%r1571, %rd1003;
	mul.lo.s32 	%r1572, %r1571, %r1570;
	sub.s32 	%r1573, %r652, %r1572;
	mul.lo.s32 	%r1574, %r1573, %r1573;
	mul.hi.u32 	%r1575, %r1574, 9783525;
	mul.lo.s32 	%r1576, %r1575, 439;
	sub.s32 	%r1577, %r1574, %r1576;
	mul.lo.s32 	%r1578, %r1577, %r1573;
	mul.hi.u32 	%r1579, %r1578, 9783525;
	mul.lo.s32 	%r1580, %r1579, 439;
	sub.s32 	%r247, %r1578, %r1580;
	mul.hi.u64 	%rd1005, %rd11, -7689645023892592131;
	shr.u64 	%rd1006, %rd1005, 8;
	cvt.u32.u64 	%r1581, %rd1006;
	mul.lo.s32 	%r1582, %r1581, %r1570;
	sub.s32 	%r1583, %r663, %r1582;
	mul.lo.s32 	%r1584, %r1583, %r1583;
	mul.hi.u32 	%r1585, %r1584, 9783525;
	mul.lo.s32 	%r1586, %r1585, 439;
	sub.s32 	%r1587, %r1584, %r1586;
	mul.lo.s32 	%r1588, %r1587, %r1583;
	mul.hi.u32 	%r1589, %r1588, 9783525;
	mul.lo.s32 	%r1590, %r1589, 439;
	sub.s32 	%r1591, %r1588, %r1590;
	mul.hi.u64 	%rd1007, %rd17, -7689645023892592131;
	shr.u64 	%rd1008, %rd1007, 8;
	cvt.u32.u64 	%r1592, %rd1008;
	mul.lo.s32 	%r1593, %r1592, %r1570;
	sub.s32 	%r1594, %r675, %r1593;
	mul.lo.s32 	%r1595, %r1594, %r1594;
	mul.hi.u32 	%r1596, %r1595, 9783525;
	mul.lo.s32 	%r1597, %r1596, 439;
	sub.s32 	%r1598, %r1595, %r1597;
	mul.lo.s32 	%r1599, %r1598, %r1594;
	mul.hi.u32 	%r1600, %r1599, 9783525;
	mul.lo.s32 	%r1601, %r1600, 439;
	sub.s32 	%r1602, %r1599, %r1601;
	add.s32 	%r248, %r1591, %r1602;
	sub.s32 	%r1603, %r1591, %r247;
	add.s32 	%r249, %r1603, %r1602;
	mul.hi.u64 	%rd1009, %rd5, -8113338203097636487;
	shr.u64 	%rd1010, %rd1009, 8;
	mov.b64 	%rd1011, 457;
	cvt.u32.u64 	%r1604, %rd1011;
	cvt.u32.u64 	%r1605, %rd1010;
	mul.lo.s32 	%r1606, %r1605, %r1604;
	sub.s32 	%r1607, %r652, %r1606;
	mul.lo.s32 	%r1608, %r1607, %r1607;
	mul.hi.u32 	%r1609, %r1608, 9398178;
	mul.lo.s32 	%r1610, %r1609, 457;
	sub.s32 	%r1611, %r1608, %r1610;
	mul.lo.s32 	%r1612, %r1611, %r1607;
	mul.hi.u32 	%r1613, %r1612, 9398178;
	mul.lo.s32 	%r1614, %r1613, 457;
	sub.s32 	%r250, %r1612, %r1614;
	mul.hi.u64 	%rd1012, %rd11, -8113338203097636487;
	shr.u64 	%rd1013, %rd1012, 8;
	cvt.u32.u64 	%r1615, %rd1013;
	mul.lo.s32 	%r1616, %r1615, %r1604;
	sub.s32 	%r1617, %r663, %r1616;
	mul.lo.s32 	%r1618, %r1617, %r1617;
	mul.hi.u32 	%r1619, %r1618, 9398178;
	mul.lo.s32 	%r1620, %r1619, 457;
	sub.s32 	%r1621, %r1618, %r1620;
	mul.lo.s32 	%r1622, %r1621, %r1617;
	mul.hi.u32 	%r1623, %r1622, 9398178;
	mul.lo.s32 	%r1624, %r1623, 457;
	sub.s32 	%r1625, %r1622, %r1624;
	mul.hi.u64 	%rd1014, %rd17, -8113338203097636487;
	shr.u64 	%rd1015, %rd1014, 8;
	cvt.u32.u64 	%r1626, %rd1015;
	mul.lo.s32 	%r1627, %r1626, %r1604;
	sub.s32 	%r1628, %r675, %r1627;
	mul.lo.s32 	%r1629, %r1628, %r1628;
	mul.hi.u32 	%r1630, %r1629, 9398178;
	mul.lo.s32 	%r1631, %r1630, 457;
	sub.s32 	%r1632, %r1629, %r1631;
	mul.lo.s32 	%r1633, %r1632, %r1628;
	mul.hi.u32 	%r1634, %r1633, 9398178;
	mul.lo.s32 	%r1635, %r1634, 457;
	sub.s32 	%r1636, %r1633, %r1635;
	add.s32 	%r251, %r1625, %r1636;
	sub.s32 	%r1637, %r1625, %r250;
	add.s32 	%r252, %r1637, %r1636;
	mul.hi.u64 	%rd1016, %rd5, -8247248430362585711;
	shr.u64 	%rd1017, %rd1016, 8;
	mov.b64 	%rd1018, 463;
	cvt.u32.u64 	%r1638, %rd1018;
	cvt.u32.u64 	%r1639, %rd1017;
	mul.lo.s32 	%r1640, %r1639, %r1638;
	sub.s32 	%r1641, %r652, %r1640;
	mul.lo.s32 	%r1642, %r1641, %r1641;
	mul.hi.u32 	%r1643, %r1642, 9276388;
	mul.lo.s32 	%r1644, %r1643, 463;
	sub.s32 	%r1645, %r1642, %r1644;
	mul.lo.s32 	%r1646, %r1645, %r1641;
	mul.hi.u32 	%r1647, %r1646, 9276388;
	mul.lo.s32 	%r1648, %r1647, 463;
	sub.s32 	%r253, %r1646, %r1648;
	mul.hi.u64 	%rd1019, %rd11, -8247248430362585711;
	shr.u64 	%rd1020, %rd1019, 8;
	cvt.u32.u64 	%r1649, %rd1020;
	mul.lo.s32 	%r1650, %r1649, %r1638;
	sub.s32 	%r1651, %r663, %r1650;
	mul.lo.s32 	%r1652, %r1651, %r1651;
	mul.hi.u32 	%r1653, %r1652, 9276388;
	mul.lo.s32 	%r1654, %r1653, 463;
	sub.s32 	%r1655, %r1652, %r1654;
	mul.lo.s32 	%r1656, %r1655, %r1651;
	mul.hi.u32 	%r1657, %r1656, 9276388;
	mul.lo.s32 	%r1658, %r1657, 463;
	sub.s32 	%r1659, %r1656, %r1658;
	mul.hi.u64 	%rd1021, %rd17, -8247248430362585711;
	shr.u64 	%rd1022, %rd1021, 8;
	cvt.u32.u64 	%r1660, %rd1022;
	mul.lo.s32 	%r1661, %r1660, %r1638;
	sub.s32 	%r1662, %r675, %r1661;
	mul.lo.s32 	%r1663, %r1662, %r1662;
	mul.hi.u32 	%r1664, %r1663, 9276388;
	mul.lo.s32 	%r1665, %r1664, 463;
	sub.s32 	%r1666, %r1663, %r1665;
	mul.lo.s32 	%r1667, %r1666, %r1662;
	mul.hi.u32 	%r1668, %r1667, 9276388;
	mul.lo.s32 	%r1669, %r1668, 463;
	sub.s32 	%r1670, %r1667, %r1669;
	add.s32 	%r254, %r1659, %r1670;
	sub.s32 	%r1671, %r1659, %r253;
	add.s32 	%r255, %r1671, %r1670;
	mul.hi.u64 	%rd1023, %rd5, -8749892979521368425;
	shr.u64 	%rd1024, %rd1023, 8;
	mov.b64 	%rd1025, 487;
	cvt.u32.u64 	%r1672, %rd1025;
	cvt.u32.u64 	%r1673, %rd1024;
	mul.lo.s32 	%r1674, %r1673, %r1672;
	sub.s32 	%r1675, %r652, %r1674;
	mul.lo.s32 	%r1676, %r1675, %r1675;
	mul.hi.u32 	%r1677, %r1676, 8819235;
	mul.lo.s32 	%r1678, %r1677, 487;
	sub.s32 	%r1679, %r1676, %r1678;
	mul.lo.s32 	%r1680, %r1679, %r1675;
	mul.hi.u32 	%r1681, %r1680, 8819235;
	mul.lo.s32 	%r1682, %r1681, 487;
	sub.s32 	%r256, %r1680, %r1682;
	mul.hi.u64 	%rd1026, %rd11, -8749892979521368425;
	shr.u64 	%rd1027, %rd1026, 8;
	cvt.u32.u64 	%r1683, %rd1027;
	mul.lo.s32 	%r1684, %r1683, %r1672;
	sub.s32 	%r1685, %r663, %r1684;
	mul.lo.s32 	%r1686, %r1685, %r1685;
	mul.hi.u32 	%r1687, %r1686, 8819235;
	mul.lo.s32 	%r1688, %r1687, 487;
	sub.s32 	%r1689, %r1686, %r1688;
	mul.lo.s32 	%r1690, %r1689, %r1685;
	mul.hi.u32 	%r1691, %r1690, 8819235;
	mul.lo.s32 	%r1692, %r1691, 487;
	sub.s32 	%r1693, %r1690, %r1692;
	mul.hi.u64 	%rd1028, %rd17, -8749892979521368425;
	shr.u64 	%rd1029, %rd1028, 8;
	cvt.u32.u64 	%r1694, %rd1029;
	mul.lo.s32 	%r1695, %r1694, %r1672;
	sub.s32 	%r1696, %r675, %r1695;
	mul.lo.s32 	%r1697, %r1696, %r1696;
	mul.hi.u32 	%r1698, %r1697, 8819235;
	mul.lo.s32 	%r1699, %r1698, 487;
	sub.s32 	%r1700, %r1697, %r1699;
	mul.lo.s32 	%r1701, %r1700, %r1696;
	mul.hi.u32 	%r1702, %r1701, 8819235;
	mul.lo.s32 	%r1703, %r1702, 487;
	sub.s32 	%r1704, %r1701, %r1703;
	add.s32 	%r257, %r1693, %r1704;
	sub.s32 	%r1705, %r1693, %r256;
	add.s32 	%r258, %r1705, %r1704;
$L__BB0_2:
	ld.param.u32 	%r4620, [_Z16runMainComputingPixii_param_3];
	mad.lo.s32 	%r1706, %r4622, -1227133513, 306783378;
	setp.gt.u32 	%p11, %r1706, 613566756;
	selp.u32 	%r1707, 1, 0, %p11;
	add.s32 	%r260, %r5, %r1707;
	setp.gt.s32 	%p12, %r260, %r4620;
	@%p12 bra 	$L__BB0_555;
	mul.wide.s32 	%rd1030, %r4622, %r4622;
	mul.hi.u64 	%rd1031, %rd1030, 5270498306774157605;
	shr.u64 	%rd1032, %rd1031, 1;
	mul.lo.s64 	%rd1033, %rd1032, 7;
	sub.s64 	%rd1034, %rd1030, %rd1033;
	mul.lo.s64 	%rd1035, %rd1034, %rd1034;
	cvt.u16.u64 	%rs1810, %rd1035;
	mul.lo.s16 	%rs1811, %rs1810, 37;
	shr.u16 	%rs1812, %rs1811, 8;
	mul.lo.s16 	%rs1813, %rs1812, 7;
	sub.s16 	%rs1814, %rs1810, %rs1813;
	cvt.u16.u64 	%rs1815, %rd1034;
	mul.lo.s16 	%rs1816, %rs1814, %rs1815;
	and.b16  	%rs1817, %rs1816, 255;
	mul.lo.s16 	%rs1818, %rs1817, 37;
	shr.u16 	%rs1819, %rs1818, 8;
	mul.lo.s16 	%rs1820, %rs1819, 7;
	sub.s16 	%rs1821, %rs1816, %rs1820;
	cvt.u32.u16 	%r1708, %rs1821;
	and.b32  	%r1709, %r1708, 255;
	add.s32 	%r261, %r8, %r1709;
	sub.s32 	%r1710, %r7, %r261;
	add.s32 	%r262, %r9, %r1709;
	max.s32 	%r1711, %r1710, 0;
	add.s32 	%r1712, %r262, %r1711;
	setp.ne.s32 	%p13, %r1712, 0;
	selp.u32 	%r1713, 1, 0, %p13;
	selp.s32 	%r1714, -1, 0, %p13;
	add.s32 	%r1715, %r1712, %r1714;
	mul.hi.u32 	%r1716, %r1715, 613566757;
	sub.s32 	%r1717, %r1715, %r1716;
	shr.u32 	%r1718, %r1717, 1;
	add.s32 	%r1719, %r1718, %r1716;
	shr.u32 	%r1720, %r1719, 2;
	add.s32 	%r1721, %r1720, %r1713;
	mad.lo.s32 	%r1722, %r1721, 7, %r7;
	sub.s32 	%r1723, %r1722, %r261;
	add.s32 	%r1724, %r1723, -4;
	setp.lt.u32 	%p14, %r1724, 3;
	@%p14 bra 	$L__BB0_555;
	mul.wide.s32 	%rd1036, %r4622, %r4622;
	mul.hi.u64 	%rd1037, %rd1036, 5675921253449092805;
	shr.u64 	%rd1038, %rd1037, 2;
	mul.lo.s64 	%rd1039, %rd1038, 13;
	sub.s64 	%rd1040, %rd1036, %rd1039;
	mul.lo.s64 	%rd1041, %rd1040, %rd1040;
	cvt.u16.u64 	%rs1822, %rd1041;
	mul.lo.s16 	%rs1823, %rs1822, 79;
	shr.u16 	%rs1824, %rs1823, 10;
	mul.lo.s16 	%rs1825, %rs1824, 13;
	sub.s16 	%rs1826, %rs1822, %rs1825;
	cvt.u16.u64 	%rs1827, %rd1040;
	mul.lo.s16 	%rs1828, %rs1826, %rs1827;
	and.b16  	%rs1829, %rs1828, 255;
	mul.lo.s16 	%rs1830, %rs1829, 79;
	shr.u16 	%rs1831, %rs1830, 10;
	mul.lo.s16 	%rs1832, %rs1831, 13;
	sub.s16 	%rs1833, %rs1828, %rs1832;
	cvt.u32.u16 	%r1726, %rs1833;
	and.b32  	%r1727, %r1726, 255;
	add.s32 	%r263, %r11, %r1727;
	sub.s32 	%r1728, %r10, %r263;
	add.s32 	%r264, %r12, %r1727;
	max.s32 	%r1729, %r1728, 0;
	add.s32 	%r1730, %r264, %r1729;
	setp.ne.s32 	%p15, %r1730, 0;
	selp.u32 	%r1731, 1, 0, %p15;
	selp.s32 	%r1732, -1, 0, %p15;
	add.s32 	%r1733, %r1730, %r1732;
	mul.hi.u32 	%r1734, %r1733, 1321528399;
	shr.u32 	%r1735, %r1734, 2;
	add.s32 	%r1736, %r1735, %r1731;
	mad.lo.s32 	%r1737, %r1736, 13, %r10;
	sub.s32 	%r1725, %r1737, %r263;
	setp.gt.u32 	%p16, %r1725, 10;
	@%p16 bra 	$L__BB0_6;
	mov.b32 	%r1738, 1;
	shl.b32 	%r1739, %r1738, %r1725;
	and.b32  	%r1740, %r1739, 1560;
	setp.ne.s32 	%p17, %r1740, 0;
	@%p17 bra 	$L__BB0_555;
$L__BB0_6:
	mul.wide.s32 	%rd1042, %r4622, %r4622;
	mul.hi.u64 	%rd1043, %rd1042, 970881267037344822;
	mul.lo.s64 	%rd1044, %rd1043, 19;
	sub.s64 	%rd1045, %rd1042, %rd1044;
	mul.lo.s64 	%rd1046, %rd1045, %rd1045;
	cvt.u16.u64 	%rs1834, %rd1046;
	mul.hi.u16 	%rs1835, %rs1834, 3450;
	mul.lo.s16 	%rs1836, %rs1835, 19;
	sub.s16 	%rs1837, %rs1834, %rs1836;
	cvt.u16.u64 	%rs1838, %rd1045;
	mul.lo.s16 	%rs1839, %rs1837, %rs1838;
	mul.hi.u16 	%rs1840, %rs1839, 3450;
	mul.lo.s16 	%rs1841, %rs1840, 19;
	sub.s16 	%rs1842, %rs1839, %rs1841;
	cvt.u32.u16 	%r1742, %rs1842;
	add.s32 	%r265, %r14, %r1742;
	sub.s32 	%r1743, %r13, %r265;
	add.s32 	%r266, %r15, %r1742;
	max.s32 	%r1744, %r1743, 0;
	add.s32 	%r1745, %r266, %r1744;
	setp.ne.s32 	%p18, %r1745, 0;
	selp.u32 	%r1746, 1, 0, %p18;
	selp.s32 	%r1747, -1, 0, %p18;
	add.s32 	%r1748, %r1745, %r1747;
	mul.hi.u32 	%r1749, %r1748, -1356305461;
	sub.s32 	%r1750, %r1748, %r1749;
	shr.u32 	%r1751, %r1750, 1;
	add.s32 	%r1752, %r1751, %r1749;
	shr.u32 	%r1753, %r1752, 4;
	add.s32 	%r1754, %r1753, %r1746;
	mad.lo.s32 	%r1755, %r1754, 19, %r13;
	sub.s32 	%r1741, %r1755, %r265;
	setp.gt.u32 	%p19, %r1741, 17;
	@%p19 bra 	$L__BB0_8;
	mov.b32 	%r1756, 1;
	shl.b32 	%r1757, %r1756, %r1741;
	and.b32  	%r1758, %r1757, 239216;
	setp.ne.s32 	%p20, %r1758, 0;
	@%p20 bra 	$L__BB0_555;
$L__BB0_8:
	mul.wide.s32 	%rd1047, %r4622, %r4622;
	mul.hi.u64 	%rd1048, %rd1047, -8925843906633654007;
	shr.u64 	%rd1049, %rd1048, 4;
	mul.lo.s64 	%rd1050, %rd1049, 31;
	sub.s64 	%rd1051, %rd1047, %rd1050;
	mul.lo.s64 	%rd1052, %rd1051, %rd1051;
	cvt.u16.u64 	%rs1843, %rd1052;
	mul.hi.u16 	%rs1844, %rs1843, 2115;
	mul.lo.s16 	%rs1845, %rs1844, 31;
	sub.s16 	%rs1846, %rs1843, %rs1845;
	cvt.u16.u64 	%rs1847, %rd1051;
	mul.lo.s16 	%rs1848, %rs1846, %rs1847;
	mul.hi.u16 	%rs1849, %rs1848, 2115;
	mul.lo.s16 	%rs1850, %rs1849, 31;
	sub.s16 	%rs1851, %rs1848, %rs1850;
	cvt.u32.u16 	%r1760, %rs1851;
	add.s32 	%r267, %r17, %r1760;
	sub.s32 	%r1761, %r16, %r267;
	add.s32 	%r268, %r18, %r1760;
	max.s32 	%r1762, %r1761, 0;
	add.s32 	%r1763, %r268, %r1762;
	setp.ne.s32 	%p21, %r1763, 0;
	selp.u32 	%r1764, 1, 0, %p21;
	selp.s32 	%r1765, -1, 0, %p21;
	add.s32 	%r1766, %r1763, %r1765;
	mul.hi.u32 	%r1767, %r1766, 138547333;
	sub.s32 	%r1768, %r1766, %r1767;
	shr.u32 	%r1769, %r1768, 1;
	add.s32 	%r1770, %r1769, %r1767;
	shr.u32 	%r1771, %r1770, 4;
	add.s32 	%r1772, %r1771, %r1764;
	mad.lo.s32 	%r1773, %r1772, 31, %r16;
	sub.s32 	%r1759, %r1773, %r267;
	setp.gt.u32 	%p22, %r1759, 30;
	@%p22 bra 	$L__BB0_10;
	mov.b32 	%r1774, 1;
	shl.b32 	%r1775, %r1774, %r1759;
	and.b32  	%r1776, %r1775, 2129193088;
	setp.ne.s32 	%p23, %r1776, 0;
	@%p23 bra 	$L__BB0_555;
$L__BB0_10:
	mul.wide.s32 	%rd1054, %r4622, %r4622;
	mul.hi.u64 	%rd1055, %rd1054, 3988485205126389539;
	shr.u64 	%rd1056, %rd1055, 3;
	mul.lo.s64 	%rd1057, %rd1056, 37;
	sub.s64 	%rd1058, %rd1054, %rd1057;
	mul.lo.s64 	%rd1059, %rd1058, %rd1058;
	cvt.u16.u64 	%rs1852, %rd1059;
	mul.hi.u16 	%rs1853, %rs1852, 3543;
	shr.u16 	%rs1854, %rs1853, 1;
	mul.lo.s16 	%rs1855, %rs1854, 37;
	sub.s16 	%rs1856, %rs1852, %rs1855;
	cvt.u16.u64 	%rs1857, %rd1058;
	mul.lo.s16 	%rs1858, %rs1856, %rs1857;
	mul.hi.u16 	%rs1859, %rs1858, 3543;
	shr.u16 	%rs1860, %rs1859, 1;
	mul.lo.s16 	%rs1861, %rs1860, 37;
	sub.s16 	%rs1862, %rs1858, %rs1861;
	cvt.u32.u16 	%r1777, %rs1862;
	add.s32 	%r269, %r20, %r1777;
	sub.s32 	%r1778, %r19, %r269;
	add.s32 	%r270, %r21, %r1777;
	max.s32 	%r1779, %r1778, 0;
	add.s32 	%r1780, %r270, %r1779;
	setp.ne.s32 	%p24, %r1780, 0;
	selp.u32 	%r1781, 1, 0, %p24;
	selp.s32 	%r1782, -1, 0, %p24;
	add.s32 	%r1783, %r1780, %r1782;
	mul.hi.u32 	%r1784, %r1783, -1160801971;
	sub.s32 	%r1785, %r1783, %r1784;
	shr.u32 	%r1786, %r1785, 1;
	add.s32 	%r1787, %r1786, %r1784;
	shr.u32 	%r1788, %r1787, 5;
	add.s32 	%r1789, %r1788, %r1781;
	mad.lo.s32 	%r1790, %r1789, 37, %r19;
	sub.s32 	%r1791, %r1790, %r269;
	setp.gt.u32 	%p25, %r1791, 34;
	cvt.u64.u32 	%rd1053, %r1791;
	@%p25 bra 	$L__BB0_12;
	cvt.u32.u64 	%r1792, %rd1053;
	mov.b64 	%rd1060, 1;
	shl.b64 	%rd1061, %rd1060, %r1792;
	and.b64  	%rd1062, %rd1061, 33848844792;
	setp.ne.s64 	%p26, %rd1062, 0;
	@%p26 bra 	$L__BB0_555;
$L__BB0_12:
	mul.wide.s32 	%rd1064, %r4622, %r4622;
	mul.hi.u64 	%rd1065, %rd1064, 428994048225803526;
	mul.lo.s64 	%rd1066, %rd1065, 43;
	sub.s64 	%rd1067, %rd1064, %rd1066;
	mul.lo.s64 	%rd1068, %rd1067, %rd1067;
	cvt.u16.u64 	%rs1863, %rd1068;
	mul.hi.u16 	%rs1864, %rs1863, 6097;
	shr.u16 	%rs1865, %rs1864, 2;
	mul.lo.s16 	%rs1866, %rs1865, 43;
	sub.s16 	%rs1867, %rs1863, %rs1866;
	cvt.u16.u64 	%rs1868, %rd1067;
	mul.lo.s16 	%rs1869, %rs1867, %rs1868;
	mul.hi.u16 	%rs1870, %rs1869, 6097;
	shr.u16 	%rs1871, %rs1870, 2;
	mul.lo.s16 	%rs1872, %rs1871, 43;
	sub.s16 	%rs1873, %rs1869, %rs1872;
	cvt.u32.u16 	%r1793, %rs1873;
	add.s32 	%r271, %r23, %r1793;
	sub.s32 	%r1794, %r22, %r271;
	add.s32 	%r272, %r24, %r1793;
	max.s32 	%r1795, %r1794, 0;
	add.s32 	%r1796, %r272, %r1795;
	setp.ne.s32 	%p27, %r1796, 0;
	selp.u32 	%r1797, 1, 0, %p27;
	selp.s32 	%r1798, -1, 0, %p27;
	add.s32 	%r1799, %r1796, %r1798;
	mul.hi.u32 	%r1800, %r1799, 799063683;
	shr.u32 	%r1801, %r1800, 3;
	add.s32 	%r1802, %r1801, %r1797;
	mad.lo.s32 	%r1803, %r1802, 43, %r22;
	sub.s32 	%r1804, %r1803, %r271;
	setp.gt.u32 	%p28, %r1804, 40;
	cvt.u64.u32 	%rd1063, %r1804;
	@%p28 bra 	$L__BB0_14;
	cvt.u32.u64 	%r1805, %rd1063;
	mov.b64 	%rd1069, 1;
	shl.b64 	%rd1070, %rd1069, %r1805;
	and.b64  	%rd1071, %rd1070, 1395688473792;
	setp.ne.s64 	%p29, %rd1071, 0;
	@%p29 bra 	$L__BB0_555;
$L__BB0_14:
	mul.wide.s32 	%rd1073, %r4622, %r4622;
	mul.hi.u64 	%rd1074, %rd1073, -8769763576025852407;
	shr.u64 	%rd1075, %rd1074, 5;
	mul.lo.s64 	%rd1076, %rd1075, 61;
	sub.s64 	%rd1077, %rd1073, %rd1076;
	mul.lo.s64 	%rd1078, %rd1077, %rd1077;
	cvt.u16.u64 	%rs1874, %rd1078;
	mul.hi.u16 	%rs1875, %rs1874, 2149;
	shr.u16 	%rs1876, %rs1875, 1;
	mul.lo.s16 	%rs1877, %rs1876, 61;
	sub.s16 	%rs1878, %rs1874, %rs1877;
	cvt.u16.u64 	%rs1879, %rd1077;
	mul.lo.s16 	%rs1880, %rs1878, %rs1879;
	mul.hi.u16 	%rs1881, %rs1880, 2149;
	shr.u16 	%rs1882, %rs1881, 1;
	mul.lo.s16 	%rs1883, %rs1882, 61;
	sub.s16 	%rs1884, %rs1880, %rs1883;
	cvt.u32.u16 	%r1806, %rs1884;
	add.s32 	%r273, %r26, %r1806;
	sub.s32 	%r1807, %r25, %r273;
	add.s32 	%r274, %r27, %r1806;
	max.s32 	%r1808, %r1807, 0;
	add.s32 	%r1809, %r274, %r1808;
	setp.ne.s32 	%p30, %r1809, 0;
	selp.u32 	%r1810, 1, 0, %p30;
	selp.s32 	%r1811, -1, 0, %p30;
	add.s32 	%r1812, %r1809, %r1811;
	mul.hi.u32 	%r1813, %r1812, 1126548799;
	shr.u32 	%r1814, %r1813, 4;
	add.s32 	%r1815, %r1814, %r1810;
	mad.lo.s32 	%r1816, %r1815, 61, %r25;
	sub.s32 	%r1817, %r1816, %r273;
	setp.gt.u32 	%p31, %r1817, 56;
	cvt.u64.u32 	%rd1072, %r1817;
	@%p31 bra 	$L__BB0_16;
	cvt.u32.u64 	%r1818, %rd1072;
	mov.b64 	%rd1079, 1;
	shl.b64 	%rd1080, %rd1079, %r1818;
	and.b64  	%rd1081, %rd1080, 72445171891019808;
	setp.ne.s64 	%p32, %rd1081, 0;
	@%p32 bra 	$L__BB0_555;
$L__BB0_16:
	mul.wide.s32 	%rd1083, %r4622, %r4622;
	mul.hi.u64 	%rd1084, %rd1083, 8810385229234412713;
	shr.u64 	%rd1085, %rd1084, 5;
	mul.lo.s64 	%rd1086, %rd1085, 67;
	sub.s64 	%rd1087, %rd1083, %rd1086;
	mul.lo.s64 	%rd1088, %rd1087, %rd1087;
	cvt.u16.u64 	%rs1885, %rd1088;
	mul.hi.u16 	%rs1886, %rs1885, 15651;
	shr.u16 	%rs1887, %rs1886, 4;
	mul.lo.s16 	%rs1888, %rs1887, 67;
	sub.s16 	%rs1889, %rs1885, %rs1888;
	cvt.u16.u64 	%rs1890, %rd1087;
	mul.lo.s16 	%rs1891, %rs1889, %rs1890;
	mul.hi.u16 	%rs1892, %rs1891, 15651;
	shr.u16 	%rs1893, %rs1892, 4;
	mul.lo.s16 	%rs1894, %rs1893, 67;
	sub.s16 	%rs1895, %rs1891, %rs1894;
	cvt.u32.u16 	%r1819, %rs1895;
	add.s32 	%r275, %r29, %r1819;
	sub.s32 	%r1820, %r28, %r275;
	add.s32 	%r276, %r30, %r1819;
	max.s32 	%r1821, %r1820, 0;
	add.s32 	%r1822, %r276, %r1821;
	setp.ne.s32 	%p33, %r1822, 0;
	selp.u32 	%r1823, 1, 0, %p33;
	selp.s32 	%r1824, -1, 0, %p33;
	add.s32 	%r1825, %r1822, %r1824;
	mul.hi.u32 	%r1826, %r1825, 128207979;
	shr.u32 	%r1827, %r1826, 1;
	add.s32 	%r1828, %r1827, %r1823;
	mad.lo.s32 	%r1829, %r1828, 67, %r28;
	sub.s32 	%r1830, %r1829, %r275;
	add.s32 	%r1831, %r1830, -3;
	setp.gt.u32 	%p34, %r1831, 63;
	cvt.u64.u32 	%rd1082, %r1831;
	@%p34 bra 	$L__BB0_18;
	cvt.u32.u64 	%r1832, %rd1082;
	mov.b64 	%rd1089, 1;
	shl.b64 	%rd1090, %rd1089, %r1832;
	and.b64  	%rd1091, %rd1090, -9185648342644817883;
	setp.ne.s64 	%p35, %rd1091, 0;
	@%p35 bra 	$L__BB0_555;
$L__BB0_18:
	mul.wide.s32 	%rd1093, %r4622, %r4622;
	mul.hi.u64 	%rd1094, %rd1093, 8086243977516515777;
	shr.u64 	%rd1095, %rd1094, 5;
	mul.lo.s64 	%rd1096, %rd1095, 73;
	sub.s64 	%rd1097, %rd1093, %rd1096;
	mul.lo.s64 	%rd1098, %rd1097, %rd1097;
	cvt.u16.u64 	%rs1896, %rd1098;
	mul.hi.u16 	%rs1897, %rs1896, 28729;
	shr.u16 	%rs1898, %rs1897, 5;
	mul.lo.s16 	%rs1899, %rs1898, 73;
	sub.s16 	%rs1900, %rs1896, %rs1899;
	cvt.u16.u64 	%rs1901, %rd1097;
	mul.lo.s16 	%rs1902, %rs1900, %rs1901;
	mul.hi.u16 	%rs1903, %rs1902, 28729;
	shr.u16 	%rs1904, %rs1903, 5;
	mul.lo.s16 	%rs1905, %rs1904, 73;
	sub.s16 	%rs1906, %rs1902, %rs1905;
	cvt.u32.u16 	%r1833, %rs1906;
	add.s32 	%r277, %r32, %r1833;
	sub.s32 	%r1834, %r31, %r277;
	add.s32 	%r278, %r33, %r1833;
	max.s32 	%r1835, %r1834, 0;
	add.s32 	%r1836, %r278, %r1835;
	setp.ne.s32 	%p36, %r1836, 0;
	selp.u32 	%r1837, 1, 0, %p36;
	selp.s32 	%r1838, -1, 0, %p36;
	add.s32 	%r1839, %r1836, %r1838;
	mul.hi.u32 	%r1840, %r1839, -1059033031;
	sub.s32 	%r1841, %r1839, %r1840;
	shr.u32 	%r1842, %r1841, 1;
	add.s32 	%r1843, %r1842, %r1840;
	shr.u32 	%r1844, %r1843, 6;
	add.s32 	%r1845, %r1844, %r1837;
	mad.lo.s32 	%r1846, %r1845, 73, %r31;
	sub.s32 	%r1847, %r1846, %r277;
	setp.gt.u32 	%p37, %r1847, 60;
	cvt.u64.u32 	%rd1092, %r1847;
	@%p37 bra 	$L__BB0_20;
	cvt.u32.u64 	%r1848, %rd1092;
	mov.b64 	%rd1099, 1;
	shl.b64 	%rd1100, %rd1099, %r1848;
	and.b64  	%rd1101, %rd1100, 1738412016018677760;
	setp.ne.s64 	%p38, %rd1101, 0;
	@%p38 bra 	$L__BB0_555;
$L__BB0_20:
	mul.wide.s32 	%rd1103, %r4622, %r4622;
	mul.hi.u64 	%rd1104, %rd1103, 7472098865300071541;
	shr.u64 	%rd1105, %rd1104, 5;
	mul.lo.s64 	%rd1106, %rd1105, 79;
	sub.s64 	%rd1107, %rd1103, %rd1106;
	mul.lo.s64 	%rd1108, %rd1107, %rd1107;
	cvt.u16.u64 	%rs1907, %rd1108;
	mul.hi.u16 	%rs1908, %rs1907, 26547;
	shr.u16 	%rs1909, %rs1908, 5;
	mul.lo.s16 	%rs1910, %rs1909, 79;
	sub.s16 	%rs1911, %rs1907, %rs1910;
	cvt.u16.u64 	%rs1912, %rd1107;
	mul.lo.s16 	%rs1913, %rs1911, %rs1912;
	mul.hi.u16 	%rs1914, %rs1913, 26547;
	shr.u16 	%rs1915, %rs1914, 5;
	mul.lo.s16 	%rs1916, %rs1915, 79;
	sub.s16 	%rs1917, %rs1913, %rs1916;
	cvt.u32.u16 	%r1850, %rs1917;
	add.s32 	%r279, %r35, %r1850;
	sub.s32 	%r1851, %r34, %r279;
	add.s32 	%r280, %r36, %r1850;
	max.s32 	%r1852, %r1851, 0;
	add.s32 	%r1853, %r280, %r1852;
	setp.ne.s32 	%p39, %r1853, 0;
	selp.u32 	%r1854, 1, 0, %p39;
	selp.s32 	%r1855, -1, 0, %p39;
	add.s32 	%r1856, %r1853, %r1855;
	mul.hi.u32 	%r1857, %r1856, -815500119;
	shr.u32 	%r1858, %r1857, 6;
	add.s32 	%r1859, %r1858, %r1854;
	mad.lo.s32 	%r1860, %r1859, 79, %r34;
	sub.s32 	%r1849, %r1860, %r279;
	add.s32 	%r1861, %r1849, -12;
	cvt.u64.u32 	%rd1102, %r1861;
	setp.gt.u32 	%p40, %r1861, 59;
	@%p40 bra 	$L__BB0_21;
	bra.uni 	$L__BB0_557;
$L__BB0_21:
	setp.eq.s32 	%p42, %r1849, 78;
	@%p42 bra 	$L__BB0_555;
	mul.wide.s32 	%rd1113, %r4622, %r4622;
	mul.hi.u64 	%rd1114, %rd1113, -7615628287311282777;
	shr.u64 	%rd1115, %rd1114, 6;
	mul.lo.s64 	%rd1116, %rd1115, 109;
	sub.s64 	%rd1117, %rd1113, %rd1116;
	mul.lo.s64 	%rd1118, %rd1117, %rd1117;
	cvt.u16.u64 	%rs1918, %rd1118;
	mul.hi.u16 	%rs1919, %rs1918, 2405;
	shr.u16 	%rs1920, %rs1919, 2;
	mul.lo.s16 	%rs1921, %rs1920, 109;
	sub.s16 	%rs1922, %rs1918, %rs1921;
	cvt.u16.u64 	%rs1923, %rd1117;
	mul.lo.s16 	%rs1924, %rs1922, %rs1923;
	mul.hi.u16 	%rs1925, %rs1924, 2405;
	shr.u16 	%rs1926, %rs1925, 2;
	mul.lo.s16 	%rs1927, %rs1926, 109;
	sub.s16 	%rs1928, %rs1924, %rs1927;
	cvt.u32.u16 	%r1864, %rs1928;
	add.s32 	%r281, %r38, %r1864;
	sub.s32 	%r1865, %r37, %r281;
	add.s32 	%r282, %r39, %r1864;
	max.s32 	%r1866, %r1865, 0;
	add.s32 	%r1867, %r282, %r1866;
	setp.ne.s32 	%p43, %r1867, 0;
	selp.u32 	%r1868, 1, 0, %p43;
	selp.s32 	%r1869, -1, 0, %p43;
	add.s32 	%r1870, %r1867, %r1869;
	mul.hi.u32 	%r1871, %r1870, 748664025;
	sub.s32 	%r1872, %r1870, %r1871;
	shr.u32 	%r1873, %r1872, 1;
	add.s32 	%r1874, %r1873, %r1871;
	shr.u32 	%r1875, %r1874, 6;
	add.s32 	%r1876, %r1875, %r1868;
	mad.lo.s32 	%r1877, %r1876, 109, %r37;
	sub.s32 	%r1863, %r1877, %r281;
	add.s32 	%r1878, %r1863, -6;
	cvt.u64.u32 	%rd1112, %r1878;
	setp.gt.u32 	%p44, %r1878, 63;
	@%p44 bra 	$L__BB0_23;
	bra.uni 	$L__BB0_558;
$L__BB0_23:
	add.s32 	%r1880, %r1863, -85;
	setp.gt.u32 	%p46, %r1880, 18;
	@%p46 bra 	$L__BB0_25;
	mov.b32 	%r1881, 1;
	shl.b32 	%r1882, %r1881, %r1880;
	and.b32  	%r1883, %r1882, 281601;
	setp.ne.s32 	%p47, %r1883, 0;
	@%p47 bra 	$L__BB0_555;
$L__BB0_25:
	mul.wide.s32 	%rd1123, %r4622, %r4622;
	mul.hi.u64 	%rd1124, %rd1123, 4246732448623781667;
	shr.u64 	%rd1125, %rd1124, 5;
	mul.lo.s64 	%rd1126, %rd1125, 139;
	sub.s64 	%rd1127, %rd1123, %rd1126;
	mul.lo.s64 	%rd1128, %rd1127, %rd1127;
	cvt.u16.u64 	%rs1929, %rd1128;
	mul.hi.u16 	%rs1930, %rs1929, 30175;
	shr.u16 	%rs1931, %rs1930, 6;
	mul.lo.s16 	%rs1932, %rs1931, 139;
	sub.s16 	%rs1933, %rs1929, %rs1932;
	cvt.u16.u64 	%rs1934, %rd1127;
	mul.lo.s16 	%rs1935, %rs1933, %rs1934;
	mul.hi.u16 	%rs1936, %rs1935, 30175;
	shr.u16 	%rs1937, %rs1936, 6;
	mul.lo.s16 	%rs1938, %rs1937, 139;
	sub.s16 	%rs1939, %rs1935, %rs1938;
	cvt.u32.u16 	%r1885, %rs1939;
	add.s32 	%r283, %r41, %r1885;
	sub.s32 	%r1886, %r40, %r283;
	add.s32 	%r284, %r42, %r1885;
	max.s32 	%r1887, %r1886, 0;
	add.s32 	%r1888, %r284, %r1887;
	setp.ne.s32 	%p48, %r1888, 0;
	selp.u32 	%r1889, 1, 0, %p48;
	selp.s32 	%r1890, -1, 0, %p48;
	add.s32 	%r1891, %r1888, %r1890;
	mul.hi.u32 	%r1892, %r1891, 1977538899;
	shr.u32 	%r1893, %r1892, 6;
	add.s32 	%r1894, %r1893, %r1889;
	mad.lo.s32 	%r1895, %r1894, 139, %r40;
	sub.s32 	%r1884, %r1895, %r283;
	cvt.u64.u32 	%rd1122, %r1884;
	setp.gt.u32 	%p49, %r1884, 62;
	@%p49 bra 	$L__BB0_26;
	bra.uni 	$L__BB0_559;
$L__BB0_26:
	add.s32 	%r1897, %r1884, -82;
	cvt.u64.u32 	%rd1132, %r1897;
	setp.gt.u32 	%p51, %r1897, 56;
	@%p51 bra 	$L__BB0_27;
	bra.uni 	$L__BB0_560;
$L__BB0_27:
	add.s32 	%r1899, %r1884, -74;
	setp.lt.u32 	%p53, %r1899, 3;
	@%p53 bra 	$L__BB0_555;
	ld.param.u32 	%r4612, [_Z16runMainComputingPixii_param_2];
	cvt.rn.f64.s32 	%fd40, %r4622;
	cvt.rn.f64.s32 	%fd41, %r4612;
	div.rn.f64 	%fd42, %fd40, %fd41;
	mul.f64 	%fd43, %fd42, %fd42;
	mul.f64 	%fd44, %fd42, %fd43;
	mul.f64 	%fd45, %fd42, %fd44;
	mul.f64 	%fd46, %fd42, %fd45;
	mul.f64 	%fd47, %fd42, %fd46;
	sub.f64 	%fd2, %fd1, %fd47;
	mul.f64 	%fd48, %fd2, 0d3FE0000000000000;
	{
	.reg .b32 %temp; 
	mov.b64 	{%temp, %r285}, %fd48;
	}
	setp.neu.f64 	%p54, %fd48, 0d0000000000000000;
	@%p54 bra 	$L__BB0_30;
	setp.lt.s32 	%p56, %r6, 0;
	and.b32  	%r1900, %r6, 2146435072;
	setp.eq.s32 	%p57, %r1900, 1096810496;
	selp.b32 	%r1901, %r285, 0, %p57;
	or.b32  	%r1902, %r1901, 2146435072;
	selp.b32 	%r1903, %r1902, %r1901, %p56;
	mov.b32 	%r1904, 0;
	mov.b64 	%fd90, {%r1904, %r1903};
	bra.uni 	$L__BB0_31;
$L__BB0_30:
	mul.f64 	%fd49, %fd2, 0d3FE0000000000000;
	abs.f64 	%fd50, %fd49;
	{ // callseq 0, 0
	.param .b64 param0;
	st.param.f64 	[param0], %fd50;
	.param .b64 retval0;
	call.uni (retval0), 
	__internal_accurate_pow, 
	(
	param0
	);
	ld.param.f64 	%fd51, [retval0];
	} // callseq 0
	setp.lt.s32 	%p55, %r285, 0;
	selp.f64 	%fd90, 0dFFF8000000000000, %fd51, %p55;
$L__BB0_31:
	fma.rn.f64 	%fd53, %fd2, 0d3FE0000000000000, 0d3FC5555560000000;
	{
	.reg .b32 %temp; 
	mov.b64 	{%temp, %r1905}, %fd53;
	}
	and.b32  	%r1906, %r1905, 2146435072;
	setp.ne.s32 	%p58, %r1906, 2146435072;
	@%p58 bra 	$L__BB0_36;
	mul.f64 	%fd54, %fd2, 0d3FE0000000000000;
	setp.num.f64 	%p59, %fd54, %fd54;
	@%p59 bra 	$L__BB0_34;
	mul.f64 	%fd57, %fd2, 0d3FE0000000000000;
	mov.f64 	%fd58, 0d3FC5555560000000;
	add.rn.f64 	%fd90, %fd57, %fd58;
	bra.uni 	$L__BB0_36;
$L__BB0_34:
	mul.f64 	%fd55, %fd2, 0d3FE0000000000000;
	abs.f64 	%fd56, %fd55;
	setp.neu.f64 	%p60, %fd56, 0d7FF0000000000000;
	@%p60 bra 	$L__BB0_36;
	setp.lt.s32 	%p61, %r285, 0;
	setp.lt.s32 	%p62, %r6, 0;
	selp.b32 	%r1907, 0, 2146435072, %p62;
	or.b32  	%r1908, %r1907, -2147483648;
	selp.b32 	%r1909, %r1908, %r1907, %p1;
	selp.b32 	%r1910, %r1909, %r1907, %p61;
	mov.b32 	%r1911, 0;
	mov.b64 	%fd90, {%r1911, %r1910};
$L__BB0_36:
	ld.param.u32 	%r4613, [_Z16runMainComputingPixii_param_2];
	mul.f64 	%fd59, %fd2, 0d3FE0000000000000;
	setp.eq.f64 	%p63, %fd59, 0d3FF0000000000000;
	selp.f64 	%fd60, 0d3FF0000000000000, %fd90, %p63;
	cvt.rn.f64.s32 	%fd61, %r4613;
	fma.rn.f64 	%fd62, %fd60, %fd61, 0d3FE0000000000000;
	cvt.rzi.s32.f64 	%r286, %fd62;
	{
	.reg .b32 %temp; 
	mov.b64 	{%temp, %r287}, %fd2;
	}
	setp.neu.f64 	%p64, %fd2, 0d0000000000000000;
	@%p64 bra 	$L__BB0_38;
	setp.lt.s32 	%p66, %r6, 0;
	and.b32  	%r1912, %r6, 2146435072;
	setp.eq.s32 	%p67, %r1912, 1096810496;
	selp.b32 	%r1913, %r287, 0, %p67;
	or.b32  	%r1914, %r1913, 2146435072;
	selp.b32 	%r1915, %r1914, %r1913, %p66;
	mov.b32 	%r1916, 0;
	mov.b64 	%fd92, {%r1916, %r1915};
	bra.uni 	$L__BB0_39;
$L__BB0_38:
	abs.f64 	%fd63, %fd2;
	{ // callseq 1, 0
	.param .b64 param0;
	st.param.f64 	[param0], %fd63;
	.param .b64 retval0;
	call.uni (retval0), 
	__internal_accurate_pow, 
	(
	param0
	);
	ld.param.f64 	%fd64, [retval0];
	} // callseq 1
	setp.lt.s32 	%p65, %r287, 0;
	selp.f64 	%fd92, 0dFFF8000000000000, %fd64, %p65;
$L__BB0_39:
	add.f64 	%fd66, %fd2, 0d3FC5555560000000;
	{
	.reg .b32 %temp; 
	mov.b64 	{%temp, %r1917}, %fd66;
	}
	and.b32  	%r1918, %r1917, 2146435072;
	setp.ne.s32 	%p68, %r1918, 2146435072;
	@%p68 bra 	$L__BB0_44;
	setp.num.f64 	%p69, %fd2, %fd2;
	@%p69 bra 	$L__BB0_42;
	mov.f64 	%fd68, 0d3FC5555560000000;
	add.rn.f64 	%fd92, %fd2, %fd68;
	bra.uni 	$L__BB0_44;
$L__BB0_42:
	abs.f64 	%fd67, %fd2;
	setp.neu.f64 	%p70, %fd67, 0d7FF0000000000000;
	@%p70 bra 	$L__BB0_44;
	setp.lt.s32 	%p71, %r287, 0;
	setp.lt.s32 	%p72, %r6, 0;
	selp.b32 	%r1919, 0, 2146435072, %p72;
	or.b32  	%r1920, %r1919, -2147483648;
	selp.b32 	%r1921, %r1920, %r1919, %p1;
	selp.b32 	%r1922, %r1921, %r1919, %p71;
	mov.b32 	%r1923, 0;
	mov.b64 	%fd92, {%r1923, %r1922};
$L__BB0_44:
	ld.param.u32 	%r4614, [_Z16runMainComputingPixii_param_2];
	setp.eq.f64 	%p73, %fd2, 0d3FF0000000000000;
	selp.f64 	%fd69, 0d3FF0000000000000, %fd92, %p73;
	cvt.rn.f64.s32 	%fd70, %r4614;
	mul.f64 	%fd71, %fd69, %fd70;
	cvt.rzi.s32.f64 	%r1924, %fd71;
	min.s32 	%r4623, %r1924, %r4622;
	setp.le.s32 	%p74, %r4623, %r286;
	@%p74 bra 	$L__BB0_555;
	mul.wide.s32 	%rd1136, %r4622, %r4622;
	mul.hi.u64 	%rd1137, %rd1136, 6148914691236517206;
	mul.lo.s64 	%rd1138, %rd1137, 3;
	sub.s64 	%rd1139, %rd1136, %rd1138;
	mul.lo.s64 	%rd1141, %rd1139, %rd1139;
	add.s64 	%rd1142, %rd1141, -3;
	setp.lt.u64 	%p75, %rd1141, 3;
	selp.b64 	%rd1143, %rd1141, %rd1142, %p75;
	mul.lo.s64 	%rd1144, %rd1143, %rd1139;
	mul.hi.u64 	%rd1145, %rd1144, -6148914691236517205;
	shr.u64 	%rd1146, %rd1145, 1;
	cvt.u32.u64 	%r1925, %rd1146;
	mov.b64 	%rd1147, 3;
	cvt.u32.u64 	%r1926, %rd1147;
	mul.lo.s32 	%r1927, %r1925, %r1926;
	cvt.u32.u64 	%r1928, %rd1144;
	sub.s32 	%r1929, %r1928, %r1927;
	add.s32 	%r289, %r44, %r1929;
	add.s32 	%r290, %r45, %r1929;
	mul.hi.u64 	%rd1148, %rd1136, 7378697629483820647;
	shr.u64 	%rd1149, %rd1148, 1;
	mul.lo.s64 	%rd1150, %rd1149, 5;
	sub.s64 	%rd1151, %rd1136, %rd1150;
	mul.lo.s64 	%rd1152, %rd1151, %rd1151;
	cvt.u16.u64 	%rs1940, %rd1152;
	mul.lo.s16 	%rs1941, %rs1940, 52;
	shr.u16 	%rs1942, %rs1941, 8;
	mul.lo.s16 	%rs1943, %rs1942, 5;
	sub.s16 	%rs1944, %rs1940, %rs1943;
	cvt.u16.u64 	%rs1945, %rd1151;
	mul.lo.s16 	%rs1946, %rs1944, %rs1945;
	and.b16  	%rs1947, %rs1946, 255;
	mul.lo.s16 	%rs1948, %rs1947, 52;
	shr.u16 	%rs1949, %rs1948, 8;
	mul.lo.s16 	%rs1950, %rs1949, 5;
	sub.s16 	%rs1951, %rs1946, %rs1950;
	cvt.u32.u16 	%r1930, %rs1951;
	and.b32  	%r1931, %r1930, 255;
	add.s32 	%r291, %r47, %r1931;
	add.s32 	%r292, %r48, %r1931;
	mul.hi.u64 	%rd1153, %rd1136, 3353953467947191203;
	shr.u64 	%rd1154, %rd1153, 1;
	mul.lo.s64 	%rd1155, %rd1154, 11;
	sub.s64 	%rd1156, %rd1136, %rd1155;
	mul.lo.s64 	%rd1157, %rd1156, %rd1156;
	cvt.u16.u64 	%rs1952, %rd1157;
	mul.lo.s16 	%rs1953, %rs1952, 117;
	shr.u16 	%rs1954, %rs1953, 8;
	sub.s16 	%rs1955, %rs1952, %rs1954;
	and.b16  	%rs1956, %rs1955, 254;
	shr.u16 	%rs1957, %rs1956, 1;
	add.s16 	%rs1958, %rs1957, %rs1954;
	and.b16  	%rs1959, %rs1958, 248;
	shr.u16 	%rs1960, %rs1959, 3;
	mul.lo.s16 	%rs1961, %rs1960, 11;
	sub.s16 	%rs1962, %rs1952, %rs1961;
	cvt.u16.u64 	%rs1963, %rd1156;
	mul.lo.s16 	%rs1964, %rs1962, %rs1963;
	and.b16  	%rs1965, %rs1964, 255;
	mul.lo.s16 	%rs1966, %rs1965, 117;
	shr.u16 	%rs1967, %rs1966, 8;
	sub.s16 	%rs1968, %rs1964, %rs1967;
	and.b16  	%rs1969, %rs1968, 254;
	shr.u16 	%rs1970, %rs1969, 1;
	add.s16 	%rs1971, %rs1970, %rs1967;
	shr.u16 	%rs1972, %rs1971, 3;
	mul.lo.s16 	%rs1973, %rs1972, 11;
	sub.s16 	%rs1974, %rs1964, %rs1973;
	cvt.u32.u16 	%r1932, %rs1974;
	and.b32  	%r1933, %r1932, 255;
	add.s32 	%r293, %r50, %r1933;
	add.s32 	%r294, %r51, %r1933;
	mul.hi.u64 	%rd1158, %rd1136, 8680820740569200761;
	shr.u64 	%rd1159, %rd1158, 3;
	mul.lo.s64 	%rd1160, %rd1159, 17;
	sub.s64 	%rd1161, %rd1136, %rd1160;
	mul.lo.s64 	%rd1162, %rd1161, %rd1161;
	cvt.u16.u64 	%rs1975, %rd1162;
	mul.hi.u16 	%rs1976, %rs1975, 3856;
	mul.lo.s16 	%rs1977, %rs1976, 17;
	sub.s16 	%rs1978, %rs1975, %rs1977;
	cvt.u16.u64 	%rs1979, %rd1161;
	mul.lo.s16 	%rs1980, %rs1978, %rs1979;
	mul.hi.u16 	%rs1981, %rs1980, 3856;
	mul.lo.s16 	%rs1982, %rs1981, 17;
	sub.s16 	%rs1983, %rs1980, %rs1982;
	cvt.u32.u16 	%r1934, %rs1983;
	add.s32 	%r295, %r53, %r1934;
	add.s32 	%r296, %r54, %r1934;
	mul.hi.u64 	%rd1163, %rd1136, -5614226457215950491;
	shr.u64 	%rd1164, %rd1163, 4;
	mul.lo.s64 	%rd1165, %rd1164, 23;
	sub.s64 	%rd1166, %rd1136, %rd1165;
	mul.lo.s64 	%rd1167, %rd1166, %rd1166;
	cvt.u16.u64 	%rs1984, %rd1167;
	mul.hi.u16 	%rs1985, %rs1984, 2850;
	mul.lo.s16 	%rs1986, %rs1985, 23;
	sub.s16 	%rs1987, %rs1984, %rs1986;
	cvt.u16.u64 	%rs1988, %rd1166;
	mul.lo.s16 	%rs1989, %rs1987, %rs1988;
	mul.hi.u16 	%rs1990, %rs1989, 2850;
	mul.lo.s16 	%rs1991, %rs1990, 23;
	sub.s16 	%rs1992, %rs1989, %rs1991;
	cvt.u32.u16 	%r1935, %rs1992;
	add.s32 	%r297, %r56, %r1935;
	add.s32 	%r298, %r57, %r1935;
	mul.hi.u64 	%rd1168, %rd1136, 5088756985850910791;
	shr.u64 	%rd1169, %rd1168, 3;
	mul.lo.s64 	%rd1170, %rd1169, 29;
	sub.s64 	%rd1171, %rd1136, %rd1170;
	mul.lo.s64 	%rd1172, %rd1171, %rd1171;
	cvt.u16.u64 	%rs1993, %rd1172;
	mul.hi.u16 	%rs1994, %rs1993, 2260;
	mul.lo.s16 	%rs1995, %rs1994, 29;
	sub.s16 	%rs1996, %rs1993, %rs1995;
	cvt.u16.u64 	%rs1997, %rd1171;
	mul.lo.s16 	%rs1998, %rs1996, %rs1997;
	mul.hi.u16 	%rs1999, %rs1998, 2260;
	mul.lo.s16 	%rs2000, %rs1999, 29;
	sub.s16 	%rs2001, %rs1998, %rs2000;
	cvt.u32.u16 	%r1936, %rs2001;
	add.s32 	%r299, %r59, %r1936;
	add.s32 	%r300, %r60, %r1936;
	mul.hi.u64 	%rd1173, %rd1136, 7198729394618361607;
	shr.u64 	%rd1174, %rd1173, 4;
	mul.lo.s64 	%rd1175, %rd1174, 41;
	sub.s64 	%rd1176, %rd1136, %rd1175;
	mul.lo.s64 	%rd1177, %rd1176, %rd1176;
	cvt.u16.u64 	%rs2002, %rd1177;
	mul.hi.u16 	%rs2003, %rs2002, 3197;
	shr.u16 	%rs2004, %rs2003, 1;
	mul.lo.s16 	%rs2005, %rs2004, 41;
	sub.s16 	%rs2006, %rs2002, %rs2005;
	cvt.u16.u64 	%rs2007, %rd1176;
	mul.lo.s16 	%rs2008, %rs2006, %rs2007;
	mul.hi.u16 	%rs2009, %rs2008, 3197;
	shr.u16 	%rs2010, %rs2009, 1;
	mul.lo.s16 	%rs2011, %rs2010, 41;
	sub.s16 	%rs2012, %rs2008, %rs2011;
	cvt.u32.u16 	%r1937, %rs2012;
	add.s32 	%r301, %r62, %r1937;
	add.s32 	%r302, %r63, %r1937;
	mul.hi.u64 	%rd1178, %rd1136, 6279742663390485657;
	shr.u64 	%rd1179, %rd1178, 4;
	mul.lo.s64 	%rd1180, %rd1179, 47;
	sub.s64 	%rd1181, %rd1136, %rd1180;
	mul.lo.s64 	%rd1182, %rd1181, %rd1181;
	cvt.u16.u64 	%rs2013, %rd1182;
	mul.hi.u16 	%rs2014, %rs2013, 2789;
	shr.u16 	%rs2015, %rs2014, 1;
	mul.lo.s16 	%rs2016, %rs2015, 47;
	sub.s16 	%rs2017, %rs2013, %rs2016;
	cvt.u16.u64 	%rs2018, %rd1181;
	mul.lo.s16 	%rs2019, %rs2017, %rs2018;
	mul.hi.u16 	%rs2020, %rs2019, 2789;
	shr.u16 	%rs2021, %rs2020, 1;
	mul.lo.s16 	%rs2022, %rs2021, 47;
	sub.s16 	%rs2023, %rs2019, %rs2022;
	cvt.u32.u16 	%r1938, %rs2023;
	add.s32 	%r303, %r65, %r1938;
	add.s32 	%r304, %r66, %r1938;
	mul.hi.u64 	%rd1183, %rd1136, 5568828399610430677;
	shr.u64 	%rd1184, %rd1183, 4;
	mul.lo.s64 	%rd1185, %rd1184, 53;
	sub.s64 	%rd1186, %rd1136, %rd1185;
	mul.lo.s64 	%rd1187, %rd1186, %rd1186;
	cvt.u16.u64 	%rs2024, %rd1187;
	mul.hi.u16 	%rs2025, %rs2024, 4947;
	shr.u16 	%rs2026, %rs2025, 2;
	mul.lo.s16 	%rs2027, %rs2026, 53;
	sub.s16 	%rs2028, %rs2024, %rs2027;
	cvt.u16.u64 	%rs2029, %rd1186;
	mul.lo.s16 	%rs2030, %rs2028, %rs2029;
	mul.hi.u16 	%rs2031, %rs2030, 4947;
	shr.u16 	%rs2032, %rs2031, 2;
	mul.lo.s16 	%rs2033, %rs2032, 53;
	sub.s16 	%rs2034, %rs2030, %rs2033;
	cvt.u32.u16 	%r1939, %rs2034;
	add.s32 	%r305, %r68, %r1939;
	add.s32 	%r306, %r69, %r1939;
	mul.hi.u64 	%rd1188, %rd1136, -8441730338816235485;
	shr.u64 	%rd1189, %rd1188, 5;
	mul.lo.s64 	%rd1190, %rd1189, 59;
	sub.s64 	%rd1191, %rd1136, %rd1190;
	mul.lo.s64 	%rd1192, %rd1191, %rd1191;
	cvt.u16.u64 	%rs2035, %rd1192;
	mul.hi.u16 	%rs2036, %rs2035, 1111;
	mul.lo.s16 	%rs2037, %rs2036, 59;
	sub.s16 	%rs2038, %rs2035, %rs2037;
	cvt.u16.u64 	%rs2039, %rd1191;
	mul.lo.s16 	%rs2040, %rs2038, %rs2039;
	mul.hi.u16 	%rs2041, %rs2040, 1111;
	mul.lo.s16 	%rs2042, %rs2041, 59;
	sub.s16 	%rs2043, %rs2040, %rs2042;
	cvt.u32.u16 	%r1940, %rs2043;
	add.s32 	%r307, %r71, %r1940;
	add.s32 	%r308, %r72, %r1940;
	mul.hi.u64 	%rd1193, %rd1136, 8314025498009938757;
	shr.u64 	%rd1194, %rd1193, 5;
	mul.lo.s64 	%rd1195, %rd1194, 71;
	sub.s64 	%rd1196, %rd1136, %rd1195;
	mul.lo.s64 	%rd1197, %rd1196, %rd1196;
	cvt.u16.u64 	%rs2044, %rd1197;
	mul.hi.u16 	%rs2045, %rs2044, 14769;
	shr.u16 	%rs2046, %rs2045, 4;
	mul.lo.s16 	%rs2047, %rs2046, 71;
	sub.s16 	%rs2048, %rs2044, %rs2047;
	cvt.u16.u64 	%rs2049, %rd1196;
	mul.lo.s16 	%rs2050, %rs2048, %rs2049;
	mul.hi.u16 	%rs2051, %rs2050, 14769;
	shr.u16 	%rs2052, %rs2051, 4;
	mul.lo.s16 	%rs2053, %rs2052, 71;
	sub.s16 	%rs2054, %rs2050, %rs2053;
	cvt.u32.u16 	%r1941, %rs2054;
	add.s32 	%r309, %r74, %r1941;
	add.s32 	%r310, %r75, %r1941;
	mul.hi.u64 	%rd1198, %rd1136, 3555998857582564167;
	shr.u64 	%rd1199, %rd1198, 4;
	mul.lo.s64 	%rd1200, %rd1199, 83;
	sub.s64 	%rd1201, %rd1136, %rd1200;
	mul.lo.s64 	%rd1202, %rd1201, %rd1201;
	cvt.u16.u64 	%rs2055, %rd1202;
	mul.hi.u16 	%rs2056, %rs2055, 6317;
	shr.u16 	%rs2057, %rs2056, 3;
	mul.lo.s16 	%rs2058, %rs2057, 83;
	sub.s16 	%rs2059, %rs2055, %rs2058;
	cvt.u16.u64 	%rs2060, %rd1201;
	mul.lo.s16 	%rs2061, %rs2059, %rs2060;
	mul.hi.u16 	%rs2062, %rs2061, 6317;
	shr.u16 	%rs2063, %rs2062, 3;
	mul.lo.s16 	%rs2064, %rs2063, 83;
	sub.s16 	%rs2065, %rs2061, %rs2064;
	cvt.u32.u16 	%r1942, %rs2065;
	add.s32 	%r311, %r77, %r1942;
	add.s32 	%r312, %r78, %r1942;
	mul.hi.u64 	%rd1203, %rd1136, -5181669683626278543;
	shr.u64 	%rd1204, %rd1203, 6;
	mul.lo.s64 	%rd1205, %rd1204, 89;
	sub.s64 	%rd1206, %rd1136, %rd1205;
	mul.lo.s64 	%rd1207, %rd1206, %rd1206;
	cvt.u16.u64 	%rs2066, %rd1207;
	mul.hi.u16 	%rs2067, %rs2066, 5891;
	shr.u16 	%rs2068, %rs2067, 3;
	mul.lo.s16 	%rs2069, %rs2068, 89;
	sub.s16 	%rs2070, %rs2066, %rs2069;
	cvt.u16.u64 	%rs2071, %rd1206;
	mul.lo.s16 	%rs2072, %rs2070, %rs2071;
	mul.hi.u16 	%rs2073, %rs2072, 5891;
	shr.u16 	%rs2074, %rs2073, 3;
	mul.lo.s16 	%rs2075, %rs2074, 89;
	sub.s16 	%rs2076, %rs2072, %rs2075;
	cvt.u32.u16 	%r1943, %rs2076;
	add.s32 	%r313, %r80, %r1943;
	add.s32 	%r314, %r81, %r1943;
	mul.hi.u64 	%rd1208, %rd1136, -6275696437447579415;
	shr.u64 	%rd1209, %rd1208, 6;
	mul.lo.s64 	%rd1210, %rd1209, 97;
	sub.s64 	%rd1211, %rd1136, %rd1210;
	mul.lo.s64 	%rd1212, %rd1211, %rd1211;
	cvt.u16.u64 	%rs2077, %rd1212;
	mul.hi.u16 	%rs2078, %rs2077, 21621;
	shr.u16 	%rs2079, %rs2078, 5;
	mul.lo.s16 	%rs2080, %rs2079, 97;
	sub.s16 	%rs2081, %rs2077, %rs2080;
	cvt.u16.u64 	%rs2082, %rd1211;
	mul.lo.s16 	%rs2083, %rs2081, %rs2082;
	mul.hi.u16 	%rs2084, %rs2083, 21621;
	shr.u16 	%rs2085, %rs2084, 5;
	mul.lo.s16 	%rs2086, %rs2085, 97;
	sub.s16 	%rs2087, %rs2083, %rs2086;
	cvt.u32.u16 	%r1944, %rs2087;
	add.s32 	%r315, %r83, %r1944;
	add.s32 	%r316, %r84, %r1944;
	mul.hi.u64 	%rd1213, %rd1136, -6757718126012409997;
	shr.u64 	%rd1214, %rd1213, 6;
	mul.lo.s64 	%rd1215, %rd1214, 101;
	sub.s64 	%rd1216, %rd1136, %rd1215;
	mul.lo.s64 	%rd1217, %rd1216, %rd1216;
	cvt.u16.u64 	%rs2088, %rd1217;
	mul.hi.u16 	%rs2089, %rs2088, 5191;
	shr.u16 	%rs2090, %rs2089, 3;
	mul.lo.s16 	%rs2091, %rs2090, 101;
	sub.s16 	%rs2092, %rs2088, %rs2091;
	cvt.u16.u64 	%rs2093, %rd1216;
	mul.lo.s16 	%rs2094, %rs2092, %rs2093;
	mul.hi.u16 	%rs2095, %rs2094, 5191;
	shr.u16 	%rs2096, %rs2095, 3;
	mul.lo.s16 	%rs2097, %rs2096, 101;
	sub.s16 	%rs2098, %rs2094, %rs2097;
	cvt.u32.u16 	%r1945, %rs2098;
	add.s32 	%r317, %r86, %r1945;
	add.s32 	%r318, %r87, %r1945;
	mul.hi.u64 	%rd1218, %rd1136, -6984689503637597213;
	shr.u64 	%rd1219, %rd1218, 6;
	mul.lo.s64 	%rd1220, %rd1219, 103;
	sub.s64 	%rd1221, %rd1136, %rd1220;
	mul.lo.s64 	%rd1222, %rd1221, %rd1221;
	cvt.u16.u64 	%rs2099, %rd1222;
	mul.hi.u16 	%rs2100, %rs2099, 20361;
	shr.u16 	%rs2101, %rs2100, 5;
	mul.lo.s16 	%rs2102, %rs2101, 103;
	sub.s16 	%rs2103, %rs2099, %rs2102;
	cvt.u16.u64 	%rs2104, %rd1221;
	mul.lo.s16 	%rs2105, %rs2103, %rs2104;
	mul.hi.u16 	%rs2106, %rs2105, 20361;
	shr.u16 	%rs2107, %rs2106, 5;
	mul.lo.s16 	%rs2108, %rs2107, 103;
	sub.s16 	%rs2109, %rs2105, %rs2108;
	cvt.u32.u16 	%r1946, %rs2109;
	add.s32 	%r319, %r89, %r1946;
	add.s32 	%r320, %r90, %r1946;
	mul.hi.u64 	%rd1223, %rd1136, 1379195818595106663;
	shr.u64 	%rd1224, %rd1223, 3;
	mul.lo.s64 	%rd1225, %rd1224, 107;
	sub.s64 	%rd1226, %rd1136, %rd1225;
	mul.lo.s64 	%rd1227, %rd1226, %rd1226;
	cvt.u16.u64 	%rs2110, %rd1227;
	mul.hi.u16 	%rs2111, %rs2110, 1225;
	shr.u16 	%rs2112, %rs2111, 1;
	mul.lo.s16 	%rs2113, %rs2112, 107;
	sub.s16 	%rs2114, %rs2110, %rs2113;
	cvt.u16.u64 	%rs2115, %rd1226;
	mul.lo.s16 	%rs2116, %rs2114, %rs2115;
	mul.hi.u16 	%rs2117, %rs2116, 1225;
	shr.u16 	%rs2118, %rs2117, 1;
	mul.lo.s16 	%rs2119, %rs2118, 107;
	sub.s16 	%rs2120, %rs2116, %rs2119;
	cvt.u32.u16 	%r1947, %rs2120;
	add.s32 	%r321, %r92, %r1947;
	add.s32 	%r322, %r93, %r1947;
	mul.hi.u64 	%rd1228, %rd1136, 5223856728838103113;
	shr.u64 	%rd1229, %rd1228, 5;
	mul.lo.s64 	%rd1230, %rd1229, 113;
	sub.s64 	%rd1231, %rd1136, %rd1230;
	mul.lo.s64 	%rd1232, %rd1231, %rd1231;
	cvt.u16.u64 	%rs2121, %rd1232;
	mul.hi.u16 	%rs2122, %rs2121, 580;
	mul.lo.s16 	%rs2123, %rs2122, 113;
	sub.s16 	%rs2124, %rs2121, %rs2123;
	cvt.u16.u64 	%rs2125, %rd1231;
	mul.lo.s16 	%rs2126, %rs2124, %rs2125;
	mul.hi.u16 	%rs2127, %rs2126, 580;
	mul.lo.s16 	%rs2128, %rs2127, 113;
	sub.s16 	%rs2129, %rs2126, %rs2128;
	cvt.u32.u16 	%r1948, %rs2129;
	add.s32 	%r323, %r95, %r1948;
	add.s32 	%r324, %r96, %r1948;
	mul.hi.u64 	%rd1233, %rd1136, 4647998506761461825;
	shr.u64 	%rd1234, %rd1233, 5;
	mul.lo.s64 	%rd1235, %rd1234, 127;
	sub.s64 	%rd1236, %rd1136, %rd1235;
	mul.lo.s64 	%rd1237, %rd1236, %rd1236;
	cvt.u16.u64 	%rs2130, %rd1237;
	mul.hi.u16 	%rs2131, %rs2130, 8257;
	shr.u16 	%rs2132, %rs2131, 4;
	mul.lo.s16 	%rs2133, %rs2132, 127;
	sub.s16 	%rs2134, %rs2130, %rs2133;
	cvt.u16.u64 	%rs2135, %rd1236;
	mul.lo.s16 	%rs2136, %rs2134, %rs2135;
	mul.hi.u16 	%rs2137, %rs2136, 8257;
	shr.u16 	%rs2138, %rs2137, 4;
	mul.lo.s16 	%rs2139, %rs2138, 127;
	sub.s16 	%rs2140, %rs2136, %rs2139;
	cvt.u32.u16 	%r1949, %rs2140;
	add.s32 	%r325, %r98, %r1949;
	add.s32 	%r326, %r99, %r1949;
	mul.hi.u64 	%rd1238, %rd1136, 281629680514649643;
	shr.u64 	%rd1239, %rd1238, 1;
	mul.lo.s64 	%rd1240, %rd1239, 131;
	sub.s64 	%rd1241, %rd1136, %rd1240;
	mul.lo.s64 	%rd1242, %rd1241, %rd1241;
	cvt.u16.u64 	%rs2141, %rd1242;
	mul.hi.u16 	%rs2142, %rs2141, 16009;
	shr.u16 	%rs2143, %rs2142, 5;
	mul.lo.s16 	%rs2144, %rs2143, 131;
	sub.s16 	%rs2145, %rs2141, %rs2144;
	cvt.u16.u64 	%rs2146, %rd1241;
	mul.lo.s16 	%rs2147, %rs2145, %rs2146;
	mul.hi.u16 	%rs2148, %rs2147, 16009;
	shr.u16 	%rs2149, %rs2148, 5;
	mul.lo.s16 	%rs2150, %rs2149, 131;
	sub.s16 	%rs2151, %rs2147, %rs2150;
	cvt.u32.u16 	%r1950, %rs2151;
	add.s32 	%r327, %r101, %r1950;
	add.s32 	%r328, %r102, %r1950;
	mul.hi.u64 	%rd1243, %rd1136, -1211829902652452295;
	shr.u64 	%rd1244, %rd1243, 7;
	mul.lo.s64 	%rd1245, %rd1244, 137;
	sub.s64 	%rd1246, %rd1136, %rd1245;
	mul.lo.s64 	%rd1247, %rd1246, %rd1246;
	cvt.u16.u64 	%rs2152, %rd1247;
	mul.hi.u16 	%rs2153, %rs2152, -4305;
	shr.u16 	%rs2154, %rs2153, 7;
	mul.lo.s16 	%rs2155, %rs2154, 137;
	sub.s16 	%rs2156, %rs2152, %rs2155;
	cvt.u16.u64 	%rs2157, %rd1246;
	mul.lo.s16 	%rs2158, %rs2156, %rs2157;
	mul.hi.u16 	%rs2159, %rs2158, -4305;
	shr.u16 	%rs2160, %rs2159, 7;
	mul.lo.s16 	%rs2161, %rs2160, 137;
	sub.s16 	%rs2162, %rs2158, %rs2161;
	cvt.u32.u16 	%r1951, %rs2162;
	add.s32 	%r329, %r104, %r1951;
	add.s32 	%r330, %r105, %r1951;
	mul.hi.u64 	%rd1248, %rd1136, 1980858424022502187;
	shr.u64 	%rd1249, %rd1248, 4;
	mul.lo.s64 	%rd1250, %rd1249, 149;
	sub.s64 	%rd1251, %rd1136, %rd1250;
	mul.lo.s64 	%rd1252, %rd1251, %rd1251;
	cvt.u16.u64 	%rs2163, %rd1252;
	mul.hi.u16 	%rs2164, %rs2163, 14075;
	shr.u16 	%rs2165, %rs2164, 5;
	mul.lo.s16 	%rs2166, %rs2165, 149;
	sub.s16 	%rs2167, %rs2163, %rs2166;
	cvt.u16.u64 	%rs2168, %rd1251;
	mul.lo.s16 	%rs2169, %rs2167, %rs2168;
	mul.hi.u16 	%rs2170, %rs2169, 14075;
	shr.u16 	%rs2171, %rs2170, 5;
	mul.lo.s16 	%rs2172, %rs2171, 149;
	sub.s16 	%rs2173, %rs2169, %rs2172;
	cvt.u32.u16 	%r1952, %rs2173;
	add.s32 	%r331, %r107, %r1952;
	add.s32 	%r332, %r108, %r1952;
	mul.hi.u64 	%rd1253, %rd1136, 7818487554419942407;
	shr.u64 	%rd1254, %rd1253, 6;
	mul.lo.s64 	%rd1255, %rd1254, 151;
	sub.s64 	%rd1256, %rd1136, %rd1255;
	mul.lo.s64 	%rd1257, %rd1256, %rd1256;
	cvt.u16.u64 	%rs2174, %rd1257;
	mul.hi.u16 	%rs2175, %rs2174, 27777;
	shr.u16 	%rs2176, %rs2175, 6;
	mul.lo.s16 	%rs2177, %rs2176, 151;
	sub.s16 	%rs2178, %rs2174, %rs2177;
	cvt.u16.u64 	%rs2179, %rd1256;
	mul.lo.s16 	%rs2180, %rs2178, %rs2179;
	mul.hi.u16 	%rs2181, %rs2180, 27777;
	shr.u16 	%rs2182, %rs2181, 6;
	mul.lo.s16 	%rs2183, %rs2182, 151;
	sub.s16 	%rs2184, %rs2180, %rs2183;
	cvt.u32.u16 	%r1953, %rs2184;
	add.s32 	%r333, %r110, %r1953;
	add.s32 	%r334, %r111, %r1953;
	mul.hi.u64 	%rd1258, %rd1136, 3759845925851628355;
	shr.u64 	%rd1259, %rd1258, 5;
	mul.lo.s64 	%rd1260, %rd1259, 157;
	sub.s64 	%rd1261, %rd1136, %rd1260;
	mul.lo.s64 	%rd1262, %rd1261, %rd1261;
	cvt.u16.u64 	%rs2185, %rd1262;
	mul.hi.u16 	%rs2186, %rs2185, -12105;
	shr.u16 	%rs2187, %rs2186, 7;
	mul.lo.s16 	%rs2188, %rs2187, 157;
	sub.s16 	%rs2189, %rs2185, %rs2188;
	cvt.u16.u64 	%rs2190, %rd1261;
	mul.lo.s16 	%rs2191, %rs2189, %rs2190;
	mul.hi.u16 	%rs2192, %rs2191, -12105;
	shr.u16 	%rs2193, %rs2192, 7;
	mul.lo.s16 	%rs2194, %rs2193, 157;
	sub.s16 	%rs2195, %rs2191, %rs2194;
	cvt.u32.u16 	%r1954, %rs2195;
	add.s32 	%r335, %r113, %r1954;
	add.s32 	%r336, %r114, %r1954;
	mul.hi.u64 	%rd1263, %rd1136, 7242893378634425175;
	shr.u64 	%rd1264, %rd1263, 6;
	mul.lo.s64 	%rd1265, %rd1264, 163;
	sub.s64 	%rd1266, %rd1136, %rd1265;
	mul.lo.s64 	%rd1267, %rd1266, %rd1266;
	cvt.u16.u64 	%rs2196, %rd1267;
	mul.hi.u16 	%rs2197, %rs2196, 6433;
	shr.u16 	%rs2198, %rs2197, 4;
	mul.lo.s16 	%rs2199, %rs2198, 163;
	sub.s16 	%rs2200, %rs2196, %rs2199;
	cvt.u16.u64 	%rs2201, %rd1266;
	mul.lo.s16 	%rs2202, %rs2200, %rs2201;
	mul.hi.u16 	%rs2203, %rs2202, 6433;
	shr.u16 	%rs2204, %rs2203, 4;
	mul.lo.s16 	%rs2205, %rs2204, 163;
	sub.s16 	%rs2206, %rs2202, %rs2205;
	cvt.u32.u16 	%r1955, %rs2206;
	add.s32 	%r337, %r116, %r1955;
	add.s32 	%r338, %r117, %r1955;
	mul.hi.u64 	%rd1268, %rd1136, 7069410902499468883;
	shr.u64 	%rd1269, %rd1268, 6;
	mul.lo.s64 	%rd1270, %rd1269, 167;
	sub.s64 	%rd1271, %rd1136, %rd1270;
	mul.lo.s64 	%rd1272, %rd1271, %rd1271;
	cvt.u16.u64 	%rs2207, %rd1272;
	mul.hi.u16 	%rs2208, %rs2207, -30609;
	sub.s16 	%rs2209, %rs2207, %rs2208;
	shr.u16 	%rs2210, %rs2209, 1;
	add.s16 	%rs2211, %rs2210, %rs2208;
	shr.u16 	%rs2212, %rs2211, 7;
	mul.lo.s16 	%rs2213, %rs2212, 167;
	sub.s16 	%rs2214, %rs2207, %rs2213;
	cvt.u16.u64 	%rs2215, %rd1271;
	mul.lo.s16 	%rs2216, %rs2214, %rs2215;
	mul.hi.u16 	%rs2217, %rs2216, -30609;
	sub.s16 	%rs2218, %rs2216, %rs2217;
	shr.u16 	%rs2219, %rs2218, 1;
	add.s16 	%rs2220, %rs2219, %rs2217;
	shr.u16 	%rs2221, %rs2220, 7;
	mul.lo.s16 	%rs2222, %rs2221, 167;
	sub.s16 	%rs2223, %rs2216, %rs2222;
	cvt.u32.u16 	%r1956, %rs2223;
	add.s32 	%r339, %r119, %r1956;
	add.s32 	%r340, %r120, %r1956;
	mul.hi.u64 	%rd1273, %rd1136, 3412114510743963305;
	shr.u64 	%rd1274, %rd1273, 5;
	mul.lo.s64 	%rd1275, %rd1274, 173;
	sub.s64 	%rd1276, %rd1136, %rd1275;
	mul.lo.s64 	%rd1277, %rd1276, %rd1276;
	cvt.u16.u64 	%rs2224, %rd1277;
	mul.hi.u16 	%rs2225, %rs2224, 31443;
	sub.s16 	%rs2226, %rs2224, %rs2225;
	shr.u16 	%rs2227, %rs2226, 1;
	add.s16 	%rs2228, %rs2227, %rs2225;
	shr.u16 	%rs2229, %rs2228, 7;
	mul.lo.s16 	%rs2230, %rs2229, 173;
	sub.s16 	%rs2231, %rs2224, %rs2230;
	cvt.u16.u64 	%rs2232, %rd1276;
	mul.lo.s16 	%rs2233, %rs2231, %rs2232;
	mul.hi.u16 	%rs2234, %rs2233, 31443;
	sub.s16 	%rs2235, %rs2233, %rs2234;
	shr.u16 	%rs2236, %rs2235, 1;
	add.s16 	%rs2237, %rs2236, %rs2234;
	shr.u16 	%rs2238, %rs2237, 7;
	mul.lo.s16 	%rs2239, %rs2238, 173;
	sub.s16 	%rs2240, %rs2233, %rs2239;
	cvt.u32.u16 	%r1957, %rs2240;
	add.s32 	%r341, %r122, %r1957;
	add.s32 	%r342, %r123, %r1957;
	mul.hi.u64 	%rd1278, %rd1136, 6595483914622409517;
	shr.u64 	%rd1279, %rd1278, 6;
	mul.lo.s64 	%rd1280, %rd1279, 179;
	sub.s64 	%rd1281, %rd1136, %rd1280;
	mul.lo.s64 	%rd1282, %rd1281, %rd1281;
	cvt.u16.u64 	%rs2241, %rd1282;
	mul.hi.u16 	%rs2242, %rs2241, 2929;
	shr.u16 	%rs2243, %rs2242, 3;
	mul.lo.s16 	%rs2244, %rs2243, 179;
	sub.s16 	%rs2245, %rs2241, %rs2244;
	cvt.u16.u64 	%rs2246, %rd1281;
	mul.lo.s16 	%rs2247, %rs2245, %rs2246;
	mul.hi.u16 	%rs2248, %rs2247, 2929;
	shr.u16 	%rs2249, %rs2248, 3;
	mul.lo.s16 	%rs2250, %rs2249, 179;
	sub.s16 	%rs2251, %rs2247, %rs2250;
	cvt.u32.u16 	%r1958, %rs2251;
	add.s32 	%r343, %r125, %r1958;
	add.s32 	%r344, %r126, %r1958;
	mul.hi.u64 	%rd1283, %rd1136, 407662852457669649;
	shr.u64 	%rd1284, %rd1283, 2;
	mul.lo.s64 	%rd1285, %rd1284, 181;
	sub.s64 	%rd1286, %rd1136, %rd1285;
	mul.lo.s64 	%rd1287, %rd1286, %rd1286;
	cvt.u16.u64 	%rs2252, %rd1287;
	mul.hi.u16 	%rs2253, %rs2252, 23173;
	shr.u16 	%rs2254, %rs2253, 6;
	mul.lo.s16 	%rs2255, %rs2254, 181;
	sub.s16 	%rs2256, %rs2252, %rs2255;
	cvt.u16.u64 	%rs2257, %rd1286;
	mul.lo.s16 	%rs2258, %rs2256, %rs2257;
	mul.hi.u16 	%rs2259, %rs2258, 23173;
	shr.u16 	%rs2260, %rs2259, 6;
	mul.lo.s16 	%rs2261, %rs2260, 181;
	sub.s16 	%rs2262, %rs2258, %rs2261;
	cvt.u32.u16 	%r1959, %rs2262;
	add.s32 	%r345, %r128, %r1959;
	add.s32 	%r346, %r129, %r1959;
	mul.hi.u64 	%rd1288, %rd1136, 6181107961871263369;
	shr.u64 	%rd1289, %rd1288, 6;
	mul.lo.s64 	%rd1290, %rd1289, 191;
	sub.s64 	%rd1291, %rd1136, %rd1290;
	mul.lo.s64 	%rd1292, %rd1291, %rd1291;
	cvt.u16.u64 	%rs2263, %rd1292;
	mul.hi.u16 	%rs2264, %rs2263, 2745;
	shr.u16 	%rs2265, %rs2264, 3;
	mul.lo.s16 	%rs2266, %rs2265, 191;
	sub.s16 	%rs2267, %rs2263, %rs2266;
	cvt.u16.u64 	%rs2268, %rd1291;
	mul.lo.s16 	%rs2269, %rs2267, %rs2268;
	mul.hi.u16 	%rs2270, %rs2269, 2745;
	shr.u16 	%rs2271, %rs2270, 3;
	mul.lo.s16 	%rs2272, %rs2271, 191;
	sub.s16 	%rs2273, %rs2269, %rs2272;
	cvt.u32.u16 	%r1960, %rs2273;
	add.s32 	%r347, %r131, %r1960;
	add.s32 	%r348, %r132, %r1960;
	mul.hi.u64 	%rd1293, %rd1136, 1529263757405973191;
	shr.u64 	%rd1294, %rd1293, 4;
	mul.lo.s64 	%rd1295, %rd1294, 193;
	sub.s64 	%rd1296, %rd1136, %rd1295;
	mul.lo.s64 	%rd1297, %rd1296, %rd1296;
	cvt.u16.u64 	%rs2274, %rd1297;
	mul.hi.u16 	%rs2275, %rs2274, 21393;
	sub.s16 	%rs2276, %rs2274, %rs2275;
	shr.u16 	%rs2277, %rs2276, 1;
	add.s16 	%rs2278, %rs2277, %rs2275;
	shr.u16 	%rs2279, %rs2278, 7;
	mul.lo.s16 	%rs2280, %rs2279, 193;
	sub.s16 	%rs2281, %rs2274, %rs2280;
	cvt.u16.u64 	%rs2282, %rd1296;
	mul.lo.s16 	%rs2283, %rs2281, %rs2282;
	mul.hi.u16 	%rs2284, %rs2283, 21393;
	sub.s16 	%rs2285, %rs2283, %rs2284;
	shr.u16 	%rs2286, %rs2285, 1;
	add.s16 	%rs2287, %rs2286, %rs2284;
	shr.u16 	%rs2288, %rs2287, 7;
	mul.lo.s16 	%rs2289, %rs2288, 193;
	sub.s16 	%rs2290, %rs2283, %rs2289;
	cvt.u32.u16 	%r1961, %rs2290;
	add.s32 	%r349, %r134, %r1961;
	add.s32 	%r350, %r135, %r1961;
	mul.hi.u64 	%rd1298, %rd1136, 1498212716646461045;
	shr.u64 	%rd1299, %rd1298, 4;
	mul.lo.s64 	%rd1300, %rd1299, 197;
	sub.s64 	%rd1301, %rd1136, %rd1300;
	mul.lo.s64 	%rd1302, %rd1301, %rd1301;
	cvt.u16.u64 	%rs2291, %rd1302;
	mul.hi.u16 	%rs2292, %rs2291, 21291;
	shr.u16 	%rs2293, %rs2292, 6;
	mul.lo.s16 	%rs2294, %rs2293, 197;
	sub.s16 	%rs2295, %rs2291, %rs2294;
	cvt.u16.u64 	%rs2296, %rd1301;
	mul.lo.s16 	%rs2297, %rs2295, %rs2296;
	mul.hi.u16 	%rs2298, %rs2297, 21291;
	shr.u16 	%rs2299, %rs2298, 6;
	mul.lo.s16 	%rs2300, %rs2299, 197;
	sub.s16 	%rs2301, %rs2297, %rs2300;
	cvt.u32.u16 	%r1962, %rs2301;
	add.s32 	%r351, %r137, %r1962;
	add.s32 	%r352, %r138, %r1962;
	mul.hi.u64 	%rd1303, %rd1136, 5932621209635232681;
	shr.u64 	%rd1304, %rd1303, 6;
	mul.lo.s64 	%rd1305, %rd1304, 199;
	sub.s64 	%rd1306, %rd1136, %rd1305;
	mul.lo.s64 	%rd1307, %rd1306, %rd1306;
	cvt.u16.u64 	%rs2302, %rd1307;
	mul.hi.u16 	%rs2303, %rs2302, 21077;
	shr.u16 	%rs2304, %rs2303, 6;
	mul.lo.s16 	%rs2305, %rs2304, 199;
	sub.s16 	%rs2306, %rs2302, %rs2305;
	cvt.u16.u64 	%rs2307, %rd1306;
	mul.lo.s16 	%rs2308, %rs2306, %rs2307;
	mul.hi.u16 	%rs2309, %rs2308, 21077;
	shr.u16 	%rs2310, %rs2309, 6;
	mul.lo.s16 	%rs2311, %rs2310, 199;
	sub.s16 	%rs2312, %rs2308, %rs2311;
	cvt.u32.u16 	%r1963, %rs2312;
	add.s32 	%r353, %r140, %r1963;
	add.s32 	%r354, %r141, %r1963;
	mul.hi.u64 	%rd1308, %rd1136, 5595220951267352149;
	shr.u64 	%rd1309, %rd1308, 6;
	mul.lo.s64 	%rd1310, %rd1309, 211;
	sub.s64 	%rd1311, %rd1136, %rd1310;
	mul.lo.s64 	%rd1312, %rd1311, %rd1311;
	cvt.u16.u64 	%rs2313, %rd1312;
	mul.hi.u16 	%rs2314, %rs2313, -25779;
	shr.u16 	%rs2315, %rs2314, 7;
	mul.lo.s16 	%rs2316, %rs2315, 211;
	sub.s16 	%rs2317, %rs2313, %rs2316;
	cvt.u16.u64 	%rs2318, %rd1311;
	mul.lo.s16 	%rs2319, %rs2317, %rs2318;
	mul.hi.u16 	%rs2320, %rs2319, -25779;
	shr.u16 	%rs2321, %rs2320, 7;
	mul.lo.s16 	%rs2322, %rs2321, 211;
	sub.s16 	%rs2323, %rs2319, %rs2322;
	cvt.u32.u16 	%r1964, %rs2323;
	add.s32 	%r355, %r143, %r1964;
	add.s32 	%r356, %r144, %r1964;
	mul.hi.u64 	%rd1313, %rd1136, -7858478417051154275;
	shr.u64 	%rd1314, %rd1313, 7;
	mul.lo.s64 	%rd1315, %rd1314, 223;
	sub.s64 	%rd1316, %rd1136, %rd1315;
	mul.lo.s64 	%rd1317, %rd1316, %rd1316;
	cvt.u16.u64 	%rs2324, %rd1317;
	mul.hi.u16 	%rs2325, %rs2324, 9699;
	sub.s16 	%rs2326, %rs2324, %rs2325;
	shr.u16 	%rs2327, %rs2326, 1;
	add.s16 	%rs2328, %rs2327, %rs2325;
	shr.u16 	%rs2329, %rs2328, 7;
	mul.lo.s16 	%rs2330, %rs2329, 223;
	sub.s16 	%rs2331, %rs2324, %rs2330;
	cvt.u16.u64 	%rs2332, %rd1316;
	mul.lo.s16 	%rs2333, %rs2331, %rs2332;
	mul.hi.u16 	%rs2334, %rs2333, 9699;
	sub.s16 	%rs2335, %rs2333, %rs2334;
	shr.u16 	%rs2336, %rs2335, 1;
	add.s16 	%rs2337, %rs2336, %rs2334;
	shr.u16 	%rs2338, %rs2337, 7;
	mul.lo.s16 	%rs2339, %rs2338, 223;
	sub.s16 	%rs2340, %rs2333, %rs2339;
	cvt.u32.u16 	%r1965, %rs2340;
	add.s32 	%r357, %r146, %r1965;
	add.s32 	%r358, %r147, %r1965;
	mul.hi.u64 	%rd1318, %rd1136, -8045055785450421189;
	shr.u64 	%rd1319, %rd1318, 7;
	mul.lo.s64 	%rd1320, %rd1319, 227;
	sub.s64 	%rd1321, %rd1136, %rd1320;
	mul.lo.s64 	%rd1322, %rd1321, %rd1321;
	cvt.u16.u64 	%rs2341, %rd1322;
	mul.hi.u16 	%rs2342, %rs2341, 8373;
	sub.s16 	%rs2343, %rs2341, %rs2342;
	shr.u16 	%rs2344, %rs2343, 1;
	add.s16 	%rs2345, %rs2344, %rs2342;
	shr.u16 	%rs2346, %rs2345, 7;
	mul.lo.s16 	%rs2347, %rs2346, 227;
	sub.s16 	%rs2348, %rs2341, %rs2347;
	cvt.u16.u64 	%rs2349, %rd1321;
	mul.lo.s16 	%rs2350, %rs2348, %rs2349;
	mul.hi.u16 	%rs2351, %rs2350, 8373;
	sub.s16 	%rs2352, %rs2350, %rs2351;
	shr.u16 	%rs2353, %rs2352, 1;
	add.s16 	%rs2354, %rs2353, %rs2351;
	shr.u16 	%rs2355, %rs2354, 7;
	mul.lo.s16 	%rs2356, %rs2355, 227;
	sub.s16 	%rs2357, %rs2350, %rs2356;
	cvt.u32.u16 	%r1966, %rs2357;
	add.s32 	%r359, %r149, %r1966;
	add.s32 	%r360, %r150, %r1966;
	mul.hi.u64 	%rd1323, %rd1136, -8135900224649190887;
	shr.u64 	%rd1324, %rd1323, 7;
	mul.lo.s64 	%rd1325, %rd1324, 229;
	sub.s64 	%rd1326, %rd1136, %rd1325;
	mul.lo.s64 	%rd1327, %rd1326, %rd1326;
	cvt.u16.u64 	%rs2358, %rd1327;
	mul.hi.u16 	%rs2359, %rs2358, 4579;
	shr.u16 	%rs2360, %rs2359, 4;
	mul.lo.s16 	%rs2361, %rs2360, 229;
	sub.s16 	%rs2362, %rs2358, %rs2361;
	cvt.u16.u64 	%rs2363, %rd1326;
	mul.lo.s16 	%rs2364, %rs2362, %rs2363;
	mul.hi.u16 	%rs2365, %rs2364, 4579;
	shr.u16 	%rs2366, %rs2365, 4;
	mul.lo.s16 	%rs2367, %rs2366, 229;
	sub.s16 	%rs2368, %rs2364, %rs2367;
	cvt.u32.u16 	%r1967, %rs2368;
	add.s32 	%r361, %r152, %r1967;
	add.s32 	%r362, %r153, %r1967;
	mul.hi.u64 	%rd1328, %rd1136, 2533458413556676617;
	shr.u64 	%rd1329, %rd1328, 5;
	mul.lo.s64 	%rd1330, %rd1329, 233;
	sub.s64 	%rd1331, %rd1136, %rd1330;
	mul.lo.s64 	%rd1332, %rd1331, %rd1331;
	cvt.u16.u64 	%rs2369, %rd1332;
	mul.hi.u16 	%rs2370, %rs2369, -29533;
	shr.u16 	%rs2371, %rs2370, 7;
	mul.lo.s16 	%rs2372, %rs2371, 233;
	sub.s16 	%rs2373, %rs2369, %rs2372;
	cvt.u16.u64 	%rs2374, %rd1331;
	mul.lo.s16 	%rs2375, %rs2373, %rs2374;
	mul.hi.u16 	%rs2376, %rs2375, -29533;
	shr.u16 	%rs2377, %rs2376, 7;
	mul.lo.s16 	%rs2378, %rs2377, 233;
	sub.s16 	%rs2379, %rs2375, %rs2378;
	cvt.u32.u16 	%r1968, %rs2379;
	add.s32 	%r363, %r155, %r1968;
	add.s32 	%r364, %r156, %r1968;
	mul.hi.u64 	%rd1333, %rd1136, -8567316285279331503;
	shr.u64 	%rd1334, %rd1333, 7;
	mul.lo.s64 	%rd1335, %rd1334, 239;
	sub.s64 	%rd1336, %rd1136, %rd1335;
	mul.lo.s64 	%rd1337, %rd1336, %rd1336;
	cvt.u16.u64 	%rs2380, %rd1337;
	mul.hi.u16 	%rs2381, %rs2380, -30437;
	shr.u16 	%rs2382, %rs2381, 7;
	mul.lo.s16 	%rs2383, %rs2382, 239;
	sub.s16 	%rs2384, %rs2380, %rs2383;
	cvt.u16.u64 	%rs2385, %rd1336;
	mul.lo.s16 	%rs2386, %rs2384, %rs2385;
	mul.hi.u16 	%rs2387, %rs2386, -30437;
	shr.u16 	%rs2388, %rs2387, 7;
	mul.lo.s16 	%rs2389, %rs2388, 239;
	sub.s16 	%rs2390, %rs2386, %rs2389;
	cvt.u32.u16 	%r1969, %rs2390;
	add.s32 	%r365, %r158, %r1969;
	add.s32 	%r366, %r159, %r1969;
	mul.hi.u64 	%rd1338, %rd1136, 1224680104478642431;
	shr.u64 	%rd1339, %rd1338, 4;
	mul.lo.s64 	%rd1340, %rd1339, 241;
	sub.s64 	%rd1341, %rd1136, %rd1340;
	mul.lo.s64 	%rd1342, %rd1341, %rd1341;
	cvt.u16.u64 	%rs2391, %rd1342;
	mul.hi.u16 	%rs2392, %rs2391, 4351;
	shr.u16 	%rs2393, %rs2392, 4;
	mul.lo.s16 	%rs2394, %rs2393, 241;
	sub.s16 	%rs2395, %rs2391, %rs2394;
	cvt.u16.u64 	%rs2396, %rd1341;
	mul.lo.s16 	%rs2397, %rs2395, %rs2396;
	mul.hi.u16 	%rs2398, %rs2397, 4351;
	shr.u16 	%rs2399, %rs2398, 4;
	mul.lo.s16 	%rs2400, %rs2399, 241;
	sub.s16 	%rs2401, %rs2397, %rs2400;
	cvt.u32.u16 	%r1970, %rs2401;
	add.s32 	%r367, %r161, %r1970;
	add.s32 	%r368, %r162, %r1970;
	mul.hi.u64 	%rd1343, %rd1136, 2351776136887273513;
	shr.u64 	%rd1344, %rd1343, 5;
	mul.lo.s64 	%rd1345, %rd1344, 251;
	sub.s64 	%rd1346, %rd1136, %rd1345;
	mul.lo.s64 	%rd1347, %rd1346, %rd1346;
	cvt.u16.u64 	%rs2402, %rd1347;
	mul.hi.u16 	%rs2403, %rs2402, -32115;
	shr.u16 	%rs2404, %rs2403, 7;
	mul.lo.s16 	%rs2405, %rs2404, 251;
	sub.s16 	%rs2406, %rs2402, %rs2405;
	cvt.u16.u64 	%rs2407, %rd1346;
	mul.lo.s16 	%rs2408, %rs2406, %rs2407;
	mul.hi.u16 	%rs2409, %rs2408, -32115;
	shr.u16 	%rs2410, %rs2409, 7;
	mul.lo.s16 	%rs2411, %rs2410, 251;
	sub.s16 	%rs2412, %rs2408, %rs2411;
	cvt.u32.u16 	%r1971, %rs2412;
	add.s32 	%r369, %r164, %r1971;
	add.s32 	%r370, %r165, %r1971;
	mul.hi.u64 	%rd1348, %rd1136, 9187483429707480961;
	shr.u64 	%rd1349, %rd1348, 7;
	mov.b64 	%rd1350, 257;
	cvt.u32.u64 	%r1972, %rd1350;
	cvt.u32.u64 	%r1973, %rd1349;
	mul.lo.s32 	%r1974, %r1973, %r1972;
	cvt.u32.u64 	%r1975, %rd1136;
	sub.s32 	%r1976, %r1975, %r1974;
	mul.lo.s32 	%r1977, %r1976, %r1976;
	mul.hi.u32 	%r1978, %r1977, 16711936;
	mul.lo.s32 	%r1979, %r1978, 257;
	sub.s32 	%r1980, %r1977, %r1979;
	mul.lo.s32 	%r1981, %r1980, %r1976;
	mul.hi.u32 	%r1982, %r1981, 16711936;
	mul.lo.s32 	%r1983, %r1982, 257;
	sub.s32 	%r1984, %r1981, %r1983;
	add.s32 	%r371, %r167, %r1984;
	add.s32 	%r372, %r168, %r1984;
	mul.hi.u64 	%rd1351, %rd1136, 8977883047280694323;
	shr.u64 	%rd1352, %rd1351, 7;
	mov.b64 	%rd1353, 263;
	cvt.u32.u64 	%r1985, %rd1353;
	cvt.u32.u64 	%r1986, %rd1352;
	mul.lo.s32 	%r1987, %r1986, %r1985;
	sub.s32 	%r1988, %r1975, %r1987;
	mul.lo.s32 	%r1989, %r1988, %r1988;
	mul.hi.u32 	%r1990, %r1989, 16330675;
	mul.lo.s32 	%r1991, %r1990, 263;
	sub.s32 	%r1992, %r1989, %r1991;
	mul.lo.s32 	%r1993, %r1992, %r1988;
	mul.hi.u32 	%r1994, %r1993, 16330675;
	mul.lo.s32 	%r1995, %r1994, 263;
	sub.s32 	%r1996, %r1993, %r1995;
	add.s32 	%r373, %r170, %r1996;
	add.s32 	%r374, %r171, %r1996;
	mul.hi.u64 	%rd1354, %rd1136, 2194408216946861159;
	shr.u64 	%rd1355, %rd1354, 5;
	mov.b64 	%rd1356, 269;
	cvt.u32.u64 	%r1997, %rd1356;
	cvt.u32.u64 	%r1998, %rd1355;
	mul.lo.s32 	%r1999, %r1998, %r1997;
	sub.s32 	%r2000, %r1975, %r1999;
	mul.lo.s32 	%r2001, %r2000, %r2000;
	mul.hi.u32 	%r2002, %r2001, 15966422;
	mul.lo.s32 	%r2003, %r2002, 269;
	sub.s32 	%r2004, %r2001, %r2003;
	mul.lo.s32 	%r2005, %r2004, %r2000;
	mul.hi.u32 	%r2006, %r2005, 15966422;
	mul.lo.s32 	%r2007, %r2006, 269;
	sub.s32 	%r2008, %r2005, %r2007;
	add.s32 	%r375, %r173, %r2008;
	add.s32 	%r376, %r174, %r2008;
	mul.hi.u64 	%rd1357, %rd1136, 4356426644713694847;
	shr.u64 	%rd1358, %rd1357, 6;
	mov.b64 	%rd1359, 271;
	cvt.u32.u64 	%r2009, %rd1359;
	cvt.u32.u64 	%r2010, %rd1358;
	mul.lo.s32 	%r2011, %r2010, %r2009;
	sub.s32 	%r2012, %r1975, %r2011;
	mul.lo.s32 	%r2013, %r2012, %r2012;
	mul.hi.u32 	%r2014, %r2013, 15848588;
	mul.lo.s32 	%r2015, %r2014, 271;
	sub.s32 	%r2016, %r2013, %r2015;
	mul.lo.s32 	%r2017, %r2016, %r2012;
	mul.hi.u32 	%r2018, %r2017, 15848588;
	mul.lo.s32 	%r2019, %r2018, 271;
	sub.s32 	%r2020, %r2017, %r2019;
	add.s32 	%r377, %r176, %r2020;
	add.s32 	%r378, %r177, %r2020;
	mul.hi.u64 	%rd1360, %rd1136, 8524127225396471505;
	shr.u64 	%rd1361, %rd1360, 7;
	mov.b64 	%rd1362, 277;
	cvt.u32.u64 	%r2021, %rd1362;
	cvt.u32.u64 	%r2022, %rd1361;
	mul.lo.s32 	%r2023, %r2022, %r2021;
	sub.s32 	%r2024, %r1975, %r2023;
	mul.lo.s32 	%r2025, %r2024, %r2024;
	mul.hi.u32 	%r2026, %r2025, 15505298;
	mul.lo.s32 	%r2027, %r2026, 277;
	sub.s32 	%r2028, %r2025, %r2027;
	mul.lo.s32 	%r2029, %r2028, %r2024;
	mul.hi.u32 	%r2030, %r2029, 15505298;
	mul.lo.s32 	%r2031, %r2030, 277;
	sub.s32 	%r2032, %r2029, %r2031;
	add.s32 	%r379, %r179, %r2032;
	add.s32 	%r380, %r180, %r2032;
	mul.hi.u64 	%rd1363, %rd1136, -1641169401575582883;
	shr.u64 	%rd1364, %rd1363, 8;
	mov.b64 	%rd1365, 281;
	cvt.u32.u64 	%r2033, %rd1365;
	cvt.u32.u64 	%r2034, %rd1364;
	mul.lo.s32 	%r2035, %r2034, %r2033;
	sub.s32 	%r2036, %r1975, %r2035;
	mul.lo.s32 	%r2037, %r2036, %r2036;
	mul.hi.u32 	%r2038, %r2037, 15284582;
	mul.lo.s32 	%r2039, %r2038, 281;
	sub.s32 	%r2040, %r2037, %r2039;
	mul.lo.s32 	%r2041, %r2040, %r2036;
	mul.hi.u32 	%r2042, %r2041, 15284582;
	mul.lo.s32 	%r2043, %r2042, 281;
	sub.s32 	%r2044, %r2041, %r2043;
	add.s32 	%r381, %r182, %r2044;
	add.s32 	%r382, %r183, %r2044;
	mul.hi.u64 	%rd1366, %rd1136, 8343403679981705325;
	shr.u64 	%rd1367, %rd1366, 7;
	mov.b64 	%rd1368, 283;
	cvt.u32.u64 	%r2045, %rd1368;
	cvt.u32.u64 	%r2046, %rd1367;
	mul.lo.s32 	%r2047, %r2046, %r2045;
	sub.s32 	%r2048, %r1975, %r2047;
	mul.lo.s32 	%r2049, %r2048, %r2048;
	mul.hi.u32 	%r2050, %r2049, 15176563;
	mul.lo.s32 	%r2051, %r2050, 283;
	sub.s32 	%r2052, %r2049, %r2051;
	mul.lo.s32 	%r2053, %r2052, %r2048;
	mul.hi.u32 	%r2054, %r2053, 15176563;
	mul.lo.s32 	%r2055, %r2054, 283;
	sub.s32 	%r2056, %r2053, %r2055;
	add.s32 	%r383, %r185, %r2056;
	add.s32 	%r384, %r186, %r2056;
	mul.hi.u64 	%rd1369, %rd1136, 503665367200260795;
	shr.u64 	%rd1370, %rd1369, 3;
	mov.b64 	%rd1371, 293;
	cvt.u32.u64 	%r2057, %rd1371;
	cvt.u32.u64 	%r2058, %rd1370;
	mul.lo.s32 	%r2059, %r2058, %r2057;
	sub.s32 	%r2060, %r1975, %r2059;
	mul.lo.s32 	%r2061, %r2060, %r2060;
	mul.hi.u32 	%r2062, %r2061, 14658592;
	mul.lo.s32 	%r2063, %r2062, 293;
	sub.s32 	%r2064, %r2061, %r2063;
	mul.lo.s32 	%r2065, %r2064, %r2060;
	mul.hi.u32 	%r2066, %r2065, 14658592;
	mul.lo.s32 	%r2067, %r2066, 293;
	sub.s32 	%r2068, %r2065, %r2067;
	add.s32 	%r385, %r188, %r2068;
	add.s32 	%r386, %r189, %r2068;
	mul.hi.u64 	%rd1372, %rd1136, 7691150623566197417;
	shr.u64 	%rd1373, %rd1372, 7;
	mov.b64 	%rd1374, 307;
	cvt.u32.u64 	%r2069, %rd1374;
	cvt.u32.u64 	%r2070, %rd1373;
	mul.lo.s32 	%r2071, %r2070, %r2069;
	sub.s32 	%r2072, %r1975, %r2071;
	mul.lo.s32 	%r2073, %r2072, %r2072;
	mul.hi.u32 	%r2074, %r2073, 13990122;
	mul.lo.s32 	%r2075, %r2074, 307;
	sub.s32 	%r2076, %r2073, %r2075;
	mul.lo.s32 	%r2077, %r2076, %r2072;
	mul.hi.u32 	%r2078, %r2077, 13990122;
	mul.lo.s32 	%r2079, %r2078, 307;
	sub.s32 	%r2080, %r2077, %r2079;
	add.s32 	%r387, %r191, %r2080;
	add.s32 	%r388, %r192, %r2080;
	mul.hi.u64 	%rd1375, %rd1136, 3796114536068846635;
	shr.u64 	%rd1376, %rd1375, 6;
	mov.b64 	%rd1377, 311;
	cvt.u32.u64 	%r2081, %rd1377;
	cvt.u32.u64 	%r2082, %rd1376;
	mul.lo.s32 	%r2083, %r2082, %r2081;
	sub.s32 	%r2084, %r1975, %r2083;
	mul.lo.s32 	%r2085, %r2084, %r2084;
	mul.hi.u32 	%r2086, %r2085, 13810185;
	mul.lo.s32 	%r2087, %r2086, 311;
	sub.s32 	%r2088, %r2085, %r2087;
	mul.lo.s32 	%r2089, %r2088, %r2084;
	mul.hi.u32 	%r2090, %r2089, 13810185;
	mul.lo.s32 	%r2091, %r2090, 311;
	sub.s32 	%r2092, %r2089, %r2091;
	add.s32 	%r389, %r194, %r2092;
	add.s32 	%r390, %r195, %r2092;
	mul.hi.u64 	%rd1378, %rd1136, -3359311221090876811;
	shr.u64 	%rd1379, %rd1378, 8;
	mov.b64 	%rd1380, 313;
	cvt.u32.u64 	%r2093, %rd1380;
	cvt.u32.u64 	%r2094, %rd1379;
	mul.lo.s32 	%r2095, %r2094, %r2093;
	sub.s32 	%r2096, %r1975, %r2095;
	mul.lo.s32 	%r2097, %r2096, %r2096;
	mul.hi.u32 	%r2098, %r2097, 13721941;
	mul.lo.s32 	%r2099, %r2098, 313;
	sub.s32 	%r2100, %r2097, %r2099;
	mul.lo.s32 	%r2101, %r2100, %r2096;
	mul.hi.u32 	%r2102, %r2101, 13721941;
	mul.lo.s32 	%r2103, %r2102, 313;
	sub.s32 	%r2104, %r2101, %r2103;
	add.s32 	%r391, %r197, %r2104;
	add.s32 	%r392, %r198, %r2104;
	mul.hi.u64 	%rd1381, %rd1136, 3724263787752086131;
	shr.u64 	%rd1382, %rd1381, 6;
	mov.b64 	%rd1383, 317;
	cvt.u32.u64 	%r2105, %rd1383;
	cvt.u32.u64 	%r2106, %rd1382;
	mul.lo.s32 	%r2107, %r2106, %r2105;
	sub.s32 	%r2108, %r1975, %r2107;
	mul.lo.s32 	%r2109, %r2108, %r2108;
	mul.hi.u32 	%r2110, %r2109, 13548793;
	mul.lo.s32 	%r2111, %r2110, 317;
	sub.s32 	%r2112, %r2109, %r2111;
	mul.lo.s32 	%r2113, %r2112, %r2108;
	mul.hi.u32 	%r2114, %r2113, 13548793;
	mul.lo.s32 	%r2115, %r2114, 317;
	sub.s32 	%r2116, %r2113, %r2115;
	add.s32 	%r393, %r200, %r2116;
	add.s32 	%r394, %r201, %r2116;
	mul.hi.u64 	%rd1384, %rd1136, -4179775847517270003;
	shr.u64 	%rd1385, %rd1384, 8;
	mov.b64 	%rd1386, 331;
	cvt.u32.u64 	%r2117, %rd1386;
	cvt.u32.u64 	%r2118, %rd1385;
	mul.lo.s32 	%r2119, %r2118, %r2117;
	sub.s32 	%r2120, %r1975, %r2119;
	mul.lo.s32 	%r2121, %r2120, %r2120;
	mul.hi.u32 	%r2122, %r2121, 12975733;
	mul.lo.s32 	%r2123, %r2122, 331;
	sub.s32 	%r2124, %r2121, %r2123;
	mul.lo.s32 	%r2125, %r2124, %r2120;
	mul.hi.u32 	%r2126, %r2125, 12975733;
	mul.lo.s32 	%r2127, %r2126, 331;
	sub.s32 	%r2128, %r2125, %r2127;
	add.s32 	%r395, %r203, %r2128;
	add.s32 	%r396, %r204, %r2128;
	mul.hi.u64 	%rd1387, %rd1136, 7006478461230927617;
	shr.u64 	%rd1388, %rd1387, 7;
	mov.b64 	%rd1389, 337;
	cvt.u32.u64 	%r2129, %rd1389;
	cvt.u32.u64 	%r2130, %rd1388;
	mul.lo.s32 	%r2131, %r2130, %r2129;
	sub.s32 	%r2132, %r1975, %r2131;
	mul.lo.s32 	%r2133, %r2132, %r2132;
	mul.hi.u32 	%r2134, %r2133, 12744711;
	mul.lo.s32 	%r2135, %r2134, 337;
	sub.s32 	%r2136, %r2133, %r2135;
	mul.lo.s32 	%r2137, %r2136, %r2132;
	mul.hi.u32 	%r2138, %r2137, 12744711;
	mul.lo.s32 	%r2139, %r2138, 337;
	sub.s32 	%r2140, %r2137, %r2139;
	add.s32 	%r397, %r206, %r2140;
	add.s32 	%r398, %r207, %r2140;
	mul.hi.u64 	%rd1390, %rd1136, 3402281327715882719;
	shr.u64 	%rd1391, %rd1390, 6;
	mov.b64 	%rd1392, 347;
	cvt.u32.u64 	%r2141, %rd1392;
	cvt.u32.u64 	%r2142, %rd1391;
	mul.lo.s32 	%r2143, %r2142, %r2141;
	sub.s32 	%r2144, %r1975, %r2143;
	mul.lo.s32 	%r2145, %r2144, %r2144;
	mul.hi.u32 	%r2146, %r2145, 12377428;
	mul.lo.s32 	%r2147, %r2146, 347;
	sub.s32 	%r2148, %r2145, %r2147;
	mul.lo.s32 	%r2149, %r2148, %r2144;
	mul.hi.u32 	%r2150, %r2149, 12377428;
	mul.lo.s32 	%r2151, %r2150, 347;
	sub.s32 	%r2152, %r2149, %r2151;
	add.s32 	%r399, %r209, %r2152;
	add.s32 	%r400, %r210, %r2152;
	mul.hi.u64 	%rd1393, %rd1136, 6765568027033875665;
	shr.u64 	%rd1394, %rd1393, 7;
	mov.b64 	%rd1395, 349;
	cvt.u32.u64 	%r2153, %rd1395;
	cvt.u32.u64 	%r2154, %rd1394;
	mul.lo.s32 	%r2155, %r2154, %r2153;
	sub.s32 	%r2156, %r1975, %r2155;
	mul.lo.s32 	%r2157, %r2156, %r2156;
	mul.hi.u32 	%r2158, %r2157, 12306497;
	mul.lo.s32 	%r2159, %r2158, 349;
	sub.s32 	%r2160, %r2157, %r2159;
	mul.lo.s32 	%r2161, %r2160, %r2156;
	mul.hi.u32 	%r2162, %r2161, 12306497;
	mul.lo.s32 	%r2163, %r2162, 349;
	sub.s32 	%r2164, %r2161, %r2163;
	add.s32 	%r401, %r212, %r2164;
	add.s32 	%r402, %r213, %r2164;
	mul.hi.u64 	%rd1396, %rd1136, 1672226091667721393;
	shr.u64 	%rd1397, %rd1396, 5;
	mov.b64 	%rd1398, 353;
	cvt.u32.u64 	%r2165, %rd1398;
	cvt.u32.u64 	%r2166, %rd1397;
	mul.lo.s32 	%r2167, %r2166, %r2165;
	sub.s32 	%r2168, %r1975, %r2167;
	mul.lo.s32 	%r2169, %r2168, %r2168;
	mul.hi.u32 	%r2170, %r2169, 12167047;
	mul.lo.s32 	%r2171, %r2170, 353;
	sub.s32 	%r2172, %r2169, %r2171;
	mul.lo.s32 	%r2173, %r2172, %r2168;
	mul.hi.u32 	%r2174, %r2173, 12167047;
	mul.lo.s32 	%r2175, %r2174, 353;
	sub.s32 	%r2176, %r2173, %r2175;
	add.s32 	%r403, %r215, %r2176;
	add.s32 	%r404, %r216, %r2176;
	mul.hi.u64 	%rd1399, %rd1136, -5292519887443130407;
	shr.u64 	%rd1400, %rd1399, 8;
	mov.b64 	%rd1401, 359;
	cvt.u32.u64 	%r2177, %rd1401;
	cvt.u32.u64 	%r2178, %rd1400;
	mul.lo.s32 	%r2179, %r2178, %r2177;
	sub.s32 	%r2180, %r1975, %r2179;
	mul.lo.s32 	%r2181, %r2180, %r2180;
	mul.hi.u32 	%r2182, %r2181, 11963698;
	mul.lo.s32 	%r2183, %r2182, 359;
	sub.s32 	%r2184, %r2181, %r2183;
	mul.lo.s32 	%r2185, %r2184, %r2180;
	mul.hi.u32 	%r2186, %r2185, 11963698;
	mul.lo.s32 	%r2187, %r2186, 359;
	sub.s32 	%r2188, %r2185, %r2187;
	add.s32 	%r405, %r218, %r2188;
	add.s32 	%r406, %r219, %r2188;
	mul.hi.u64 	%rd1402, %rd1136, 804217725284340125;
	shr.u64 	%rd1403, %rd1402, 4;
	mov.b64 	%rd1404, 367;
	cvt.u32.u64 	%r2189, %rd1404;
	cvt.u32.u64 	%r2190, %rd1403;
	mul.lo.s32 	%r2191, %r2190, %r2189;
	sub.s32 	%r2192, %r1975, %r2191;
	mul.lo.s32 	%r2193, %r2192, %r2192;
	mul.hi.u32 	%r2194, %r2193, 11702909;
	mul.lo.s32 	%r2195, %r2194, 367;
	sub.s32 	%r2196, %r2193, %r2195;
	mul.lo.s32 	%r2197, %r2196, %r2192;
	mul.hi.u32 	%r2198, %r2197, 11702909;
	mul.lo.s32 	%r2199, %r2198, 367;
	sub.s32 	%r2200, %r2197, %r2199;
	add.s32 	%r407, %r221, %r2200;
	add.s32 	%r408, %r222, %r2200;
	mul.hi.u64 	%rd1405, %rd1136, -5786244119635435761;
	shr.u64 	%rd1406, %rd1405, 8;
	mov.b64 	%rd1407, 373;
	cvt.u32.u64 	%r2201, %rd1407;
	cvt.u32.u64 	%r2202, %rd1406;
	mul.lo.s32 	%r2203, %r2202, %r2201;
	sub.s32 	%r2204, %r1975, %r2203;
	mul.lo.s32 	%r2205, %r2204, %r2204;
	mul.hi.u32 	%r2206, %r2205, 11514658;
	mul.lo.s32 	%r2207, %r2206, 373;
	sub.s32 	%r2208, %r2205, %r2207;
	mul.lo.s32 	%r2209, %r2208, %r2204;
	mul.hi.u32 	%r2210, %r2209, 11514658;
	mul.lo.s32 	%r2211, %r2210, 373;
	sub.s32 	%r2212, %r2209, %r2211;
	add.s32 	%r409, %r224, %r2212;
	add.s32 	%r410, %r225, %r2212;
	mul.hi.u64 	%rd1408, %rd1136, 3115017468911375471;
	shr.u64 	%rd1409, %rd1408, 6;
	mov.b64 	%rd1410, 379;
	cvt.u32.u64 	%r2213, %rd1410;
	cvt.u32.u64 	%r2214, %rd1409;
	mul.lo.s32 	%r2215, %r2214, %r2213;
	sub.s32 	%r2216, %r1975, %r2215;
	mul.lo.s32 	%r2217, %r2216, %r2216;
	mul.hi.u32 	%r2218, %r2217, 11332368;
	mul.lo.s32 	%r2219, %r2218, 379;
	sub.s32 	%r2220, %r2217, %r2219;
	mul.lo.s32 	%r2221, %r2220, %r2216;
	mul.hi.u32 	%r2222, %r2221, 11332368;
	mul.lo.s32 	%r2223, %r2222, 379;
	sub.s32 	%r2224, %r2221, %r2223;
	add.s32 	%r411, %r227, %r2224;
	add.s32 	%r412, %r228, %r2224;
	mul.hi.u64 	%rd1411, %rd1136, 385310581174089851;
	shr.u64 	%rd1412, %rd1411, 3;
	mov.b64 	%rd1413, 383;
	cvt.u32.u64 	%r2225, %rd1413;
	cvt.u32.u64 	%r2226, %rd1412;
	mul.lo.s32 	%r2227, %r2226, %r2225;
	sub.s32 	%r2228, %r1975, %r2227;
	mul.lo.s32 	%r2229, %r2228, %r2228;
	mul.hi.u32 	%r2230, %r2229, 11214014;
	mul.lo.s32 	%r2231, %r2230, 383;
	sub.s32 	%r2232, %r2229, %r2231;
	mul.lo.s32 	%r2233, %r2232, %r2228;
	mul.hi.u32 	%r2234, %r2233, 11214014;
	mul.lo.s32 	%r2235, %r2234, 383;
	sub.s32 	%r2236, %r2233, %r2235;
	add.s32 	%r413, %r230, %r2236;
	add.s32 	%r414, %r231, %r2236;
	mul.hi.u64 	%rd1414, %rd1136, 758734974754120375;
	shr.u64 	%rd1415, %rd1414, 4;
	mov.b64 	%rd1416, 389;
	cvt.u32.u64 	%r2237, %rd1416;
	cvt.u32.u64 	%r2238, %rd1415;
	mul.lo.s32 	%r2239, %r2238, %r2237;
	sub.s32 	%r2240, %r1975, %r2239;
	mul.lo.s32 	%r2241, %r2240, %r2240;
	mul.hi.u32 	%r2242, %r2241, 11041048;
	mul.lo.s32 	%r2243, %r2242, 389;
	sub.s32 	%r2244, %r2241, %r2243;
	mul.lo.s32 	%r2245, %r2244, %r2240;
	mul.hi.u32 	%r2246, %r2245, 11041048;
	mul.lo.s32 	%r2247, %r2246, 389;
	sub.s32 	%r2248, %r2245, %r2247;
	add.s32 	%r415, %r233, %r2248;
	add.s32 	%r416, %r234, %r2248;
	mul.hi.u64 	%rd1417, %rd1136, 185861401246443845;
	shr.u64 	%rd1418, %rd1417, 2;
	mov.b64 	%rd1419, 397;
	cvt.u32.u64 	%r2249, %rd1419;
	cvt.u32.u64 	%r2250, %rd1418;
	mul.lo.s32 	%r2251, %r2250, %r2249;
	sub.s32 	%r2252, %r1975, %r2251;
	mul.lo.s32 	%r2253, %r2252, %r2252;
	mul.hi.u32 	%r2254, %r2253, 10818558;
	mul.lo.s32 	%r2255, %r2254, 397;
	sub.s32 	%r2256, %r2253, %r2255;
	mul.lo.s32 	%r2257, %r2256, %r2252;
	mul.hi.u32 	%r2258, %r2257, 10818558;
	mul.lo.s32 	%r2259, %r2258, 397;
	sub.s32 	%r2260, %r2257, %r2259;
	add.s32 	%r417, %r236, %r2260;
	add.s32 	%r418, %r237, %r2260;
	mul.hi.u64 	%rd1420, %rd1136, -6900615753734868941;
	shr.u64 	%rd1421, %rd1420, 8;
	mov.b64 	%rd1422, 409;
	cvt.u32.u64 	%r2261, %rd1422;
	cvt.u32.u64 	%r2262, %rd1421;
	mul.lo.s32 	%r2263, %r2262, %r2261;
	sub.s32 	%r2264, %r1975, %r2263;
	mul.lo.s32 	%r2265, %r2264, %r2264;
	mul.hi.u32 	%r2266, %r2265, 10501143;
	mul.lo.s32 	%r2267, %r2266, 409;
	sub.s32 	%r2268, %r2265, %r2267;
	mul.lo.s32 	%r2269, %r2268, %r2264;
	mul.hi.u32 	%r2270, %r2269, 10501143;
	mul.lo.s32 	%r2271, %r2270, 409;
	sub.s32 	%r2272, %r2269, %r2271;
	add.s32 	%r419, %r239, %r2272;
	add.s32 	%r420, %r240, %r2272;
	mul.hi.u64 	%rd1423, %rd1136, 701063907789436641;
	shr.u64 	%rd1424, %rd1423, 4;
	mov.b64 	%rd1425, 421;
	cvt.u32.u64 	%r2273, %rd1425;
	cvt.u32.u64 	%r2274, %rd1424;
	mul.lo.s32 	%r2275, %r2274, %r2273;
	sub.s32 	%r2276, %r1975, %r2275;
	mul.lo.s32 	%r2277, %r2276, %r2276;
	mul.hi.u32 	%r2278, %r2277, 10201823;
	mul.lo.s32 	%r2279, %r2278, 421;
	sub.s32 	%r2280, %r2277, %r2279;
	mul.lo.s32 	%r2281, %r2280, %r2276;
	mul.hi.u32 	%r2282, %r2281, 10201823;
	mul.lo.s32 	%r2283, %r2282, 421;
	sub.s32 	%r2284, %r2281, %r2283;
	add.s32 	%r421, %r242, %r2284;
	add.s32 	%r422, %r243, %r2284;
	mul.hi.u64 	%rd1426, %rd1136, 681634884940768651;
	shr.u64 	%rd1427, %rd1426, 4;
	mov.b64 	%rd1428, 433;
	cvt.u32.u64 	%r2285, %rd1428;
	cvt.u32.u64 	%r2286, %rd1427;
	mul.lo.s32 	%r2287, %r2286, %r2285;
	sub.s32 	%r2288, %r1975, %r2287;
	mul.lo.s32 	%r2289, %r2288, %r2288;
	mul.hi.u32 	%r2290, %r2289, 9919094;
	mul.lo.s32 	%r2291, %r2290, 433;
	sub.s32 	%r2292, %r2289, %r2291;
	mul.lo.s32 	%r2293, %r2292, %r2288;
	mul.hi.u32 	%r2294, %r2293, 9919094;
	mul.lo.s32 	%r2295, %r2294, 433;
	sub.s32 	%r2296, %r2293, %r2295;
	add.s32 	%r423, %r245, %r2296;
	add.s32 	%r424, %r246, %r2296;
	mul.hi.u64 	%rd1429, %rd1136, -7689645023892592131;
	shr.u64 	%rd1430, %rd1429, 8;
	mov.b64 	%rd1431, 439;
	cvt.u32.u64 	%r2297, %rd1431;
	cvt.u32.u64 	%r2298, %rd1430;
	mul.lo.s32 	%r2299, %r2298, %r2297;
	sub.s32 	%r2300, %r1975, %r2299;
	mul.lo.s32 	%r2301, %r2300, %r2300;
	mul.hi.u32 	%r2302, %r2301, 9783525;
	mul.lo.s32 	%r2303, %r2302, 439;
	sub.s32 	%r2304, %r2301, %r2303;
	mul.lo.s32 	%r2305, %r2304, %r2300;
	mul.hi.u32 	%r2306, %r2305, 9783525;
	mul.lo.s32 	%r2307, %r2306, 439;
	sub.s32 	%r2308, %r2305, %r2307;
	add.s32 	%r425, %r248, %r2308;
	add.s32 	%r426, %r249, %r2308;
	mul.hi.u64 	%rd1432, %rd1136, -8113338203097636487;
	shr.u64 	%rd1433, %rd1432, 8;
	mov.b64 	%rd1434, 457;
	cvt.u32.u64 	%r2309, %rd1434;
	cvt.u32.u64 	%r2310, %rd1433;
	mul.lo.s32 	%r2311, %r2310, %r2309;
	sub.s32 	%r2312, %r1975, %r2311;
	mul.lo.s32 	%r2313, %r2312, %r2312;
	mul.hi.u32 	%r2314, %r2313, 9398178;
	mul.lo.s32 	%r2315, %r2314, 457;
	sub.s32 	%r2316, %r2313, %r2315;
	mul.lo.s32 	%r2317, %r2316, %r2312;
	mul.hi.u32 	%r2318, %r2317, 9398178;
	mul.lo.s32 	%r2319, %r2318, 457;
	sub.s32 	%r2320, %r2317, %r2319;
	add.s32 	%r427, %r251, %r2320;
	add.s32 	%r428, %r252, %r2320;
	mul.hi.u64 	%rd1435, %rd1136, -8247248430362585711;
	shr.u64 	%rd1436, %rd1435, 8;
	mov.b64 	%rd1437, 463;
	cvt.u32.u64 	%r2321, %rd1437;
	cvt.u32.u64 	%r2322, %rd1436;
	mul.lo.s32 	%r2323, %r2322, %r2321;
	sub.s32 	%r2324, %r1975, %r2323;
	mul.lo.s32 	%r2325, %r2324, %r2324;
	mul.hi.u32 	%r2326, %r2325, 9276388;
	mul.lo.s32 	%r2327, %r2326, 463;
	sub.s32 	%r2328, %r2325, %r2327;
	mul.lo.s32 	%r2329, %r2328, %r2324;
	mul.hi.u32 	%r2330, %r2329, 9276388;
	mul.lo.s32 	%r2331, %r2330, 463;
	sub.s32 	%r2332, %r2329, %r2331;
	add.s32 	%r429, %r254, %r2332;
	add.s32 	%r430, %r255, %r2332;
	mul.hi.u64 	%rd1438, %rd1136, -8749892979521368425;
	shr.u64 	%rd1439, %rd1438, 8;
	mov.b64 	%rd1440, 487;
	cvt.u32.u64 	%r2333, %rd1440;
	cvt.u32.u64 	%r2334, %rd1439;
	mul.lo.s32 	%r2335, %r2334, %r2333;
	sub.s32 	%r2336, %r1975, %r2335;
	mul.lo.s32 	%r2337, %r2336, %r2336;
	mul.hi.u32 	%r2338, %r2337, 8819235;
	mul.lo.s32 	%r2339, %r2338, 487;
	sub.s32 	%r2340, %r2337, %r2339;
	mul.lo.s32 	%r2341, %r2340, %r2336;
	mul.hi.u32 	%r2342, %r2341, 8819235;
	mul.lo.s32 	%r2343, %r2342, 487;
	sub.s32 	%r2344, %r2341, %r2343;
	add.s32 	%r431, %r257, %r2344;
	add.s32 	%r432, %r258, %r2344;
$L__BB0_46:
	ld.param.u32 	%r4621, [_Z16runMainComputingPixii_param_3];
	mad.lo.s32 	%r2345, %r4623, -1227133513, 306783378;
	setp.gt.u32 	%p76, %r2345, 613566756;
	selp.u32 	%r2346, 1, 0, %p76;
	add.s32 	%r2347, %r260, %r2346;
	setp.gt.s32 	%p77, %r2347, %r4621;
	@%p77 bra 	$L__BB0_554;
	mul.wide.s32 	%rd1441, %r4623, %r4623;
	mul.hi.u64 	%rd1442, %rd1441, 6148914691236517206;
	mul.lo.s64 	%rd1443, %rd1442, 3;
	sub.s64 	%rd1444, %rd1441, %rd1443;
	mul.lo.s64 	%rd1446, %rd1444, %rd1444;
	add.s64 	%rd1447, %rd1446, -3;
	setp.lt.u64 	%p78, %rd1446, 3;
	selp.b64 	%rd1448, %rd1446, %rd1447, %p78;
	mul.lo.s64 	%rd1449, %rd1448, %rd1444;
	mul.hi.u64 	%rd1450, %rd1449, -6148914691236517205;
	shr.u64 	%rd1451, %rd1450, 1;
	cvt.u32.u64 	%r2348, %rd1451;
	mov.b64 	%rd1452, 3;
	cvt.u32.u64 	%r2349, %rd1452;
	mul.lo.s32 	%r2350, %r2348, %r2349;
	cvt.u32.u64 	%r2351, %rd1449;
	sub.s32 	%r2352, %r2351, %r2350;
	add.s32 	%r434, %r289, %r2352;
	sub.s32 	%r2353, %r43, %r434;
	add.s32 	%r2354, %r290, %r2352;
	max.s32 	%r2355, %r2353, 0;
	neg.s32 	%r2356, %r2355;
	setp.ne.s32 	%p79, %r2354, %r2356;
	selp.u32 	%r2357, 1, 0, %p79;
	add.s32 	%r2358, %r2354, %r2355;
	selp.s32 	%r2359, -1, 0, %p79;
	add.s32 	%r2360, %r2358, %r2359;
	mul.hi.u32 	%r2361, %r2360, -1431655765;
	shr.u32 	%r2362, %r2361, 1;
	add.s32 	%r2363, %r2362, %r2357;
	mad.lo.s32 	%r2364, %r2363, 3, %r43;
	sub.s32 	%r2365, %r2364, %r434;
	setp.eq.s32 	%p80, %r2365, 2;
	@%p80 bra 	$L__BB0_554;
	mul.wide.s32 	%rd1453, %r4623, %r4623;
	mul.hi.u64 	%rd1454, %rd1453, 7378697629483820647;
	shr.u64 	%rd1455, %rd1454, 1;
	mul.lo.s64 	%rd1456, %rd1455, 5;
	sub.s64 	%rd1457, %rd1453, %rd1456;
	mul.lo.s64 	%rd1458, %rd1457, %rd1457;
	cvt.u16.u64 	%rs2413, %rd1458;
	mul.lo.s16 	%rs2414, %rs2413, 52;
	shr.u16 	%rs2415, %rs2414, 8;
	mul.lo.s16 	%rs2416, %rs2415, 5;
	sub.s16 	%rs2417, %rs2413, %rs2416;
	cvt.u16.u64 	%rs2418, %rd1457;
	mul.lo.s16 	%rs2419, %rs2417, %rs2418;
	and.b16  	%rs2420, %rs2419, 255;
	mul.lo.s16 	%rs2421, %rs2420, 52;
	shr.u16 	%rs2422, %rs2421, 8;
	mul.lo.s16 	%rs2423, %rs2422, 5;
	sub.s16 	%rs2424, %rs2419, %rs2423;
	cvt.u32.u16 	%r2366, %rs2424;
	and.b32  	%r2367, %r2366, 255;
	add.s32 	%r435, %r291, %r2367;
	sub.s32 	%r2368, %r46, %r435;
	add.s32 	%r2369, %r292, %r2367;
	max.s32 	%r2370, %r2368, 0;
	neg.s32 	%r2371, %r2370;
	setp.ne.s32 	%p81, %r2369, %r2371;
	selp.u32 	%r2372, 1, 0, %p81;
	add.s32 	%r2373, %r2369, %r2370;
	selp.s32 	%r2374, -1, 0, %p81;
	add.s32 	%r2375, %r2373, %r2374;
	mul.hi.u32 	%r2376, %r2375, -858993459;
	shr.u32 	%r2377, %r2376, 2;
	add.s32 	%r2378, %r2377, %r2372;
	mad.lo.s32 	%r2379, %r2378, 5, %r46;
	sub.s32 	%r2380, %r2379, %r435;
	and.b32  	%r2381, %r2380, -2;
	setp.eq.s32 	%p82, %r2381, 2;
	@%p82 bra 	$L__BB0_554;
	mul.wide.s32 	%rd1459, %r4623, %r4623;
	mul.hi.u64 	%rd1460, %rd1459, 5270498306774157605;
	shr.u64 	%rd1461, %rd1460, 1;
	mul.lo.s64 	%rd1462, %rd1461, 7;
	sub.s64 	%rd1463, %rd1459, %rd1462;
	mul.lo.s64 	%rd1464, %rd1463, %rd1463;
	cvt.u16.u64 	%rs2425, %rd1464;
	mul.lo.s16 	%rs2426, %rs2425, 37;
	shr.u16 	%rs2427, %rs2426, 8;
	mul.lo.s16 	%rs2428, %rs2427, 7;
	sub.s16 	%rs2429, %rs2425, %rs2428;
	cvt.u16.u64 	%rs2430, %rd1463;
	mul.lo.s16 	%rs2431, %rs2429, %rs2430;
	and.b16  	%rs2432, %rs2431, 255;
	mul.lo.s16 	%rs2433, %rs2432, 37;
	shr.u16 	%rs2434, %rs2433, 8;
	mul.lo.s16 	%rs2435, %rs2434, 7;
	sub.s16 	%rs2436, %rs2431, %rs2435;
	cvt.u32.u16 	%r2382, %rs2436;
	and.b32  	%r2383, %r2382, 255;
	add.s32 	%r436, %r261, %r2383;
	sub.s32 	%r2384, %r7, %r436;
	add.s32 	%r2385, %r262, %r2383;
	max.s32 	%r2386, %r2384, 0;
	neg.s32 	%r2387, %r2386;
	setp.ne.s32 	%p83, %r2385, %r2387;
	selp.u32 	%r2388, 1, 0, %p83;
	add.s32 	%r2389, %r2385, %r2386;
	selp.s32 	%r2390, -1, 0, %p83;
	add.s32 	%r2391, %r2389, %r2390;
	mul.hi.u32 	%r2392, %r2391, 613566757;
	sub.s32 	%r2393, %r2391, %r2392;
	shr.u32 	%r2394, %r2393, 1;
	add.s32 	%r2395, %r2394, %r2392;
	shr.u32 	%r2396, %r2395, 2;
	add.s32 	%r2397, %r2396, %r2388;
	mad.lo.s32 	%r2398, %r2397, 7, %r7;
	sub.s32 	%r2399, %r2398, %r436;
	add.s32 	%r2400, %r2399, -3;
	setp.lt.u32 	%p84, %r2400, 4;
	@%p84 bra 	$L__BB0_554;
	mul.wide.s32 	%rd1465, %r4623, %r4623;
	mul.hi.u64 	%rd1466, %rd1465, 3353953467947191203;
	shr.u64 	%rd1467, %rd1466, 1;
	mul.lo.s64 	%rd1468, %rd1467, 11;
	sub.s64 	%rd1469, %rd1465, %rd1468;
	mul.lo.s64 	%rd1470, %rd1469, %rd1469;
	cvt.u16.u64 	%rs2437, %rd1470;
	mul.lo.s16 	%rs2438, %rs2437, 117;
	shr.u16 	%rs2439, %rs2438, 8;
	sub.s16 	%rs2440, %rs2437, %rs2439;
	and.b16  	%rs2441, %rs2440, 254;
	shr.u16 	%rs2442, %rs2441, 1;
	add.s16 	%rs2443, %rs2442, %rs2439;
	and.b16  	%rs2444, %rs2443, 248;
	shr.u16 	%rs2445, %rs2444, 3;
	mul.lo.s16 	%rs2446, %rs2445, 11;
	sub.s16 	%rs2447, %rs2437, %rs2446;
	cvt.u16.u64 	%rs2448, %rd1469;
	mul.lo.s16 	%rs2449, %rs2447, %rs2448;
	and.b16  	%rs2450, %rs2449, 255;
	mul.lo.s16 	%rs2451, %rs2450, 117;
	shr.u16 	%rs2452, %rs2451, 8;
	sub.s16 	%rs2453, %rs2449, %rs2452;
	and.b16  	%rs2454, %rs2453, 254;
	shr.u16 	%rs2455, %rs2454, 1;
	add.s16 	%rs2456, %rs2455, %rs2452;
	shr.u16 	%rs2457, %rs2456, 3;
	mul.lo.s16 	%rs2458, %rs2457, 11;
	sub.s16 	%rs2459, %rs2449, %rs2458;
	cvt.u32.u16 	%r2402, %rs2459;
	and.b32  	%r2403, %r2402, 255;
	add.s32 	%r2404, %r293, %r2403;
	sub.s32 	%r2405, %r49, %r2404;
	add.s32 	%r2406, %r294, %r2403;
	max.s32 	%r2407, %r2405, 0;
	neg.s32 	%r2408, %r2407;
	setp.ne.s32 	%p85, %r2406, %r2408;
	selp.u32 	%r2409, 1, 0, %p85;
	add.s32 	%r2410, %r2406, %r2407;
	selp.s32 	%r2411, -1, 0, %p85;
	add.s32 	%r2412, %r2410, %r2411;
	mul.hi.u32 	%r2413, %r2412, -1171354717;
	shr.u32 	%r2414, %r2413, 3;
	add.s32 	%r2415, %r2414, %r2409;
	mad.lo.s32 	%r2416, %r2415, 11, %r49;
	sub.s32 	%r2401, %r2416, %r2404;
	setp.gt.u32 	%p86, %r2401, 10;
	@%p86 bra 	$L__BB0_52;
	mov.b32 	%r2417, 1;
	shl.b32 	%r2418, %r2417, %r2401;
	and.b32  	%r2419, %r2418, 1476;
	setp.ne.s32 	%p87, %r2419, 0;
	@%p87 bra 	$L__BB0_554;
$L__BB0_52:
	mul.wide.s32 	%rd1471, %r4623, %r4623;
	mul.hi.u64 	%rd1472, %rd1471, 5675921253449092805;
	shr.u64 	%rd1473, %rd1472, 2;
	mul.lo.s64 	%rd1474, %rd1473, 13;
	sub.s64 	%rd1475, %rd1471, %rd1474;
	mul.lo.s64 	%rd1476, %rd1475, %rd1475;
	cvt.u16.u64 	%rs2460, %rd1476;
	mul.lo.s16 	%rs2461, %rs2460, 79;
	shr.u16 	%rs2462, %rs2461, 10;
	mul.lo.s16 	%rs2463, %rs2462, 13;
	sub.s16 	%rs2464, %rs2460, %rs2463;
	cvt.u16.u64 	%rs2465, %rd1475;
	mul.lo.s16 	%rs2466, %rs2464, %rs2465;
	and.b16  	%rs2467, %rs2466, 255;
	mul.lo.s16 	%rs2468, %rs2467, 79;
	shr.u16 	%rs2469, %rs2468, 10;
	mul.lo.s16 	%rs2470, %rs2469, 13;
	sub.s16 	%rs2471, %rs2466, %rs2470;
	cvt.u32.u16 	%r2421, %rs2471;
	and.b32  	%r2422, %r2421, 255;
	add.s32 	%r2423, %r263, %r2422;
	sub.s32 	%r2424, %r10, %r2423;
	add.s32 	%r2425, %r264, %r2422;
	max.s32 	%r2426, %r2424, 0;
	neg.s32 	%r2427, %r2426;
	setp.ne.s32 	%p88, %r2425, %r2427;
	selp.u32 	%r2428, 1, 0, %p88;
	add.s32 	%r2429, %r2425, %r2426;
	selp.s32 	%r2430, -1, 0, %p88;
	add.s32 	%r2431, %r2429, %r2430;
	mul.hi.u32 	%r2432, %r2431, 1321528399;
	shr.u32 	%r2433, %r2432, 2;
	add.s32 	%r2434, %r2433, %r2428;
	mad.lo.s32 	%r2435, %r2434, 13, %r10;
	sub.s32 	%r2420, %r2435, %r2423;
	setp.gt.u32 	%p89, %r2420, 11;
	@%p89 bra 	$L__BB0_54;
	mov.b32 	%r2436, 1;
	shl.b32 	%r2437, %r2436, %r2420;
	and.b32  	%r2438, %r2437, 3900;
	setp.ne.s32 	%p90, %r2438, 0;
	@%p90 bra 	$L__BB0_554;
$L__BB0_54:
	mul.wide.s32 	%rd1477, %r4623, %r4623;
	mul.hi.u64 	%rd1478, %rd1477, 8680820740569200761;
	shr.u64 	%rd1479, %rd1478, 3;
	mul.lo.s64 	%rd1480, %rd1479, 17;
	sub.s64 	%rd1481, %rd1477, %rd1480;
	mul.lo.s64 	%rd1482, %rd1481, %rd1481;
	cvt.u16.u64 	%rs2472, %rd1482;
	mul.hi.u16 	%rs2473, %rs2472, 3856;
	mul.lo.s16 	%rs2474, %rs2473, 17;
	sub.s16 	%rs2475, %rs2472, %rs2474;
	cvt.u16.u64 	%rs2476, %rd1481;
	mul.lo.s16 	%rs2477, %rs2475, %rs2476;
	mul.hi.u16 	%rs2478, %rs2477, 3856;
	mul.lo.s16 	%rs2479, %rs2478, 17;
	sub.s16 	%rs2480, %rs2477, %rs2479;
	cvt.u32.u16 	%r2440, %rs2480;
	add.s32 	%r2441, %r295, %r2440;
	sub.s32 	%r2442, %r52, %r2441;
	add.s32 	%r2443, %r296, %r2440;
	max.s32 	%r2444, %r2442, 0;
	neg.s32 	%r2445, %r2444;
	setp.ne.s32 	%p91, %r2443, %r2445;
	selp.u32 	%r2446, 1, 0, %p91;
	add.s32 	%r2447, %r2443, %r2444;
	selp.s32 	%r2448, -1, 0, %p91;
	add.s32 	%r2449, %r2447, %r2448;
	mul.hi.u32 	%r2450, %r2449, -252645135;
	shr.u32 	%r2451, %r2450, 4;
	add.s32 	%r2452, %r2451, %r2446;
	mad.lo.s32 	%r2453, %r2452, 17, %r52;
	sub.s32 	%r2439, %r2453, %r2441;
	setp.gt.u32 	%p92, %r2439, 14;
	@%p92 bra 	$L__BB0_56;
	mov.b32 	%r2454, 1;
	shl.b32 	%r2455, %r2454, %r2439;
	and.b32  	%r2456, %r2455, 23784;
	setp.ne.s32 	%p93, %r2456, 0;
	@%p93 bra 	$L__BB0_554;
$L__BB0_56:
	mul.wide.s32 	%rd1483, %r4623, %r4623;
	mul.hi.u64 	%rd1484, %rd1483, 970881267037344822;
	mul.lo.s64 	%rd1485, %rd1484, 19;
	sub.s64 	%rd1486, %rd1483, %rd1485;
	mul.lo.s64 	%rd1487, %rd1486, %rd1486;
	cvt.u16.u64 	%rs2481, %rd1487;
	mul.hi.u16 	%rs2482, %rs2481, 3450;
	mul.lo.s16 	%rs2483, %rs2482, 19;
	sub.s16 	%rs2484, %rs2481, %rs2483;
	cvt.u16.u64 	%rs2485, %rd1486;
	mul.lo.s16 	%rs2486, %rs2484, %rs2485;
	mul.hi.u16 	%rs2487, %rs2486, 3450;
	mul.lo.s16 	%rs2488, %rs2487, 19;
	sub.s16 	%rs2489, %rs2486, %rs2488;
	cvt.u32.u16 	%r2458, %rs2489;
	add.s32 	%r2459, %r265, %r2458;
	sub.s32 	%r2460, %r13, %r2459;
	add.s32 	%r2461, %r266, %r2458;
	max.s32 	%r2462, %r2460, 0;
	neg.s32 	%r2463, %r2462;
	setp.ne.s32 	%p94, %r2461, %r2463;
	selp.u32 	%r2464, 1, 0, %p94;
	add.s32 	%r2465, %r2461, %r2462;
	selp.s32 	%r2466, -1, 0, %p94;
	add.s32 	%r2467, %r2465, %r2466;
	mul.hi.u32 	%r2468, %r2467, -1356305461;
	sub.s32 	%r2469, %r2467, %r2468;
	shr.u32 	%r2470, %r2469, 1;
	add.s32 	%r2471, %r2470, %r2468;
	shr.u32 	%r2472, %r2471, 4;
	add.s32 	%r2473, %r2472, %r2464;
	mad.lo.s32 	%r2474, %r2473, 19, %r13;
	sub.s32 	%r2457, %r2474, %r2459;
	setp.gt.u32 	%p95, %r2457, 18;
	@%p95 bra 	$L__BB0_58;
	mov.b32 	%r2475, 1;
	shl.b32 	%r2476, %r2475, %r2457;
	and.b32  	%r2477, %r2476, 522108;
	setp.ne.s32 	%p96, %r2477, 0;
	@%p96 bra 	$L__BB0_554;
$L__BB0_58:
	mul.wide.s32 	%rd1488, %r4623, %r4623;
	mul.hi.u64 	%rd1489, %rd1488, -5614226457215950491;
	shr.u64 	%rd1490, %rd1489, 4;
	mul.lo.s64 	%rd1491, %rd1490, 23;
	sub.s64 	%rd1492, %rd1488, %rd1491;
	mul.lo.s64 	%rd1493, %rd1492, %rd1492;
	cvt.u16.u64 	%rs2490, %rd1493;
	mul.hi.u16 	%rs2491, %rs2490, 2850;
	mul.lo.s16 	%rs2492, %rs2491, 23;
	sub.s16 	%rs2493, %rs2490, %rs2492;
	cvt.u16.u64 	%rs2494, %rd1492;
	mul.lo.s16 	%rs2495, %rs2493, %rs2494;
	mul.hi.u16 	%rs2496, %rs2495, 2850;
	mul.lo.s16 	%rs2497, %rs2496, 23;
	sub.s16 	%rs2498, %rs2495, %rs2497;
	cvt.u32.u16 	%r2479, %rs2498;
	add.s32 	%r2480, %r297, %r2479;
	sub.s32 	%r2481, %r55, %r2480;
	add.s32 	%r2482, %r298, %r2479;
	max.s32 	%r2483, %r2481, 0;
	neg.s32 	%r2484, %r2483;
	setp.ne.s32 	%p97, %r2482, %r2484;
	selp.u32 	%r2485, 1, 0, %p97;
	add.s32 	%r2486, %r2482, %r2483;
	selp.s32 	%r2487, -1, 0, %p97;
	add.s32 	%r2488, %r2486, %r2487;
	mul.hi.u32 	%r2489, %r2488, -1307163959;
	shr.u32 	%r2490, %r2489, 4;
	add.s32 	%r2491, %r2490, %r2485;
	mad.lo.s32 	%r2492, %r2491, 23, %r55;
	sub.s32 	%r2478, %r2492, %r2480;
	setp.gt.u32 	%p98, %r2478, 22;
	@%p98 bra 	$L__BB0_60;
	mov.b32 	%r2493, 1;
	shl.b32 	%r2494, %r2493, %r2478;
	and.b32  	%r2495, %r2494, 8047776;
	setp.ne.s32 	%p99, %r2495, 0;
	@%p99 bra 	$L__BB0_554;
$L__BB0_60:
	mul.wide.s32 	%rd1494, %r4623, %r4623;
	mul.hi.u64 	%rd1495, %rd1494, 5088756985850910791;
	shr.u64 	%rd1496, %rd1495, 3;
	mul.lo.s64 	%rd1497, %rd1496, 29;
	sub.s64 	%rd1498, %rd1494, %rd1497;
	mul.lo.s64 	%rd1499, %rd1498, %rd1498;
	cvt.u16.u64 	%rs2499, %rd1499;
	mul.hi.u16 	%rs2500, %rs2499, 2260;
	mul.lo.s16 	%rs2501, %rs2500, 29;
	sub.s16 	%rs2502, %rs2499, %rs2501;
	cvt.u16.u64 	%rs2503, %rd1498;
	mul.lo.s16 	%rs2504, %rs2502, %rs2503;
	mul.hi.u16 	%rs2505, %rs2504, 2260;
	mul.lo.s16 	%rs2506, %rs2505, 29;
	sub.s16 	%rs2507, %rs2504, %rs2506;
	cvt.u32.u16 	%r2497, %rs2507;
	add.s32 	%r2498, %r299, %r2497;
	sub.s32 	%r2499, %r58, %r2498;
	add.s32 	%r2500, %r300, %r2497;
	max.s32 	%r2501, %r2499, 0;
	neg.s32 	%r2502, %r2501;
	setp.ne.s32 	%p100, %r2500, %r2502;
	selp.u32 	%r2503, 1, 0, %p100;
	add.s32 	%r2504, %r2500, %r2501;
	selp.s32 	%r2505, -1, 0, %p100;
	add.s32 	%r2506, %r2504, %r2505;
	mul.hi.u32 	%r2507, %r2506, -1925330167;
	shr.u32 	%r2508, %r2507, 4;
	add.s32 	%r2509, %r2508, %r2503;
	mad.lo.s32 	%r2510, %r2509, 29, %r58;
	sub.s32 	%r2496, %r2510, %r2498;
	setp.gt.u32 	%p101, %r2496, 27;
	@%p101 bra 	$L__BB0_62;
	mov.b32 	%r2511, 1;
	shl.b32 	%r2512, %r2511, %r2496;
	and.b32  	%r2513, %r2512, 204397836;
	setp.ne.s32 	%p102, %r2513, 0;
	@%p102 bra 	$L__BB0_554;
$L__BB0_62:
	mul.wide.s32 	%rd1500, %r4623, %r4623;
	mul.hi.u64 	%rd1501, %rd1500, -8925843906633654007;
	shr.u64 	%rd1502, %rd1501, 4;
	mul.lo.s64 	%rd1503, %rd1502, 31;
	sub.s64 	%rd1504, %rd1500, %rd1503;
	mul.lo.s64 	%rd1505, %rd1504, %rd1504;
	cvt.u16.u64 	%rs2508, %rd1505;
	mul.hi.u16 	%rs2509, %rs2508, 2115;
	mul.lo.s16 	%rs2510, %rs2509, 31;
	sub.s16 	%rs2511, %rs2508, %rs2510;
	cvt.u16.u64 	%rs2512, %rd1504;
	mul.lo.s16 	%rs2513, %rs2511, %rs2512;
	mul.hi.u16 	%rs2514, %rs2513, 2115;
	mul.lo.s16 	%rs2515, %rs2514, 31;
	sub.s16 	%rs2516, %rs2513, %rs2515;
	cvt.u32.u16 	%r2515, %rs2516;
	add.s32 	%r2516, %r267, %r2515;
	sub.s32 	%r2517, %r16, %r2516;
	add.s32 	%r2518, %r268, %r2515;
	max.s32 	%r2519, %r2517, 0;
	neg.s32 	%r2520, %r2519;
	setp.ne.s32 	%p103, %r2518, %r2520;
	selp.u32 	%r2521, 1, 0, %p103;
	add.s32 	%r2522, %r2518, %r2519;
	selp.s32 	%r2523, -1, 0, %p103;
	add.s32 	%r2524, %r2522, %r2523;
	mul.hi.u32 	%r2525, %r2524, 138547333;
	sub.s32 	%r2526, %r2524, %r2525;
	shr.u32 	%r2527, %r2526, 1;
	add.s32 	%r2528, %r2527, %r2525;
	shr.u32 	%r2529, %r2528, 4;
	add.s32 	%r2530, %r2529, %r2521;
	mad.lo.s32 	%r2531, %r2530, 31, %r16;
	sub.s32 	%r2514, %r2531, %r2516;
	setp.gt.u32 	%p104, %r2514, 30;
	@%p104 bra 	$L__BB0_64;
	mov.b32 	%r2532, 1;
	shl.b32 	%r2533, %r2532, %r2514;
	and.b32  	%r2534, %r2533, 2147417832;
	setp.ne.s32 	%p105, %r2534, 0;
	@%p105 bra 	$L__BB0_554;
$L__BB0_64:
	mul.wide.s32 	%rd1507, %r4623, %r4623;
	mul.hi.u64 	%rd1508, %rd1507, 3988485205126389539;
	shr.u64 	%rd1509, %rd1508, 3;
	mul.lo.s64 	%rd1510, %rd1509, 37;
	sub.s64 	%rd1511, %rd1507, %rd1510;
	mul.lo.s64 	%rd1512, %rd1511, %rd1511;
	cvt.u16.u64 	%rs2517, %rd1512;
	mul.hi.u16 	%rs2518, %rs2517, 3543;
	shr.u16 	%rs2519, %rs2518, 1;
	mul.lo.s16 	%rs2520, %rs2519, 37;
	sub.s16 	%rs2521, %rs2517, %rs2520;
	cvt.u16.u64 	%rs2522, %rd1511;
	mul.lo.s16 	%rs2523, %rs2521, %rs2522;
	mul.hi.u16 	%rs2524, %rs2523, 3543;
	shr.u16 	%rs2525, %rs2524, 1;
	mul.lo.s16 	%rs2526, %rs2525, 37;
	sub.s16 	%rs2527, %rs2523, %rs2526;
	cvt.u32.u16 	%r2535, %rs2527;
	add.s32 	%r2536, %r269, %r2535;
	sub.s32 	%r2537, %r19, %r2536;
	add.s32 	%r2538, %r270, %r2535;
	max.s32 	%r2539, %r2537, 0;
	neg.s32 	%r2540, %r2539;
	setp.ne.s32 	%p106, %r2538, %r2540;
	selp.u32 	%r2541, 1, 0, %p106;
	add.s32 	%r2542, %r2538, %r2539;
	selp.s32 	%r2543, -1, 0, %p106;
	add.s32 	%r2544, %r2542, %r2543;
	mul.hi.u32 	%r2545, %r2544, -1160801971;
	sub.s32 	%r2546, %r2544, %r2545;
	shr.u32 	%r2547, %r2546, 1;
	add.s32 	%r2548, %r2547, %r2545;
	shr.u32 	%r2549, %r2548, 5;
	add.s32 	%r2550, %r2549, %r2541;
	mad.lo.s32 	%r2551, %r2550, 37, %r19;
	sub.s32 	%r2552, %r2551, %r2536;
	setp.gt.u32 	%p107, %r2552, 35;
	cvt.u64.u32 	%rd1506, %r2552;
	@%p107 bra 	$L__BB0_66;
	cvt.u32.u64 	%r2553, %rd1506;
	mov.b64 	%rd1513, 1;
	shl.b64 	%rd1514, %rd1513, %r2553;
	and.b64  	%rd1515, %rd1514, 68518147068;
	setp.ne.s64 	%p108, %rd1515, 0;
	@%p108 bra 	$L__BB0_554;
$L__BB0_66:
	mul.wide.s32 	%rd1517, %r4623, %r4623;
	mul.hi.u64 	%rd1518, %rd1517, 7198729394618361607;
	shr.u64 	%rd1519, %rd1518, 4;
	mul.lo.s64 	%rd1520, %rd1519, 41;
	sub.s64 	%rd1521, %rd1517, %rd1520;
	mul.lo.s64 	%rd1522, %rd1521, %rd1521;
	cvt.u16.u64 	%rs2528, %rd1522;
	mul.hi.u16 	%rs2529, %rs2528, 3197;
	shr.u16 	%rs2530, %rs2529, 1;
	mul.lo.s16 	%rs2531, %rs2530, 41;
	sub.s16 	%rs2532, %rs2528, %rs2531;
	cvt.u16.u64 	%rs2533, %rd1521;
	mul.lo.s16 	%rs2534, %rs2532, %rs2533;
	mul.hi.u16 	%rs2535, %rs2534, 3197;
	shr.u16 	%rs2536, %rs2535, 1;
	mul.lo.s16 	%rs2537, %rs2536, 41;
	sub.s16 	%rs2538, %rs2534, %rs2537;
	cvt.u32.u16 	%r2554, %rs2538;
	add.s32 	%r2555, %r301, %r2554;
	sub.s32 	%r2556, %r61, %r2555;
	add.s32 	%r2557, %r302, %r2554;
	max.s32 	%r2558, %r2556, 0;
	neg.s32 	%r2559, %r2558;
	setp.ne.s32 	%p109, %r2557, %r2559;
	selp.u32 	%r2560, 1, 0, %p109;
	add.s32 	%r2561, %r2557, %r2558;
	selp.s32 	%r2562, -1, 0, %p109;
	add.s32 	%r2563, %r2561, %r2562;
	mul.hi.u32 	%r2564, %r2563, -942797699;
	shr.u32 	%r2565, %r2564, 5;
	add.s32 	%r2566, %r2565, %r2560;
	mad.lo.s32 	%r2567, %r2566, 41, %r61;
	sub.s32 	%r2568, %r2567, %r2555;
	setp.gt.u32 	%p110, %r2568, 38;
	cvt.u64.u32 	%rd1516, %r2568;
	@%p110 bra 	$L__BB0_68;
	cvt.u32.u64 	%r2569, %rd1516;
	mov.b64 	%rd1523, 1;
	shl.b64 	%rd1524, %rd1523, %r2569;
	and.b64  	%rd1525, %rd1524, 328519579848;
	setp.ne.s64 	%p111, %rd1525, 0;
	@%p111 bra 	$L__BB0_554;
$L__BB0_68:
	mul.wide.s32 	%rd1527, %r4623, %r4623;
	mul.hi.u64 	%rd1528, %rd1527, 428994048225803526;
	mul.lo.s64 	%rd1529, %rd1528, 43;
	sub.s64 	%rd1530, %rd1527, %rd1529;
	mul.lo.s64 	%rd1531, %rd1530, %rd1530;
	cvt.u16.u64 	%rs2539, %rd1531;
	mul.hi.u16 	%rs2540, %rs2539, 6097;
	shr.u16 	%rs2541, %rs2540, 2;
	mul.lo.s16 	%rs2542, %rs2541, 43;
	sub.s16 	%rs2543, %rs2539, %rs2542;
	cvt.u16.u64 	%rs2544, %rd1530;
	mul.lo.s16 	%rs2545, %rs2543, %rs2544;
	mul.hi.u16 	%rs2546, %rs2545, 6097;
	shr.u16 	%rs2547, %rs2546, 2;
	mul.lo.s16 	%rs2548, %rs2547, 43;
	sub.s16 	%rs2549, %rs2545, %rs2548;
	cvt.u32.u16 	%r2570, %rs2549;
	add.s32 	%r2571, %r271, %r2570;
	sub.s32 	%r2572, %r22, %r2571;
	add.s32 	%r2573, %r272, %r2570;
	max.s32 	%r2574, %r2572, 0;
	neg.s32 	%r2575, %r2574;
	setp.ne.s32 	%p112, %r2573, %r2575;
	selp.u32 	%r2576, 1, 0, %p112;
	add.s32 	%r2577, %r2573, %r2574;
	selp.s32 	%r2578, -1, 0, %p112;
	add.s32 	%r2579, %r2577, %r2578;
	mul.hi.u32 	%r2580, %r2579, 799063683;
	shr.u32 	%r2581, %r2580, 3;
	add.s32 	%r2582, %r2581, %r2576;
	mad.lo.s32 	%r2583, %r2582, 43, %r22;
	sub.s32 	%r2584, %r2583, %r2571;
	setp.gt.u32 	%p113, %r2584, 42;
	cvt.u64.u32 	%rd1526, %r2584;
	@%p113 bra 	$L__BB0_70;
	cvt.u32.u64 	%r2585, %rd1526;
	mov.b64 	%rd1532, 1;
	shl.b64 	%rd1533, %rd1532, %r2585;
	and.b64  	%rd1534, %rd1533, 6562707863532;
	setp.ne.s64 	%p114, %rd1534, 0;
	@%p114 bra 	$L__BB0_554;
$L__BB0_70:
	mul.wide.s32 	%rd1536, %r4623, %r4623;
	mul.hi.u64 	%rd1537, %rd1536, 6279742663390485657;
	shr.u64 	%rd1538, %rd1537, 4;
	mul.lo.s64 	%rd1539, %rd1538, 47;
	sub.s64 	%rd1540, %rd1536, %rd1539;
	mul.lo.s64 	%rd1541, %rd1540, %rd1540;
	cvt.u16.u64 	%rs2550, %rd1541;
	mul.hi.u16 	%rs2551, %rs2550, 2789;
	shr.u16 	%rs2552, %rs2551, 1;
	mul.lo.s16 	%rs2553, %rs2552, 47;
	sub.s16 	%rs2554, %rs2550, %rs2553;
	cvt.u16.u64 	%rs2555, %rd1540;
	mul.lo.s16 	%rs2556, %rs2554, %rs2555;
	mul.hi.u16 	%rs2557, %rs2556, 2789;
	shr.u16 	%rs2558, %rs2557, 1;
	mul.lo.s16 	%rs2559, %rs2558, 47;
	sub.s16 	%rs2560, %rs2556, %rs2559;
	cvt.u32.u16 	%r2586, %rs2560;
	add.s32 	%r2587, %r303, %r2586;
	sub.s32 	%r2588, %r64, %r2587;
	add.s32 	%r2589, %r304, %r2586;
	max.s32 	%r2590, %r2588, 0;
	neg.s32 	%r2591, %r2590;
	setp.ne.s32 	%p115, %r2589, %r2591;
	selp.u32 	%r2592, 1, 0, %p115;
	add.s32 	%r2593, %r2589, %r2590;
	selp.s32 	%r2594, -1, 0, %p115;
	add.s32 	%r2595, %r2593, %r2594;
	mul.hi.u32 	%r2596, %r2595, -1370734243;
	shr.u32 	%r2597, %r2596, 5;
	add.s32 	%r2598, %r2597, %r2592;
	mad.lo.s32 	%r2599, %r2598, 47, %r64;
	sub.s32 	%r2600, %r2599, %r2587;
	setp.gt.u32 	%p116, %r2600, 46;
	cvt.u64.u32 	%rd1535, %r2600;
	@%p116 bra 	$L__BB0_72;
	cvt.u32.u64 	%r2601, %rd1535;
	mov.b64 	%rd1542, 1;
	shl.b64 	%rd1543, %rd1542, %r2601;
	and.b64  	%rd1544, %rd1543, 136111353015328;
	setp.ne.s64 	%p117, %rd1544, 0;
	@%p117 bra 	$L__BB0_554;
$L__BB0_72:
	mul.wide.s32 	%rd1546, %r4623, %r4623;
	mul.hi.u64 	%rd1547, %rd1546, 5568828399610430677;
	shr.u64 	%rd1548, %rd1547, 4;
	mul.lo.s64 	%rd1549, %rd1548, 53;
	sub.s64 	%rd1550, %rd1546, %rd1549;
	mul.lo.s64 	%rd1551, %rd1550, %rd1550;
	cvt.u16.u64 	%rs2561, %rd1551;
	mul.hi.u16 	%rs2562, %rs2561, 4947;
	shr.u16 	%rs2563, %rs2562, 2;
	mul.lo.s16 	%rs2564, %rs2563, 53;
	sub.s16 	%rs2565, %rs2561, %rs2564;
	cvt.u16.u64 	%rs2566, %rd1550;
	mul.lo.s16 	%rs2567, %rs2565, %rs2566;
	mul.hi.u16 	%rs2568, %rs2567, 4947;
	shr.u16 	%rs2569, %rs2568, 2;
	mul.lo.s16 	%rs2570, %rs2569, 53;
	sub.s16 	%rs2571, %rs2567, %rs2570;
	cvt.u32.u16 	%r2602, %rs2571;
	add.s32 	%r2603, %r305, %r2602;
	sub.s32 	%r2604, %r67, %r2603;
	add.s32 	%r2605, %r306, %r2602;
	max.s32 	%r2606, %r2604, 0;
	neg.s32 	%r2607, %r2606;
	setp.ne.s32 	%p118, %r2605, %r2607;
	selp.u32 	%r2608, 1, 0, %p118;
	add.s32 	%r2609, %r2605, %r2606;
	selp.s32 	%r2610, -1, 0, %p118;
	add.s32 	%r2611, %r2609, %r2610;
	mul.hi.u32 	%r2612, %r2611, 891408307;
	sub.s32 	%r2613, %r2611, %r2612;
	shr.u32 	%r2614, %r2613, 1;
	add.s32 	%r2615, %r2614, %r2612;
	shr.u32 	%r2616, %r2615, 5;
	add.s32 	%r2617, %r2616, %r2608;
	mad.lo.s32 	%r2618, %r2617, 53, %r67;
	sub.s32 	%r2619, %r2618, %r2603;
	setp.gt.u32 	%p119, %r2619, 51;
	cvt.u64.u32 	%rd1545, %r2619;
	@%p119 bra 	$L__BB0_74;
	cvt.u32.u64 	%r2620, %rd1545;
	mov.b64 	%rd1552, 1;
	shl.b64 	%rd1553, %rd1552, %r2620;
	and.b64  	%rd1554, %rd1553, 3697175711994156;
	setp.ne.s64 	%p120, %rd1554, 0;
	@%p120 bra 	$L__BB0_554;
$L__BB0_74:
	mul.wide.s32 	%rd1556, %r4623, %r4623;
	mul.hi.u64 	%rd1557, %rd1556, -8441730338816235485;
	shr.u64 	%rd1558, %rd1557, 5;
	mul.lo.s64 	%rd1559, %rd1558, 59;
	sub.s64 	%rd1560, %rd1556, %rd1559;
	mul.lo.s64 	%rd1561, %rd1560, %rd1560;
	cvt.u16.u64 	%rs2572, %rd1561;
	mul.hi.u16 	%rs2573, %rs2572, 1111;
	mul.lo.s16 	%rs2574, %rs2573, 59;
	sub.s16 	%rs2575, %rs2572, %rs2574;
	cvt.u16.u64 	%rs2576, %rd1560;
	mul.lo.s16 	%rs2577, %rs2575, %rs2576;
	mul.hi.u16 	%rs2578, %rs2577, 1111;
	mul.lo.s16 	%rs2579, %rs2578, 59;
	sub.s16 	%rs2580, %rs2577, %rs2579;
	cvt.u32.u16 	%r2621, %rs2580;
	add.s32 	%r2622, %r307, %r2621;
	sub.s32 	%r2623, %r70, %r2622;
	add.s32 	%r2624, %r308, %r2621;
	max.s32 	%r2625, %r2623, 0;
	neg.s32 	%r2626, %r2625;
	setp.ne.s32 	%p121, %r2624, %r2626;
	selp.u32 	%r2627, 1, 0, %p121;
	add.s32 	%r2628, %r2624, %r2625;
	selp.s32 	%r2629, -1, 0, %p121;
	add.s32 	%r2630, %r2628, %r2629;
	mul.hi.u32 	%r2631, %r2630, 582368447;
	shr.u32 	%r2632, %r2631, 3;
	add.s32 	%r2633, %r2632, %r2627;
	mad.lo.s32 	%r2634, %r2633, 59, %r70;
	sub.s32 	%r2635, %r2634, %r2622;
	setp.gt.u32 	%p122, %r2635, 58;
	cvt.u64.u32 	%rd1555, %r2635;
	@%p122 bra 	$L__BB0_76;
	cvt.u32.u64 	%r2636, %rd1555;
	mov.b64 	%rd1562, 1;
	shl.b64 	%rd1563, %rd1562, %r2636;
	and.b64  	%rd1564, %rd1563, 420134283961986372;
	setp.ne.s64 	%p123, %rd1564, 0;
	@%p123 bra 	$L__BB0_554;
$L__BB0_76:
	mul.wide.s32 	%rd1566, %r4623, %r4623;
	mul.hi.u64 	%rd1567, %rd1566, -8769763576025852407;
	shr.u64 	%rd1568, %rd1567, 5;
	mul.lo.s64 	%rd1569, %rd1568, 61;
	sub.s64 	%rd1570, %rd1566, %rd1569;
	mul.lo.s64 	%rd1571, %rd1570, %rd1570;
	cvt.u16.u64 	%rs2581, %rd1571;
	mul.hi.u16 	%rs2582, %rs2581, 2149;
	shr.u16 	%rs2583, %rs2582, 1;
	mul.lo.s16 	%rs2584, %rs2583, 61;
	sub.s16 	%rs2585, %rs2581, %rs2584;
	cvt.u16.u64 	%rs2586, %rd1570;
	mul.lo.s16 	%rs2587, %rs2585, %rs2586;
	mul.hi.u16 	%rs2588, %rs2587, 2149;
	shr.u16 	%rs2589, %rs2588, 1;
	mul.lo.s16 	%rs2590, %rs2589, 61;
	sub.s16 	%rs2591, %rs2587, %rs2590;
	cvt.u32.u16 	%r2637, %rs2591;
	add.s32 	%r2638, %r273, %r2637;
	sub.s32 	%r2639, %r25, %r2638;
	add.s32 	%r2640, %r274, %r2637;
	max.s32 	%r2641, %r2639, 0;
	neg.s32 	%r2642, %r2641;
	setp.ne.s32 	%p124, %r2640, %r2642;
	selp.u32 	%r2643, 1, 0, %p124;
	add.s32 	%r2644, %r2640, %r2641;
	selp.s32 	%r2645, -1, 0, %p124;
	add.s32 	%r2646, %r2644, %r2645;
	mul.hi.u32 	%r2647, %r2646, 1126548799;
	shr.u32 	%r2648, %r2647, 4;
	add.s32 	%r2649, %r2648, %r2643;
	mad.lo.s32 	%r2650, %r2649, 61, %r25;
	sub.s32 	%r2651, %r2650, %r2638;
	setp.gt.u32 	%p125, %r2651, 59;
	cvt.u64.u32 	%rd1565, %r2651;
	@%p125 bra 	$L__BB0_78;
	cvt.u32.u64 	%r2652, %rd1565;
	mov.b64 	%rd1572, 1;
	shl.b64 	%rd1573, %rd1572, %r2652;
	and.b64  	%rd1574, %rd1573, 860185312489373172;
	setp.ne.s64 	%p126, %rd1574, 0;
	@%p126 bra 	$L__BB0_554;
$L__BB0_78:
	mul.wide.s32 	%rd1576, %r4623, %r4623;
	mul.hi.u64 	%rd1577, %rd1576, 8810385229234412713;
	shr.u64 	%rd1578, %rd1577, 5;
	mul.lo.s64 	%rd1579, %rd1578, 67;
	sub.s64 	%rd1580, %rd1576, %rd1579;
	mul.lo.s64 	%rd1581, %rd1580, %rd1580;
	cvt.u16.u64 	%rs2592, %rd1581;
	mul.hi.u16 	%rs2593, %rs2592, 15651;
	shr.u16 	%rs2594, %rs2593, 4;
	mul.lo.s16 	%rs2595, %rs2594, 67;
	sub.s16 	%rs2596, %rs2592, %rs2595;
	cvt.u16.u64 	%rs2597, %rd1580;
	mul.lo.s16 	%rs2598, %rs2596, %rs2597;
	mul.hi.u16 	%rs2599, %rs2598, 15651;
	shr.u16 	%rs2600, %rs2599, 4;
	mul.lo.s16 	%rs2601, %rs2600, 67;
	sub.s16 	%rs2602, %rs2598, %rs2601;
	cvt.u32.u16 	%r2654, %rs2602;
	add.s32 	%r2655, %r275, %r2654;
	sub.s32 	%r2656, %r28, %r2655;
	add.s32 	%r2657, %r276, %r2654;
	max.s32 	%r2658, %r2656, 0;
	neg.s32 	%r2659, %r2658;
	setp.ne.s32 	%p127, %r2657, %r2659;
	selp.u32 	%r2660, 1, 0, %p127;
	add.s32 	%r2661, %r2657, %r2658;
	selp.s32 	%r2662, -1, 0, %p127;
	add.s32 	%r2663, %r2661, %r2662;
	mul.hi.u32 	%r2664, %r2663, 128207979;
	shr.u32 	%r2665, %r2664, 1;
	add.s32 	%r2666, %r2665, %r2660;
	mad.lo.s32 	%r2667, %r2666, 67, %r28;
	sub.s32 	%r2653, %r2667, %r2655;
	add.s32 	%r2668, %r2653, -10;
	cvt.u64.u32 	%rd1575, %r2668;
	setp.gt.u32 	%p128, %r2668, 56;
	@%p128 bra 	$L__BB0_79;
	bra.uni 	$L__BB0_561;
$L__BB0_79:
	add.s32 	%r2670, %r2653, -2;
	setp.lt.u32 	%p130, %r2670, 7;
	@%p130 bra 	$L__BB0_554;
	mul.wide.s32 	%rd1586, %r4623, %r4623;
	mul.hi.u64 	%rd1587, %rd1586, 8314025498009938757;
	shr.u64 	%rd1588, %rd1587, 5;
	mul.lo.s64 	%rd1589, %rd1588, 71;
	sub.s64 	%rd1590, %rd1586, %rd1589;
	mul.lo.s64 	%rd1591, %rd1590, %rd1590;
	cvt.u16.u64 	%rs2603, %rd1591;
	mul.hi.u16 	%rs2604, %rs2603, 14769;
	shr.u16 	%rs2605, %rs2604, 4;
	mul.lo.s16 	%rs2606, %rs2605, 71;
	sub.s16 	%rs2607, %rs2603, %rs2606;
	cvt.u16.u64 	%rs2608, %rd1590;
	mul.lo.s16 	%rs2609, %rs2607, %rs2608;
	mul.hi.u16 	%rs2610, %rs2609, 14769;
	shr.u16 	%rs2611, %rs2610, 4;
	mul.lo.s16 	%rs2612, %rs2611, 71;
	sub.s16 	%rs2613, %rs2609, %rs2612;
	cvt.u32.u16 	%r2671, %rs2613;
	add.s32 	%r2672, %r309, %r2671;
	sub.s32 	%r2673, %r73, %r2672;
	add.s32 	%r2674, %r310, %r2671;
	max.s32 	%r2675, %r2673, 0;
	neg.s32 	%r2676, %r2675;
	setp.ne.s32 	%p131, %r2674, %r2676;
	selp.u32 	%r2677, 1, 0, %p131;
	add.s32 	%r2678, %r2674, %r2675;
	selp.s32 	%r2679, -1, 0, %p131;
	add.s32 	%r2680, %r2678, %r2679;
	mul.hi.u32 	%r2681, %r2680, -423447479;
	shr.u32 	%r2682, %r2681, 6;
	add.s32 	%r2683, %r2682, %r2677;
	mad.lo.s32 	%r2684, %r2683, 71, %r73;
	sub.s32 	%r2685, %r2684, %r2672;
	add.s32 	%r2686, %r2685, -7;
	setp.gt.u32 	%p132, %r2686, 63;
	cvt.u64.u32 	%rd1585, %r2686;
	@%p132 bra 	$L__BB0_82;
	cvt.u32.u64 	%r2687, %rd1585;
	mov.b64 	%rd1592, 1;
	shl.b64 	%rd1593, %rd1592, %r2687;
	and.b64  	%rd1594, %rd1593, -156656573695277871;
	setp.ne.s64 	%p133, %rd1594, 0;
	@%p133 bra 	$L__BB0_554;
$L__BB0_82:
	mul.wide.s32 	%rd1596, %r4623, %r4623;
	mul.hi.u64 	%rd1597, %rd1596, 8086243977516515777;
	shr.u64 	%rd1598, %rd1597, 5;
	mul.lo.s64 	%rd1599, %rd1598, 73;
	sub.s64 	%rd1600, %rd1596, %rd1599;
	mul.lo.s64 	%rd1601, %rd1600, %rd1600;
	cvt.u16.u64 	%rs2614, %rd1601;
	mul.hi.u16 	%rs2615, %rs2614, 28729;
	shr.u16 	%rs2616, %rs2615, 5;
	mul.lo.s16 	%rs2617, %rs2616, 73;
	sub.s16 	%rs2618, %rs2614, %rs2617;
	cvt.u16.u64 	%rs2619, %rd1600;
	mul.lo.s16 	%rs2620, %rs2618, %rs2619;
	mul.hi.u16 	%rs2621, %rs2620, 28729;
	shr.u16 	%rs2622, %rs2621, 5;
	mul.lo.s16 	%rs2623, %rs2622, 73;
	sub.s16 	%rs2624, %rs2620, %rs2623;
	cvt.u32.u16 	%r2689, %rs2624;
	add.s32 	%r2690, %r277, %r2689;
	sub.s32 	%r2691, %r31, %r2690;
	add.s32 	%r2692, %r278, %r2689;
	max.s32 	%r2693, %r2691, 0;
	neg.s32 	%r2694, %r2693;
	setp.ne.s32 	%p134, %r2692, %r2694;
	selp.u32 	%r2695, 1, 0, %p134;
	add.s32 	%r2696, %r2692, %r2693;
	selp.s32 	%r2697, -1, 0, %p134;
	add.s32 	%r2698, %r2696, %r2697;
	mul.hi.u32 	%r2699, %r2698, -1059033031;
	sub.s32 	%r2700, %r2698, %r2699;
	shr.u32 	%r2701, %r2700, 1;
	add.s32 	%r2702, %r2701, %r2699;
	shr.u32 	%r2703, %r2702, 6;
	add.s32 	%r2704, %r2703, %r2695;
	mad.lo.s32 	%r2705, %r2704, 73, %r31;
	sub.s32 	%r2688, %r2705, %r2690;
	cvt.u64.u32 	%rd1595, %r2688;
	setp.gt.u32 	%p135, %r2688, 63;
	@%p135 bra 	$L__BB0_83;
	bra.uni 	$L__BB0_562;
$L__BB0_83:
	add.s32 	%r2707, %r2688, -66;
	setp.gt.u32 	%p137, %r2707, 5;
	@%p137 bra 	$L__BB0_85;
	setp.ne.s32 	%p138, %r2707, 4;
	@%p138 bra 	$L__BB0_554;
$L__BB0_85:
	mul.wide.s32 	%rd1606, %r4623, %r4623;
	mul.hi.u64 	%rd1607, %rd1606, 7472098865300071541;
	shr.u64 	%rd1608, %rd1607, 5;
	mul.lo.s64 	%rd1609, %rd1608, 79;
	sub.s64 	%rd1610, %rd1606, %rd1609;
	mul.lo.s64 	%rd1611, %rd1610, %rd1610;
	cvt.u16.u64 	%rs2625, %rd1611;
	mul.hi.u16 	%rs2626, %rs2625, 26547;
	shr.u16 	%rs2627, %rs2626, 5;
	mul.lo.s16 	%rs2628, %rs2627, 79;
	sub.s16 	%rs2629, %rs2625, %rs2628;
	cvt.u16.u64 	%rs2630, %rd1610;
	mul.lo.s16 	%rs2631, %rs2629, %rs2630;
	mul.hi.u16 	%rs2632, %rs2631, 26547;
	shr.u16 	%rs2633, %rs2632, 5;
	mul.lo.s16 	%rs2634, %rs2633, 79;
	sub.s16 	%rs2635, %rs2631, %rs2634;
	cvt.u32.u16 	%r2709, %rs2635;
	add.s32 	%r2710, %r279, %r2709;
	sub.s32 	%r2711, %r34, %r2710;
	add.s32 	%r2712, %r280, %r2709;
	max.s32 	%r2713, %r2711, 0;
	neg.s32 	%r2714, %r2713;
	setp.ne.s32 	%p139, %r2712, %r2714;
	selp.u32 	%r2715, 1, 0, %p139;
	add.s32 	%r2716, %r2712, %r2713;
	selp.s32 	%r2717, -1, 0, %p139;
	add.s32 	%r2718, %r2716, %r2717;
	mul.hi.u32 	%r2719, %r2718, -815500119;
	shr.u32 	%r2720, %r2719, 6;
	add.s32 	%r2721, %r2720, %r2715;
	mad.lo.s32 	%r2722, %r2721, 79, %r34;
	sub.s32 	%r2708, %r2722, %r2710;
	cvt.u64.u32 	%rd1605, %r2708;
	setp.gt.u32 	%p140, %r2708, 63;
	@%p140 bra 	$L__BB0_86;
	bra.uni 	$L__BB0_563;
$L__BB0_86:
	add.s32 	%r2724, %r2708, -66;
	setp.gt.u32 	%p142, %r2724, 12;
	@%p142 bra 	$L__BB0_88;
	setp.ne.s32 	%p143, %r2724, 1;
	@%p143 bra 	$L__BB0_554;
$L__BB0_88:
	mul.wide.s32 	%rd1616, %r4623, %r4623;
	mul.hi.u64 	%rd1617, %rd1616, 3555998857582564167;
	shr.u64 	%rd1618, %rd1617, 4;
	mul.lo.s64 	%rd1619, %rd1618, 83;
	sub.s64 	%rd1620, %rd1616, %rd1619;
	mul.lo.s64 	%rd1621, %rd1620, %rd1620;
	cvt.u16.u64 	%rs2636, %rd1621;
	mul.hi.u16 	%rs2637, %rs2636, 6317;
	shr.u16 	%rs2638, %rs2637, 3;
	mul.lo.s16 	%rs2639, %rs2638, 83;
	sub.s16 	%rs2640, %rs2636, %rs2639;
	cvt.u16.u64 	%rs2641, %rd1620;
	mul.lo.s16 	%rs2642, %rs2640, %rs2641;
	mul.hi.u16 	%rs2643, %rs2642, 6317;
	shr.u16 	%rs2644, %rs2643, 3;
	mul.lo.s16 	%rs2645, %rs2644, 83;
	sub.s16 	%rs2646, %rs2642, %rs2645;
	cvt.u32.u16 	%r2726, %rs2646;
	add.s32 	%r2727, %r311, %r2726;
	sub.s32 	%r2728, %r76, %r2727;
	add.s32 	%r2729, %r312, %r2726;
	max.s32 	%r2730, %r2728, 0;
	neg.s32 	%r2731, %r2730;
	setp.ne.s32 	%p144, %r2729, %r2731;
	selp.u32 	%r2732, 1, 0, %p144;
	add.s32 	%r2733, %r2729, %r2730;
	selp.s32 	%r2734, -1, 0, %p144;
	add.s32 	%r2735, %r2733, %r2734;
	mul.hi.u32 	%r2736, %r2735, 827945503;
	shr.u32 	%r2737, %r2736, 4;
	add.s32 	%r2738, %r2737, %r2732;
	mad.lo.s32 	%r2739, %r2738, 83, %r76;
	sub.s32 	%r2725, %r2739, %r2727;
	cvt.u64.u32 	%rd1615, %r2725;
	setp.gt.u32 	%p145, %r2725, 62;
	@%p145 bra 	$L__BB0_89;
	bra.uni 	$L__BB0_564;
$L__BB0_89:
	add.s32 	%r2741, %r2725, -66;
	setp.gt.u32 	%p147, %r2741, 16;
	@%p147 bra 	$L__BB0_91;
	mov.b32 	%r2742, 1;
	shl.b32 	%r2743, %r2742, %r2741;
	and.b32  	%r2744, %r2743, 91619;
	setp.ne.s32 	%p148, %r2744, 0;
	@%p148 bra 	$L__BB0_554;
$L__BB0_91:
	mul.wide.s32 	%rd1626, %r4623, %r4623;
	mul.hi.u64 	%rd1627, %rd1626, -5181669683626278543;
	shr.u64 	%rd1628, %rd1627, 6;
	mul.lo.s64 	%rd1629, %rd1628, 89;
	sub.s64 	%rd1630, %rd1626, %rd1629;
	mul.lo.s64 	%rd1631, %rd1630, %rd1630;
	cvt.u16.u64 	%rs2647, %rd1631;
	mul.hi.u16 	%rs2648, %rs2647, 5891;
	shr.u16 	%rs2649, %rs2648, 3;
	mul.lo.s16 	%rs2650, %rs2649, 89;
	sub.s16 	%rs2651, %rs2647, %rs2650;
	cvt.u16.u64 	%rs2652, %rd1630;
	mul.lo.s16 	%rs2653, %rs2651, %rs2652;
	mul.hi.u16 	%rs2654, %rs2653, 5891;
	shr.u16 	%rs2655, %rs2654, 3;
	mul.lo.s16 	%rs2656, %rs2655, 89;
	sub.s16 	%rs2657, %rs2653, %rs2656;
	cvt.u32.u16 	%r2746, %rs2657;
	add.s32 	%r2747, %r313, %r2746;
	sub.s32 	%r2748, %r79, %r2747;
	add.s32 	%r2749, %r314, %r2746;
	max.s32 	%r2750, %r2748, 0;
	neg.s32 	%r2751, %r2750;
	setp.ne.s32 	%p149, %r2749, %r2751;
	selp.u32 	%r2752, 1, 0, %p149;
	add.s32 	%r2753, %r2749, %r2750;
	selp.s32 	%r2754, -1, 0, %p149;
	add.s32 	%r2755, %r2753, %r2754;
	mul.hi.u32 	%r2756, %r2755, -1206451487;
	shr.u32 	%r2757, %r2756, 6;
	add.s32 	%r2758, %r2757, %r2752;
	mad.lo.s32 	%r2759, %r2758, 89, %r79;
	sub.s32 	%r2745, %r2759, %r2747;
	add.s32 	%r2760, %r2745, -3;
	cvt.u64.u32 	%rd1625, %r2760;
	setp.gt.u32 	%p150, %r2760, 63;
	@%p150 bra 	$L__BB0_92;
	bra.uni 	$L__BB0_565;
$L__BB0_92:
	add.s32 	%r2762, %r2745, -70;
	setp.gt.u32 	%p152, %r2762, 16;
	@%p152 bra 	$L__BB0_94;
	mov.b32 	%r2763, 1;
	shl.b32 	%r2764, %r2763, %r2762;
	and.b32  	%r2765, %r2764, 78065;
	setp.ne.s32 	%p153, %r2765, 0;
	@%p153 bra 	$L__BB0_554;
$L__BB0_94:
	mul.wide.s32 	%rd1636, %r4623, %r4623;
	mul.hi.u64 	%rd1637, %rd1636, -6275696437447579415;
	shr.u64 	%rd1638, %rd1637, 6;
	mul.lo.s64 	%rd1639, %rd1638, 97;
	sub.s64 	%rd1640, %rd1636, %rd1639;
	mul.lo.s64 	%rd1641, %rd1640, %rd1640;
	cvt.u16.u64 	%rs2658, %rd1641;
	mul.hi.u16 	%rs2659, %rs2658, 21621;
	shr.u16 	%rs2660, %rs2659, 5;
	mul.lo.s16 	%rs2661, %rs2660, 97;
	sub.s16 	%rs2662, %rs2658, %rs2661;
	cvt.u16.u64 	%rs2663, %rd1640;
	mul.lo.s16 	%rs2664, %rs2662, %rs2663;
	mul.hi.u16 	%rs2665, %rs2664, 21621;
	shr.u16 	%rs2666, %rs2665, 5;
	mul.lo.s16 	%rs2667, %rs2666, 97;
	sub.s16 	%rs2668, %rs2664, %rs2667;
	cvt.u32.u16 	%r2767, %rs2668;
	add.s32 	%r2768, %r315, %r2767;
	sub.s32 	%r2769, %r82, %r2768;
	add.s32 	%r2770, %r316, %r2767;
	max.s32 	%r2771, %r2769, 0;
	neg.s32 	%r2772, %r2771;
	setp.ne.s32 	%p154, %r2770, %r2772;
	selp.u32 	%r2773, 1, 0, %p154;
	add.s32 	%r2774, %r2770, %r2771;
	selp.s32 	%r2775, -1, 0, %p154;
	add.s32 	%r2776, %r2774, %r2775;
	mul.hi.u32 	%r2777, %r2776, 1372618415;
	sub.s32 	%r2778, %r2776, %r2777;
	shr.u32 	%r2779, %r2778, 1;
	add.s32 	%r2780, %r2779, %r2777;
	shr.u32 	%r2781, %r2780, 6;
	add.s32 	%r2782, %r2781, %r2773;
	mad.lo.s32 	%r2783, %r2782, 97, %r82;
	sub.s32 	%r2766, %r2783, %r2768;
	cvt.u64.u32 	%rd1635, %r2766;
	setp.gt.u32 	%p155, %r2766, 63;
	@%p155 bra 	$L__BB0_95;
	bra.uni 	$L__BB0_566;
$L__BB0_95:
	add.s32 	%r2785, %r2766, -65;
	setp.gt.u32 	%p157, %r2785, 30;
	@%p157 bra 	$L__BB0_97;
	mov.b32 	%r2786, 1;
	shl.b32 	%r2787, %r2786, %r2785;
	and.b32  	%r2788, %r2787, 2129640415;
	setp.ne.s32 	%p158, %r2788, 0;
	@%p158 bra 	$L__BB0_554;
$L__BB0_97:
	mul.wide.s32 	%rd1646, %r4623, %r4623;
	mul.hi.u64 	%rd1647, %rd1646, -6757718126012409997;
	shr.u64 	%rd1648, %rd1647, 6;
	mul.lo.s64 	%rd1649, %rd1648, 101;
	sub.s64 	%rd1650, %rd1646, %rd1649;
	mul.lo.s64 	%rd1651, %rd1650, %rd1650;
	cvt.u16.u64 	%rs2669, %rd1651;
	mul.hi.u16 	%rs2670, %rs2669, 5191;
	shr.u16 	%rs2671, %rs2670, 3;
	mul.lo.s16 	%rs2672, %rs2671, 101;
	sub.s16 	%rs2673, %rs2669, %rs2672;
	cvt.u16.u64 	%rs2674, %rd1650;
	mul.lo.s16 	%rs2675, %rs2673, %rs2674;
	mul.hi.u16 	%rs2676, %rs2675, 5191;
	shr.u16 	%rs2677, %rs2676, 3;
	mul.lo.s16 	%rs2678, %rs2677, 101;
	sub.s16 	%rs2679, %rs2675, %rs2678;
	cvt.u32.u16 	%r2790, %rs2679;
	add.s32 	%r2791, %r317, %r2790;
	sub.s32 	%r2792, %r85, %r2791;
	add.s32 	%r2793, %r318, %r2790;
	max.s32 	%r2794, %r2792, 0;
	neg.s32 	%r2795, %r2794;
	setp.ne.s32 	%p159, %r2793, %r2795;
	selp.u32 	%r2796, 1, 0, %p159;
	add.s32 	%r2797, %r2793, %r2794;
	selp.s32 	%r2798, -1, 0, %p159;
	add.s32 	%r2799, %r2797, %r2798;
	mul.hi.u32 	%r2800, %r2799, 1148159575;
	sub.s32 	%r2801, %r2799, %r2800;
	shr.u32 	%r2802, %r2801, 1;
	add.s32 	%r2803, %r2802, %r2800;
	shr.u32 	%r2804, %r2803, 6;
	add.s32 	%r2805, %r2804, %r2796;
	mad.lo.s32 	%r2806, %r2805, 101, %r85;
	sub.s32 	%r2789, %r2806, %r2791;
	cvt.u64.u32 	%rd1645, %r2789;
	setp.gt.u32 	%p160, %r2789, 63;
	@%p160 bra 	$L__BB0_98;
	bra.uni 	$L__BB0_567;
$L__BB0_98:
	add.s32 	%r2808, %r2789, -66;
	cvt.u64.u32 	%rd1655, %r2808;
	setp.gt.u32 	%p162, %r2808, 33;
	@%p162 bra 	$L__BB0_100;
	cvt.u32.u64 	%r2809, %rd1655;
	mov.b64 	%rd1656, 1;
	shl.b64 	%rd1657, %rd1656, %r2809;
	and.b64  	%rd1658, %rd1657, 13347455947;
	setp.ne.s64 	%p163, %rd1658, 0;
	@%p163 bra 	$L__BB0_554;
$L__BB0_100:
	mul.wide.s32 	%rd1660, %r4623, %r4623;
	mul.hi.u64 	%rd1661, %rd1660, -6984689503637597213;
	shr.u64 	%rd1662, %rd1661, 6;
	mul.lo.s64 	%rd1663, %rd1662, 103;
	sub.s64 	%rd1664, %rd1660, %rd1663;
	mul.lo.s64 	%rd1665, %rd1664, %rd1664;
	cvt.u16.u64 	%rs2680, %rd1665;
	mul.hi.u16 	%rs2681, %rs2680, 20361;
	shr.u16 	%rs2682, %rs2681, 5;
	mul.lo.s16 	%rs2683, %rs2682, 103;
	sub.s16 	%rs2684, %rs2680, %rs2683;
	cvt.u16.u64 	%rs2685, %rd1664;
	mul.lo.s16 	%rs2686, %rs2684, %rs2685;
	mul.hi.u16 	%rs2687, %rs2686, 20361;
	shr.u16 	%rs2688, %rs2687, 5;
	mul.lo.s16 	%rs2689, %rs2688, 103;
	sub.s16 	%rs2690, %rs2686, %rs2689;
	cvt.u32.u16 	%r2811, %rs2690;
	add.s32 	%r2812, %r319, %r2811;
	sub.s32 	%r2813, %r88, %r2812;
	add.s32 	%r2814, %r320, %r2811;
	max.s32 	%r2815, %r2813, 0;
	neg.s32 	%r2816, %r2815;
	setp.ne.s32 	%p164, %r2814, %r2816;
	selp.u32 	%r2817, 1, 0, %p164;
	add.s32 	%r2818, %r2814, %r2815;
	selp.s32 	%r2819, -1, 0, %p164;
	add.s32 	%r2820, %r2818, %r2819;
	mul.hi.u32 	%r2821, %r2820, 1042467791;
	sub.s32 	%r2822, %r2820, %r2821;
	shr.u32 	%r2823, %r2822, 1;
	add.s32 	%r2824, %r2823, %r2821;
	shr.u32 	%r2825, %r2824, 6;
	add.s32 	%r2826, %r2825, %r2817;
	mad.lo.s32 	%r2827, %r2826, 103, %r88;
	sub.s32 	%r2810, %r2827, %r2812;
	add.s32 	%r2828, %r2810, -2;
	cvt.u64.u32 	%rd1659, %r2828;
	setp.gt.u32 	%p165, %r2828, 63;
	@%p165 bra 	$L__BB0_101;
	bra.uni 	$L__BB0_568;
$L__BB0_101:
	add.s32 	%r2830, %r2810, -67;
	cvt.u64.u32 	%rd1669, %r2830;
	setp.gt.u32 	%p167, %r2830, 35;
	@%p167 bra 	$L__BB0_103;
	cvt.u32.u64 	%r2831, %rd1669;
	mov.b64 	%rd1670, 1;
	shl.b64 	%rd1671, %rd1670, %r2831;
	and.b64  	%rd1672, %rd1671, 60062412255;
	setp.ne.s64 	%p168, %rd1672, 0;
	@%p168 bra 	$L__BB0_554;
$L__BB0_103:
	mul.wide.s32 	%rd1674, %r4623, %r4623;
	mul.hi.u64 	%rd1675, %rd1674, 1379195818595106663;
	shr.u64 	%rd1676, %rd1675, 3;
	mul.lo.s64 	%rd1677, %rd1676, 107;
	sub.s64 	%rd1678, %rd1674, %rd1677;
	mul.lo.s64 	%rd1679, %rd1678, %rd1678;
	cvt.u16.u64 	%rs2691, %rd1679;
	mul.hi.u16 	%rs2692, %rs2691, 1225;
	shr.u16 	%rs2693, %rs2692, 1;
	mul.lo.s16 	%rs2694, %rs2693, 107;
	sub.s16 	%rs2695, %rs2691, %rs2694;
	cvt.u16.u64 	%rs2696, %rd1678;
	mul.lo.s16 	%rs2697, %rs2695, %rs2696;
	mul.hi.u16 	%rs2698, %rs2697, 1225;
	shr.u16 	%rs2699, %rs2698, 1;
	mul.lo.s16 	%rs2700, %rs2699, 107;
	sub.s16 	%rs2701, %rs2697, %rs2700;
	cvt.u32.u16 	%r2833, %rs2701;
	add.s32 	%r2834, %r321, %r2833;
	sub.s32 	%r2835, %r91, %r2834;
	add.s32 	%r2836, %r322, %r2833;
	max.s32 	%r2837, %r2835, 0;
	neg.s32 	%r2838, %r2837;
	setp.ne.s32 	%p169, %r2836, %r2838;
	selp.u32 	%r2839, 1, 0, %p169;
	add.s32 	%r2840, %r2836, %r2837;
	selp.s32 	%r2841, -1, 0, %p169;
	add.s32 	%r2842, %r2840, %r2841;
	mul.hi.u32 	%r2843, %r2842, 842937507;
	sub.s32 	%r2844, %r2842, %r2843;
	shr.u32 	%r2845, %r2844, 1;
	add.s32 	%r2846, %r2845, %r2843;
	shr.u32 	%r2847, %r2846, 6;
	add.s32 	%r2848, %r2847, %r2839;
	mad.lo.s32 	%r2849, %r2848, 107, %r91;
	sub.s32 	%r2832, %r2849, %r2834;
	cvt.u64.u32 	%rd1673, %r2832;
	setp.gt.u32 	%p170, %r2832, 63;
	@%p170 bra 	$L__BB0_104;
	bra.uni 	$L__BB0_569;
$L__BB0_104:
	add.s32 	%r2851, %r2832, -65;
	cvt.u64.u32 	%rd1683, %r2851;
	setp.gt.u32 	%p172, %r2851, 41;
	@%p172 bra 	$L__BB0_106;
	cvt.u32.u64 	%r2852, %rd1683;
	mov.b64 	%rd1684, 1;
	shl.b64 	%rd1685, %rd1684, %r2852;
	and.b64  	%rd1686, %rd1685, 3040644609007;
	setp.ne.s64 	%p173, %rd1686, 0;
	@%p173 bra 	$L__BB0_554;
$L__BB0_106:
	mul.wide.s32 	%rd1688, %r4623, %r4623;
	mul.hi.u64 	%rd1689, %rd1688, -7615628287311282777;
	shr.u64 	%rd1690, %rd1689, 6;
	mul.lo.s64 	%rd1691, %rd1690, 109;
	sub.s64 	%rd1692, %rd1688, %rd1691;
	mul.lo.s64 	%rd1693, %rd1692, %rd1692;
	cvt.u16.u64 	%rs2702, %rd1693;
	mul.hi.u16 	%rs2703, %rs2702, 2405;
	shr.u16 	%rs2704, %rs2703, 2;
	mul.lo.s16 	%rs2705, %rs2704, 109;
	sub.s16 	%rs2706, %rs2702, %rs2705;
	cvt.u16.u64 	%rs2707, %rd1692;
	mul.lo.s16 	%rs2708, %rs2706, %rs2707;
	mul.hi.u16 	%rs2709, %rs2708, 2405;
	shr.u16 	%rs2710, %rs2709, 2;
	mul.lo.s16 	%rs2711, %rs2710, 109;
	sub.s16 	%rs2712, %rs2708, %rs2711;
	cvt.u32.u16 	%r2854, %rs2712;
	add.s32 	%r2855, %r281, %r2854;
	sub.s32 	%r2856, %r37, %r2855;
	add.s32 	%r2857, %r282, %r2854;
	max.s32 	%r2858, %r2856, 0;
	neg.s32 	%r2859, %r2858;
	setp.ne.s32 	%p174, %r2857, %r2859;
	selp.u32 	%r2860, 1, 0, %p174;
	add.s32 	%r2861, %r2857, %r2858;
	selp.s32 	%r2862, -1, 0, %p174;
	add.s32 	%r2863, %r2861, %r2862;
	mul.hi.u32 	%r2864, %r2863, 748664025;
	sub.s32 	%r2865, %r2863, %r2864;
	shr.u32 	%r2866, %r2865, 1;
	add.s32 	%r2867, %r2866, %r2864;
	shr.u32 	%r2868, %r2867, 6;
	add.s32 	%r2869, %r2868, %r2860;
	mad.lo.s32 	%r2870, %r2869, 109, %r37;
	sub.s32 	%r2853, %r2870, %r2855;
	add.s32 	%r2871, %r2853, -2;
	cvt.u64.u32 	%rd1687, %r2871;
	setp.gt.u32 	%p175, %r2871, 63;
	@%p175 bra 	$L__BB0_107;
	bra.uni 	$L__BB0_570;
$L__BB0_107:
	add.s32 	%r2873, %r2853, -67;
	cvt.u64.u32 	%rd1697, %r2873;
	setp.gt.u32 	%p177, %r2873, 40;
	@%p177 bra 	$L__BB0_109;
	cvt.u32.u64 	%r2874, %rd1697;
	mov.b64 	%rd1698, 1;
	shl.b64 	%rd1699, %rd1698, %r2874;
	and.b64  	%rd1700, %rd1699, 1924078206703;
	setp.ne.s64 	%p178, %rd1700, 0;
	@%p178 bra 	$L__BB0_554;
$L__BB0_109:
	mul.wide.s32 	%rd1702, %r4623, %r4623;
	mul.hi.u64 	%rd1703, %rd1702, 5223856728838103113;
	shr.u64 	%rd1704, %rd1703, 5;
	mul.lo.s64 	%rd1705, %rd1704, 113;
	sub.s64 	%rd1706, %rd1702, %rd1705;
	mul.lo.s64 	%rd1707, %rd1706, %rd1706;
	cvt.u16.u64 	%rs2713, %rd1707;
	mul.hi.u16 	%rs2714, %rs2713, 580;
	mul.lo.s16 	%rs2715, %rs2714, 113;
	sub.s16 	%rs2716, %rs2713, %rs2715;
	cvt.u16.u64 	%rs2717, %rd1706;
	mul.lo.s16 	%rs2718, %rs2716, %rs2717;
	mul.hi.u16 	%rs2719, %rs2718, 580;
	mul.lo.s16 	%rs2720, %rs2719, 113;
	sub.s16 	%rs2721, %rs2718, %rs2720;
	cvt.u32.u16 	%r2876, %rs2721;
	add.s32 	%r2877, %r323, %r2876;
	sub.s32 	%r2878, %r94, %r2877;
	add.s32 	%r2879, %r324, %r2876;
	max.s32 	%r2880, %r2878, 0;
	neg.s32 	%r2881, %r2880;
	setp.ne.s32 	%p179, %r2879, %r2881;
	selp.u32 	%r2882, 1, 0, %p179;
	add.s32 	%r2883, %r2879, %r2880;
	selp.s32 	%r2884, -1, 0, %p179;
	add.s32 	%r2885, %r2883, %r2884;
	mul.hi.u32 	%r2886, %r2885, 570128403;
	sub.s32 	%r2887, %r2885, %r2886;
	shr.u32 	%r2888, %r2887, 1;
	add.s32 	%r2889, %r2888, %r2886;
	shr.u32 	%r2890, %r2889, 6;
	add.s32 	%r2891, %r2890, %r2882;
	mad.lo.s32 	%r2892, %r2891, 113, %r94;
	sub.s32 	%r2875, %r2892, %r2877;
	cvt.u64.u32 	%rd1701, %r2875;
	setp.gt.u32 	%p180, %r2875, 59;
	@%p180 bra 	$L__BB0_110;
	bra.uni 	$L__BB0_571;
$L__BB0_110:
	add.s32 	%r2894, %r2875, -65;
	cvt.u64.u32 	%rd1711, %r2894;
	setp.gt.u32 	%p182, %r2894, 45;
	@%p182 bra 	$L__BB0_112;
	cvt.u32.u64 	%r2895, %rd1711;
	mov.b64 	%rd1712, 1;
	shl.b64 	%rd1713, %rd1712, %r2895;
	and.b64  	%rd1714, %rd1713, 48725249027951;
	setp.ne.s64 	%p183, %rd1714, 0;
	@%p183 bra 	$L__BB0_554;
$L__BB0_112:
	mul.wide.s32 	%rd1716, %r4623, %r4623;
	mul.hi.u64 	%rd1717, %rd1716, 4647998506761461825;
	shr.u64 	%rd1718, %rd1717, 5;
	mul.lo.s64 	%rd1719, %rd1718, 127;
	sub.s64 	%rd1720, %rd1716, %rd1719;
	mul.lo.s64 	%rd1721, %rd1720, %rd1720;
	cvt.u16.u64 	%rs2722, %rd1721;
	mul.hi.u16 	%rs2723, %rs2722, 8257;
	shr.u16 	%rs2724, %rs2723, 4;
	mul.lo.s16 	%rs2725, %rs2724, 127;
	sub.s16 	%rs2726, %rs2722, %rs2725;
	cvt.u16.u64 	%rs2727, %rd1720;
	mul.lo.s16 	%rs2728, %rs2726, %rs2727;
	mul.hi.u16 	%rs2729, %rs2728, 8257;
	shr.u16 	%rs2730, %rs2729, 4;
	mul.lo.s16 	%rs2731, %rs2730, 127;
	sub.s16 	%rs2732, %rs2728, %rs2731;
	cvt.u32.u16 	%r2897, %rs2732;
	add.s32 	%r2898, %r325, %r2897;
	sub.s32 	%r2899, %r97, %r2898;
	add.s32 	%r2900, %r326, %r2897;
	max.s32 	%r2901, %r2899, 0;
	neg.s32 	%r2902, %r2901;
	setp.ne.s32 	%p184, %r2900, %r2902;
	selp.u32 	%r2903, 1, 0, %p184;
	add.s32 	%r2904, %r2900, %r2901;
	selp.s32 	%r2905, -1, 0, %p184;
	add.s32 	%r2906, %r2904, %r2905;
	mul.hi.u32 	%r2907, %r2906, 33818641;
	sub.s32 	%r2908, %r2906, %r2907;
	shr.u32 	%r2909, %r2908, 1;
	add.s32 	%r2910, %r2909, %r2907;
	shr.u32 	%r2911, %r2910, 6;
	add.s32 	%r2912, %r2911, %r2903;
	mad.lo.s32 	%r2913, %r2912, 127, %r97;
	sub.s32 	%r2896, %r2913, %r2898;
	add.s32 	%r2914, %r2896, -65;
	cvt.u64.u32 	%rd1715, %r2914;
	setp.gt.u32 	%p185, %r2914, 61;
	@%p185 bra 	$L__BB0_113;
	bra.uni 	$L__BB0_572;
$L__BB0_113:
	cvt.u64.u32 	%rd1722, %r2896;
	setp.gt.u32 	%p186, %r2896, 63;
	@%p186 bra 	$L__BB0_115;
	cvt.u32.u64 	%r2915, %rd1722;
	mov.b64 	%rd1723, 1;
	shl.b64 	%rd1724, %rd1723, %r2915;
	and.b64  	%rd1725, %rd1724, -2307109925815910680;
	setp.ne.s64 	%p187, %rd1725, 0;
	@%p187 bra 	$L__BB0_554;
$L__BB0_115:
	mul.wide.s32 	%rd1730, %r4623, %r4623;
	mul.hi.u64 	%rd1731, %rd1730, 281629680514649643;
	shr.u64 	%rd1732, %rd1731, 1;
	mul.lo.s64 	%rd1733, %rd1732, 131;
	sub.s64 	%rd1734, %rd1730, %rd1733;
	mul.lo.s64 	%rd1735, %rd1734, %rd1734;
	cvt.u16.u64 	%rs2733, %rd1735;
	mul.hi.u16 	%rs2734, %rs2733, 16009;
	shr.u16 	%rs2735, %rs2734, 5;
	mul.lo.s16 	%rs2736, %rs2735, 131;
	sub.s16 	%rs2737, %rs2733, %rs2736;
	cvt.u16.u64 	%rs2738, %rd1734;
	mul.lo.s16 	%rs2739, %rs2737, %rs2738;
	mul.hi.u16 	%rs2740, %rs2739, 16009;
	shr.u16 	%rs2741, %rs2740, 5;
	mul.lo.s16 	%rs2742, %rs2741, 131;
	sub.s16 	%rs2743, %rs2739, %rs2742;
	cvt.u32.u16 	%r2918, %rs2743;
	add.s32 	%r2919, %r327, %r2918;
	sub.s32 	%r2920, %r100, %r2919;
	add.s32 	%r2921, %r328, %r2918;
	max.s32 	%r2922, %r2920, 0;
	neg.s32 	%r2923, %r2922;
	setp.ne.s32 	%p189, %r2921, %r2923;
	selp.u32 	%r2924, 1, 0, %p189;
	add.s32 	%r2925, %r2921, %r2922;
	selp.s32 	%r2926, -1, 0, %p189;
	add.s32 	%r2927, %r2925, %r2926;
	mul.hi.u32 	%r2928, %r2927, -98358029;
	shr.u32 	%r2929, %r2928, 7;
	add.s32 	%r2930, %r2929, %r2924;
	mad.lo.s32 	%r2931, %r2930, 131, %r100;
	sub.s32 	%r2917, %r2931, %r2919;
	add.s32 	%r2932, %r2917, -76;
	cvt.u64.u32 	%rd1729, %r2932;
	setp.gt.u32 	%p190, %r2932, 54;
	@%p190 bra 	$L__BB0_116;
	bra.uni 	$L__BB0_573;
$L__BB0_116:
	cvt.u64.u32 	%rd1736, %r2917;
	setp.gt.u32 	%p191, %r2917, 57;
	@%p191 bra 	$L__BB0_117;
	bra.uni 	$L__BB0_574;
$L__BB0_117:
	add.s32 	%r2935, %r2917, -66;
	setp.lt.u32 	%p194, %r2935, 8;
	@%p194 bra 	$L__BB0_554;
	mul.wide.s32 	%rd1744, %r4623, %r4623;
	mul.hi.u64 	%rd1745, %rd1744, -1211829902652452295;
	shr.u64 	%rd1746, %rd1745, 7;
	mul.lo.s64 	%rd1747, %rd1746, 137;
	sub.s64 	%rd1748, %rd1744, %rd1747;
	mul.lo.s64 	%rd1749, %rd1748, %rd1748;
	cvt.u16.u64 	%rs2744, %rd1749;
	mul.hi.u16 	%rs2745, %rs2744, -4305;
	shr.u16 	%rs2746, %rs2745, 7;
	mul.lo.s16 	%rs2747, %rs2746, 137;
	sub.s16 	%rs2748, %rs2744, %rs2747;
	cvt.u16.u64 	%rs2749, %rd1748;
	mul.lo.s16 	%rs2750, %rs2748, %rs2749;
	mul.hi.u16 	%rs2751, %rs2750, -4305;
	shr.u16 	%rs2752, %rs2751, 7;
	mul.lo.s16 	%rs2753, %rs2752, 137;
	sub.s16 	%rs2754, %rs2750, %rs2753;
	cvt.u32.u16 	%r2937, %rs2754;
	add.s32 	%r2938, %r329, %r2937;
	sub.s32 	%r2939, %r103, %r2938;
	add.s32 	%r2940, %r330, %r2937;
	max.s32 	%r2941, %r2939, 0;
	neg.s32 	%r2942, %r2941;
	setp.ne.s32 	%p195, %r2940, %r2942;
	selp.u32 	%r2943, 1, 0, %p195;
	add.s32 	%r2944, %r2940, %r2941;
	selp.s32 	%r2945, -1, 0, %p195;
	add.s32 	%r2946, %r2944, %r2945;
	mul.hi.u32 	%r2947, %r2946, 125400505;
	shr.u32 	%r2948, %r2947, 2;
	add.s32 	%r2949, %r2948, %r2943;
	mad.lo.s32 	%r2950, %r2949, 137, %r103;
	sub.s32 	%r2936, %r2950, %r2938;
	add.s32 	%r2951, %r2936, -66;
	cvt.u64.u32 	%rd1743, %r2951;
	setp.gt.u32 	%p196, %r2951, 61;
	@%p196 bra 	$L__BB0_119;
	bra.uni 	$L__BB0_575;
$L__BB0_119:
	cvt.u64.u32 	%rd1750, %r2936;
	setp.gt.u32 	%p197, %r2936, 62;
	@%p197 bra 	$L__BB0_120;
	bra.uni 	$L__BB0_576;
$L__BB0_120:
	add.s32 	%r2954, %r2936, -131;
	setp.gt.u32 	%p200, %r2954, 3;
	@%p200 bra 	$L__BB0_122;
	setp.ne.s32 	%p201, %r2954, 2;
	@%p201 bra 	$L__BB0_554;
$L__BB0_122:
	mul.wide.s32 	%rd1758, %r4623, %r4623;
	mul.hi.u64 	%rd1759, %rd1758, 4246732448623781667;
	shr.u64 	%rd1760, %rd1759, 5;
	mul.lo.s64 	%rd1761, %rd1760, 139;
	sub.s64 	%rd1762, %rd1758, %rd1761;
	mul.lo.s64 	%rd1763, %rd1762, %rd1762;
	cvt.u16.u64 	%rs2755, %rd1763;
	mul.hi.u16 	%rs2756, %rs2755, 30175;
	shr.u16 	%rs2757, %rs2756, 6;
	mul.lo.s16 	%rs2758, %rs2757, 139;
	sub.s16 	%rs2759, %rs2755, %rs2758;
	cvt.u16.u64 	%rs2760, %rd1762;
	mul.lo.s16 	%rs2761, %rs2759, %rs2760;
	mul.hi.u16 	%rs2762, %rs2761, 30175;
	shr.u16 	%rs2763, %rs2762, 6;
	mul.lo.s16 	%rs2764, %rs2763, 139;
	sub.s16 	%rs2765, %rs2761, %rs2764;
	cvt.u32.u16 	%r2956, %rs2765;
	add.s32 	%r2957, %r283, %r2956;
	sub.s32 	%r2958, %r40, %r2957;
	add.s32 	%r2959, %r284, %r2956;
	max.s32 	%r2960, %r2958, 0;
	neg.s32 	%r2961, %r2960;
	setp.ne.s32 	%p202, %r2959, %r2961;
	selp.u32 	%r2962, 1, 0, %p202;
	add.s32 	%r2963, %r2959, %r2960;
	selp.s32 	%r2964, -1, 0, %p202;
	add.s32 	%r2965, %r2963, %r2964;
	mul.hi.u32 	%r2966, %r2965, 1977538899;
	shr.u32 	%r2967, %r2966, 6;
	add.s32 	%r2968, %r2967, %r2962;
	mad.lo.s32 	%r2969, %r2968, 139, %r40;
	sub.s32 	%r2955, %r2969, %r2957;
	cvt.u64.u32 	%rd1757, %r2955;
	setp.gt.u32 	%p203, %r2955, 62;
	@%p203 bra 	$L__BB0_123;
	bra.uni 	$L__BB0_577;
$L__BB0_123:
	add.s32 	%r2971, %r2955, -78;
	cvt.u64.u32 	%rd1767, %r2971;
	setp.gt.u32 	%p205, %r2971, 60;
	@%p205 bra 	$L__BB0_124;
	bra.uni 	$L__BB0_578;
$L__BB0_124:
	add.s32 	%r2973, %r2955, -66;
	setp.lt.u32 	%p207, %r2973, 11;
	@%p207 bra 	$L__BB0_554;
	mul.wide.s32 	%rd1772, %r4623, %r4623;
	mul.hi.u64 	%rd1773, %rd1772, 1980858424022502187;
	shr.u64 	%rd1774, %rd1773, 4;
	mul.lo.s64 	%rd1775, %rd1774, 149;
	sub.s64 	%rd1776, %rd1772, %rd1775;
	mul.lo.s64 	%rd1777, %rd1776, %rd1776;
	cvt.u16.u64 	%rs2766, %rd1777;
	mul.hi.u16 	%rs2767, %rs2766, 14075;
	shr.u16 	%rs2768, %rs2767, 5;
	mul.lo.s16 	%rs2769, %rs2768, 149;
	sub.s16 	%rs2770, %rs2766, %rs2769;
	cvt.u16.u64 	%rs2771, %rd1776;
	mul.lo.s16 	%rs2772, %rs2770, %rs2771;
	mul.hi.u16 	%rs2773, %rs2772, 14075;
	shr.u16 	%rs2774, %rs2773, 5;
	mul.lo.s16 	%rs2775, %rs2774, 149;
	sub.s16 	%rs2776, %rs2772, %rs2775;
	cvt.u32.u16 	%r2975, %rs2776;
	add.s32 	%r2976, %r331, %r2975;
	sub.s32 	%r2977, %r106, %r2976;
	add.s32 	%r2978, %r332, %r2975;
	max.s32 	%r2979, %r2977, 0;
	neg.s32 	%r2980, %r2979;
	setp.ne.s32 	%p208, %r2978, %r2980;
	selp.u32 	%r2981, 1, 0, %p208;
	add.s32 	%r2982, %r2978, %r2979;
	selp.s32 	%r2983, -1, 0, %p208;
	add.s32 	%r2984, %r2982, %r2983;
	mul.hi.u32 	%r2985, %r2984, -605330961;
	shr.u32 	%r2986, %r2985, 7;
	add.s32 	%r2987, %r2986, %r2981;
	mad.lo.s32 	%r2988, %r2987, 149, %r106;
	sub.s32 	%r2974, %r2988, %r2976;
	add.s32 	%r2989, %r2974, -65;
	cvt.u64.u32 	%rd1771, %r2989;
	setp.gt.u32 	%p209, %r2989, 63;
	@%p209 bra 	$L__BB0_126;
	bra.uni 	$L__BB0_579;
$L__BB0_126:
	cvt.u64.u32 	%rd1778, %r2974;
	setp.gt.u32 	%p210, %r2974, 62;
	@%p210 bra 	$L__BB0_127;
	bra.uni 	$L__BB0_580;
$L__BB0_127:
	add.s32 	%r2992, %r2974, -131;
	setp.gt.u32 	%p213, %r2992, 16;
	@%p213 bra 	$L__BB0_129;
	mov.b32 	%r2993, 1;
	shl.b32 	%r2994, %r2993, %r2992;
	and.b32  	%r2995, %r2994, 99833;
	setp.ne.s32 	%p214, %r2995, 0;
	@%p214 bra 	$L__BB0_554;
$L__BB0_129:
	mul.wide.s32 	%rd1786, %r4623, %r4623;
	mul.hi.u64 	%rd1787, %rd1786, 7818487554419942407;
	shr.u64 	%rd1788, %rd1787, 6;
	mul.lo.s64 	%rd1789, %rd1788, 151;
	sub.s64 	%rd1790, %rd1786, %rd1789;
	mul.lo.s64 	%rd1791, %rd1790, %rd1790;
	cvt.u16.u64 	%rs2777, %rd1791;
	mul.hi.u16 	%rs2778, %rs2777, 27777;
	shr.u16 	%rs2779, %rs2778, 6;
	mul.lo.s16 	%rs2780, %rs2779, 151;
	sub.s16 	%rs2781, %rs2777, %rs2780;
	cvt.u16.u64 	%rs2782, %rd1790;
	mul.lo.s16 	%rs2783, %rs2781, %rs2782;
	mul.hi.u16 	%rs2784, %rs2783, 27777;
	shr.u16 	%rs2785, %rs2784, 6;
	mul.lo.s16 	%rs2786, %rs2785, 151;
	sub.s16 	%rs2787, %rs2783, %rs2786;
	cvt.u32.u16 	%r2997, %rs2787;
	add.s32 	%r2998, %r333, %r2997;
	sub.s32 	%r2999, %r109, %r2998;
	add.s32 	%r3000, %r334, %r2997;
	max.s32 	%r3001, %r2999, 0;
	neg.s32 	%r3002, %r3001;
	setp.ne.s32 	%p215, %r3000, %r3002;
	selp.u32 	%r3003, 1, 0, %p215;
	add.s32 	%r3004, %r3000, %r3001;
	selp.s32 	%r3005, -1, 0, %p215;
	add.s32 	%r3006, %r3004, %r3005;
	mul.hi.u32 	%r3007, %r3006, 910191745;
	shr.u32 	%r3008, %r3007, 5;
	add.s32 	%r3009, %r3008, %r3003;
	mad.lo.s32 	%r3010, %r3009, 151, %r109;
	sub.s32 	%r2996, %r3010, %r2998;
	cvt.u64.u32 	%rd1785, %r2996;
	setp.gt.u32 	%p216, %r2996, 63;
	@%p216 bra 	$L__BB0_130;
	bra.uni 	$L__BB0_581;
$L__BB0_130:
	add.s32 	%r3012, %r2996, -65;
	cvt.u64.u32 	%rd1795, %r3012;
	setp.gt.u32 	%p218, %r3012, 61;
	@%p218 bra 	$L__BB0_131;
	bra.uni 	$L__BB0_582;
$L__BB0_131:
	add.s32 	%r3014, %r2996, -128;
	setp.gt.u32 	%p220, %r3014, 22;
	@%p220 bra 	$L__BB0_133;
	setp.ne.s32 	%p221, %r3014, 20;
	@%p221 bra 	$L__BB0_554;
$L__BB0_133:
	mul.wide.s32 	%rd1800, %r4623, %r4623;
	mul.hi.u64 	%rd1801, %rd1800, 3759845925851628355;
	shr.u64 	%rd1802, %rd1801, 5;
	mul.lo.s64 	%rd1803, %rd1802, 157;
	sub.s64 	%rd1804, %rd1800, %rd1803;
	mul.lo.s64 	%rd1805, %rd1804, %rd1804;
	cvt.u16.u64 	%rs2788, %rd1805;
	mul.hi.u16 	%rs2789, %rs2788, -12105;
	shr.u16 	%rs2790, %rs2789, 7;
	mul.lo.s16 	%rs2791, %rs2790, 157;
	sub.s16 	%rs2792, %rs2788, %rs2791;
	cvt.u16.u64 	%rs2793, %rd1804;
	mul.lo.s16 	%rs2794, %rs2792, %rs2793;
	mul.hi.u16 	%rs2795, %rs2794, -12105;
	shr.u16 	%rs2796, %rs2795, 7;
	mul.lo.s16 	%rs2797, %rs2796, 157;
	sub.s16 	%rs2798, %rs2794, %rs2797;
	cvt.u32.u16 	%r3016, %rs2798;
	add.s32 	%r3017, %r335, %r3016;
	sub.s32 	%r3018, %r112, %r3017;
	add.s32 	%r3019, %r336, %r3016;
	max.s32 	%r3020, %r3018, 0;
	neg.s32 	%r3021, %r3020;
	setp.ne.s32 	%p222, %r3019, %r3021;
	selp.u32 	%r3022, 1, 0, %p222;
	add.s32 	%r3023, %r3019, %r3020;
	selp.s32 	%r3024, -1, 0, %p222;
	add.s32 	%r3025, %r3023, %r3024;
	mul.hi.u32 	%r3026, %r3025, 875407347;
	shr.u32 	%r3027, %r3026, 5;
	add.s32 	%r3028, %r3027, %r3022;
	mad.lo.s32 	%r3029, %r3028, 157, %r112;
	sub.s32 	%r3015, %r3029, %r3017;
	cvt.u64.u32 	%rd1799, %r3015;
	setp.gt.u32 	%p223, %r3015, 63;
	@%p223 bra 	$L__BB0_134;
	bra.uni 	$L__BB0_583;
$L__BB0_134:
	add.s32 	%r3031, %r3015, -65;
	cvt.u64.u32 	%rd1809, %r3031;
	setp.gt.u32 	%p225, %r3031, 52;
	@%p225 bra 	$L__BB0_135;
	bra.uni 	$L__BB0_584;
$L__BB0_135:
	add.s32 	%r3033, %r3015, -119;
	cvt.u64.u32 	%rd1813, %r3033;
	setp.gt.u32 	%p227, %r3033, 36;
	@%p227 bra 	$L__BB0_137;
	cvt.u32.u64 	%r3034, %rd1813;
	mov.b64 	%rd1814, 1;
	shl.b64 	%rd1815, %rd1814, %r3034;
	and.b64  	%rd1816, %rd1815, 120238110719;
	setp.ne.s64 	%p228, %rd1816, 0;
	@%p228 bra 	$L__BB0_554;
$L__BB0_137:
	mul.wide.s32 	%rd1818, %r4623, %r4623;
	mul.hi.u64 	%rd1819, %rd1818, 7242893378634425175;
	shr.u64 	%rd1820, %rd1819, 6;
	mul.lo.s64 	%rd1821, %rd1820, 163;
	sub.s64 	%rd1822, %rd1818, %rd1821;
	mul.lo.s64 	%rd1823, %rd1822, %rd1822;
	cvt.u16.u64 	%rs2799, %rd1823;
	mul.hi.u16 	%rs2800, %rs2799, 6433;
	shr.u16 	%rs2801, %rs2800, 4;
	mul.lo.s16 	%rs2802, %rs2801, 163;
	sub.s16 	%rs2803, %rs2799, %rs2802;
	cvt.u16.u64 	%rs2804, %rd1822;
	mul.lo.s16 	%rs2805, %rs2803, %rs2804;
	mul.hi.u16 	%rs2806, %rs2805, 6433;
	shr.u16 	%rs2807, %rs2806, 4;
	mul.lo.s16 	%rs2808, %rs2807, 163;
	sub.s16 	%rs2809, %rs2805, %rs2808;
	cvt.u32.u16 	%r3036, %rs2809;
	add.s32 	%r3037, %r337, %r3036;
	sub.s32 	%r3038, %r115, %r3037;
	add.s32 	%r3039, %r338, %r3036;
	max.s32 	%r3040, %r3038, 0;
	neg.s32 	%r3041, %r3040;
	setp.ne.s32 	%p229, %r3039, %r3041;
	selp.u32 	%r3042, 1, 0, %p229;
	add.s32 	%r3043, %r3039, %r3040;
	selp.s32 	%r3044, -1, 0, %p229;
	add.s32 	%r3045, %r3043, %r3044;
	mul.hi.u32 	%r3046, %r3045, -922232241;
	shr.u32 	%r3047, %r3046, 7;
	add.s32 	%r3048, %r3047, %r3042;
	mad.lo.s32 	%r3049, %r3048, 163, %r115;
	sub.s32 	%r3035, %r3049, %r3037;
	add.s32 	%r3050, %r3035, -66;
	cvt.u64.u32 	%rd1817, %r3050;
	setp.gt.u32 	%p230, %r3050, 59;
	@%p230 bra 	$L__BB0_138;
	bra.uni 	$L__BB0_585;
$L__BB0_138:
	cvt.u64.u32 	%rd1824, %r3035;
	setp.gt.u32 	%p231, %r3035, 63;
	@%p231 bra 	$L__BB0_139;
	bra.uni 	$L__BB0_586;
$L__BB0_139:
	add.s32 	%r3053, %r3035, -127;
	cvt.u64.u32 	%rd1831, %r3053;
	setp.gt.u32 	%p234, %r3053, 35;
	@%p234 bra 	$L__BB0_141;
	cvt.u32.u64 	%r3054, %rd1831;
	mov.b64 	%rd1832, 1;
	shl.b64 	%rd1833, %rd1832, %r3054;
	and.b64  	%rd1834, %rd1833, 66294635679;
	setp.ne.s64 	%p235, %rd1834, 0;
	@%p235 bra 	$L__BB0_554;
$L__BB0_141:
	mul.wide.s32 	%rd1836, %r4623, %r4623;
	mul.hi.u64 	%rd1837, %rd1836, 7069410902499468883;
	shr.u64 	%rd1838, %rd1837, 6;
	mul.lo.s64 	%rd1839, %rd1838, 167;
	sub.s64 	%rd1840, %rd1836, %rd1839;
	mul.lo.s64 	%rd1841, %rd1840, %rd1840;
	cvt.u16.u64 	%rs2810, %rd1841;
	mul.hi.u16 	%rs2811, %rs2810, -30609;
	sub.s16 	%rs2812, %rs2810, %rs2811;
	shr.u16 	%rs2813, %rs2812, 1;
	add.s16 	%rs2814, %rs2813, %rs2811;
	shr.u16 	%rs2815, %rs2814, 7;
	mul.lo.s16 	%rs2816, %rs2815, 167;
	sub.s16 	%rs2817, %rs2810, %rs2816;
	cvt.u16.u64 	%rs2818, %rd1840;
	mul.lo.s16 	%rs2819, %rs2817, %rs2818;
	mul.hi.u16 	%rs2820, %rs2819, -30609;
	sub.s16 	%rs2821, %rs2819, %rs2820;
	shr.u16 	%rs2822, %rs2821, 1;
	add.s16 	%rs2823, %rs2822, %rs2820;
	shr.u16 	%rs2824, %rs2823, 7;
	mul.lo.s16 	%rs2825, %rs2824, 167;
	sub.s16 	%rs2826, %rs2819, %rs2825;
	cvt.u32.u16 	%r3056, %rs2826;
	add.s32 	%r3057, %r339, %r3056;
	sub.s32 	%r3058, %r118, %r3057;
	add.s32 	%r3059, %r340, %r3056;
	max.s32 	%r3060, %r3058, 0;
	neg.s32 	%r3061, %r3060;
	setp.ne.s32 	%p236, %r3059, %r3061;
	selp.u32 	%r3062, 1, 0, %p236;
	add.s32 	%r3063, %r3059, %r3060;
	selp.s32 	%r3064, -1, 0, %p236;
	add.s32 	%r3065, %r3063, %r3064;
	mul.hi.u32 	%r3066, %r3065, 1645975491;
	shr.u32 	%r3067, %r3066, 6;
	add.s32 	%r3068, %r3067, %r3062;
	mad.lo.s32 	%r3069, %r3068, 167, %r118;
	sub.s32 	%r3055, %r3069, %r3057;
	add.s32 	%r3070, %r3055, -67;
	cvt.u64.u32 	%rd1835, %r3070;
	setp.gt.u32 	%p237, %r3070, 62;
	@%p237 bra 	$L__BB0_142;
	bra.uni 	$L__BB0_587;
$L__BB0_142:
	add.s32 	%r3073, %r3055, -131;
	cvt.u64.u32 	%rd1849, %r3073;
	setp.gt.u32 	%p241, %r3073, 35;
	@%p241 bra 	$L__BB0_143;
	bra.uni 	$L__BB0_588;
$L__BB0_143:
	cvt.u64.u32 	%rd1842, %r3055;
	setp.gt.u32 	%p238, %r3055, 60;
	@%p238 bra 	$L__BB0_145;
	cvt.u32.u64 	%r3071, %rd1842;
	mov.b64 	%rd1843, 1;
	shl.b64 	%rd1844, %rd1843, %r3071;
	and.b64  	%rd1845, %rd1844, 1781292040254039072;
	setp.ne.s64 	%p239, %rd1845, 0;
	@%p239 bra 	$L__BB0_554;
$L__BB0_145:
	mul.wide.s32 	%rd1854, %r4623, %r4623;
	mul.hi.u64 	%rd1855, %rd1854, 3412114510743963305;
	shr.u64 	%rd1856, %rd1855, 5;
	mul.lo.s64 	%rd1857, %rd1856, 173;
	sub.s64 	%rd1858, %rd1854, %rd1857;
	mul.lo.s64 	%rd1859, %rd1858, %rd1858;
	cvt.u16.u64 	%rs2827, %rd1859;
	mul.hi.u16 	%rs2828, %rs2827, 31443;
	sub.s16 	%rs2829, %rs2827, %rs2828;
	shr.u16 	%rs2830, %rs2829, 1;
	add.s16 	%rs2831, %rs2830, %rs2828;
	shr.u16 	%rs2832, %rs2831, 7;
	mul.lo.s16 	%rs2833, %rs2832, 173;
	sub.s16 	%rs2834, %rs2827, %rs2833;
	cvt.u16.u64 	%rs2835, %rd1858;
	mul.lo.s16 	%rs2836, %rs2834, %rs2835;
	mul.hi.u16 	%rs2837, %rs2836, 31443;
	sub.s16 	%rs2838, %rs2836, %rs2837;
	shr.u16 	%rs2839, %rs2838, 1;
	add.s16 	%rs2840, %rs2839, %rs2837;
	shr.u16 	%rs2841, %rs2840, 7;
	mul.lo.s16 	%rs2842, %rs2841, 173;
	sub.s16 	%rs2843, %rs2836, %rs2842;
	cvt.u32.u16 	%r3076, %rs2843;
	add.s32 	%r3077, %r341, %r3076;
	sub.s32 	%r3078, %r121, %r3077;
	add.s32 	%r3079, %r342, %r3076;
	max.s32 	%r3080, %r3078, 0;
	neg.s32 	%r3081, %r3080;
	setp.ne.s32 	%p243, %r3079, %r3081;
	selp.u32 	%r3082, 1, 0, %p243;
	add.s32 	%r3083, %r3079, %r3080;
	selp.s32 	%r3084, -1, 0, %p243;
	add.s32 	%r3085, %r3083, %r3084;
	mul.hi.u32 	%r3086, %r3085, 2060591247;
	sub.s32 	%r3087, %r3085, %r3086;
	shr.u32 	%r3088, %r3087, 1;
	add.s32 	%r3089, %r3088, %r3086;
	shr.u32 	%r3090, %r3089, 7;
	add.s32 	%r3091, %r3090, %r3082;
	mad.lo.s32 	%r3092, %r3091, 173, %r121;
	sub.s32 	%r3075, %r3092, %r3077;
	add.s32 	%r3093, %r3075, -65;
	cvt.u64.u32 	%rd1853, %r3093;
	setp.gt.u32 	%p244, %r3093, 60;
	@%p244 bra 	$L__BB0_146;
	bra.uni 	$L__BB0_589;
$L__BB0_146:
	cvt.u64.u32 	%rd1860, %r3075;
	setp.gt.u32 	%p245, %r3075, 63;
	@%p245 bra 	$L__BB0_147;
	bra.uni 	$L__BB0_590;
$L__BB0_147:
	add.s32 	%r3096, %r3075, -127;
	cvt.u64.u32 	%rd1867, %r3096;
	setp.gt.u32 	%p248, %r3096, 44;
	@%p248 bra 	$L__BB0_149;
	cvt.u32.u64 	%r3097, %rd1867;
	mov.b64 	%rd1868, 1;
	shl.b64 	%rd1869, %rd1868, %r3097;
	and.b64  	%rd1870, %rd1869, 29464484200599;
	setp.ne.s64 	%p249, %rd1870, 0;
	@%p249 bra 	$L__BB0_554;
$L__BB0_149:
	mul.wide.s32 	%rd1872, %r4623, %r4623;
	mul.hi.u64 	%rd1873, %rd1872, 6595483914622409517;
	shr.u64 	%rd1874, %rd1873, 6;
	mul.lo.s64 	%rd1875, %rd1874, 179;
	sub.s64 	%rd1876, %rd1872, %rd1875;
	mul.lo.s64 	%rd1877, %rd1876, %rd1876;
	cvt.u16.u64 	%rs2844, %rd1877;
	mul.hi.u16 	%rs2845, %rs2844, 2929;
	shr.u16 	%rs2846, %rs2845, 3;
	mul.lo.s16 	%rs2847, %rs2846, 179;
	sub.s16 	%rs2848, %rs2844, %rs2847;
	cvt.u16.u64 	%rs2849, %rd1876;
	mul.lo.s16 	%rs2850, %rs2848, %rs2849;
	mul.hi.u16 	%rs2851, %rs2850, 2929;
	shr.u16 	%rs2852, %rs2851, 3;
	mul.lo.s16 	%rs2853, %rs2852, 179;
	sub.s16 	%rs2854, %rs2850, %rs2853;
	cvt.u32.u16 	%r3099, %rs2854;
	add.s32 	%r3100, %r343, %r3099;
	sub.s32 	%r3101, %r124, %r3100;
	add.s32 	%r3102, %r344, %r3099;
	max.s32 	%r3103, %r3101, 0;
	neg.s32 	%r3104, %r3103;
	setp.ne.s32 	%p250, %r3102, %r3104;
	selp.u32 	%r3105, 1, 0, %p250;
	add.s32 	%r3106, %r3102, %r3103;
	selp.s32 	%r3107, -1, 0, %p250;
	add.s32 	%r3108, %r3106, %r3107;
	mul.hi.u32 	%r3109, %r3108, 1847555765;
	sub.s32 	%r3110, %r3108, %r3109;
	shr.u32 	%r3111, %r3110, 1;
	add.s32 	%r3112, %r3111, %r3109;
	shr.u32 	%r3113, %r3112, 7;
	add.s32 	%r3114, %r3113, %r3105;
	mad.lo.s32 	%r3115, %r3114, 179, %r124;
	sub.s32 	%r3098, %r3115, %r3100;
	add.s32 	%r3116, %r3098, -69;
	cvt.u64.u32 	%rd1871, %r3116;
	setp.gt.u32 	%p251, %r3116, 59;
	@%p251 bra 	$L__BB0_150;
	bra.uni 	$L__BB0_591;
$L__BB0_150:
	cvt.u64.u32 	%rd1878, %r3098;
	setp.gt.u32 	%p252, %r3098, 63;
	@%p252 bra 	$L__BB0_151;
	bra.uni 	$L__BB0_592;
$L__BB0_151:
	add.s32 	%r3119, %r3098, -130;
	cvt.u64.u32 	%rd1885, %r3119;
	setp.gt.u32 	%p255, %r3119, 48;
	@%p255 bra 	$L__BB0_153;
	cvt.u32.u64 	%r3120, %rd1885;
	mov.b64 	%rd1886, 1;
	shl.b64 	%rd1887, %rd1886, %r3120;
	and.b64  	%rd1888, %rd1887, 405992140711135;
	setp.ne.s64 	%p256, %rd1888, 0;
	@%p256 bra 	$L__BB0_554;
$L__BB0_153:
	mul.wide.s32 	%rd1890, %r4623, %r4623;
	mul.hi.u64 	%rd1891, %rd1890, 407662852457669649;
	shr.u64 	%rd1892, %rd1891, 2;
	mul.lo.s64 	%rd1893, %rd1892, 181;
	sub.s64 	%rd1894, %rd1890, %rd1893;
	mul.lo.s64 	%rd1895, %rd1894, %rd1894;
	cvt.u16.u64 	%rs2855, %rd1895;
	mul.hi.u16 	%rs2856, %rs2855, 23173;
	shr.u16 	%rs2857, %rs2856, 6;
	mul.lo.s16 	%rs2858, %rs2857, 181;
	sub.s16 	%rs2859, %rs2855, %rs2858;
	cvt.u16.u64 	%rs2860, %rd1894;
	mul.lo.s16 	%rs2861, %rs2859, %rs2860;
	mul.hi.u16 	%rs2862, %rs2861, 23173;
	shr.u16 	%rs2863, %rs2862, 6;
	mul.lo.s16 	%rs2864, %rs2863, 181;
	sub.s16 	%rs2865, %rs2861, %rs2864;
	cvt.u32.u16 	%r3122, %rs2865;
	add.s32 	%r3123, %r345, %r3122;
	sub.s32 	%r3124, %r127, %r3123;
	add.s32 	%r3125, %r346, %r3122;
	max.s32 	%r3126, %r3124, 0;
	neg.s32 	%r3127, %r3126;
	setp.ne.s32 	%p257, %r3125, %r3127;
	selp.u32 	%r3128, 1, 0, %p257;
	add.s32 	%r3129, %r3125, %r3126;
	selp.s32 	%r3130, -1, 0, %p257;
	add.s32 	%r3131, %r3129, %r3130;
	mul.hi.u32 	%r3132, %r3131, -1257642357;
	shr.u32 	%r3133, %r3132, 7;
	add.s32 	%r3134, %r3133, %r3128;
	mad.lo.s32 	%r3135, %r3134, 181, %r127;
	sub.s32 	%r3121, %r3135, %r3123;
	add.s32 	%r3136, %r3121, -65;
	cvt.u64.u32 	%rd1889, %r3136;
	setp.gt.u32 	%p258, %r3136, 59;
	@%p258 bra 	$L__BB0_154;
	bra.uni 	$L__BB0_593;
$L__BB0_154:
	cvt.u64.u32 	%rd1896, %r3121;
	setp.gt.u32 	%p259, %r3121, 63;
	@%p259 bra 	$L__BB0_155;
	bra.uni 	$L__BB0_594;
$L__BB0_155:
	add.s32 	%r3139, %r3121, -126;
	cvt.u64.u32 	%rd1903, %r3139;
	setp.gt.u32 	%p262, %r3139, 53;
	@%p262 bra 	$L__BB0_157;
	cvt.u32.u64 	%r3140, %rd1903;
	mov.b64 	%rd1904, 1;
	shl.b64 	%rd1905, %rd1904, %r3140;
	and.b64  	%rd1906, %rd1905, 16888497192820031;
	setp.ne.s64 	%p263, %rd1906, 0;
	@%p263 bra 	$L__BB0_554;
$L__BB0_157:
	mul.wide.s32 	%rd1908, %r4623, %r4623;
	mul.hi.u64 	%rd1909, %rd1908, 6181107961871263369;
	shr.u64 	%rd1910, %rd1909, 6;
	mul.lo.s64 	%rd1911, %rd1910, 191;
	sub.s64 	%rd1912, %rd1908, %rd1911;
	mul.lo.s64 	%rd1913, %rd1912, %rd1912;
	cvt.u16.u64 	%rs2866, %rd1913;
	mul.hi.u16 	%rs2867, %rs2866, 2745;
	shr.u16 	%rs2868, %rs2867, 3;
	mul.lo.s16 	%rs2869, %rs2868, 191;
	sub.s16 	%rs2870, %rs2866, %rs2869;
	cvt.u16.u64 	%rs2871, %rd1912;
	mul.lo.s16 	%rs2872, %rs2870, %rs2871;
	mul.hi.u16 	%rs2873, %rs2872, 2745;
	shr.u16 	%rs2874, %rs2873, 3;
	mul.lo.s16 	%rs2875, %rs2874, 191;
	sub.s16 	%rs2876, %rs2872, %rs2875;
	cvt.u32.u16 	%r3142, %rs2876;
	add.s32 	%r3143, %r347, %r3142;
	sub.s32 	%r3144, %r130, %r3143;
	add.s32 	%r3145, %r348, %r3142;
	max.s32 	%r3146, %r3144, 0;
	neg.s32 	%r3147, %r3146;
	setp.ne.s32 	%p264, %r3145, %r3147;
	selp.u32 	%r3148, 1, 0, %p264;
	add.s32 	%r3149, %r3145, %r3146;
	selp.s32 	%r3150, -1, 0, %p264;
	add.s32 	%r3151, %r3149, %r3150;
	mul.hi.u32 	%r3152, %r3151, -1416664605;
	shr.u32 	%r3153, %r3152, 7;
	add.s32 	%r3154, %r3153, %r3148;
	mad.lo.s32 	%r3155, %r3154, 191, %r130;
	sub.s32 	%r3141, %r3155, %r3143;
	add.s32 	%r3156, %r3141, -137;
	cvt.u64.u32 	%rd1907, %r3156;
	setp.gt.u32 	%p265, %r3156, 53;
	@%p265 bra 	$L__BB0_158;
	bra.uni 	$L__BB0_595;
$L__BB0_158:
	add.s32 	%r3159, %r3141, -70;
	cvt.u64.u32 	%rd1918, %r3159;
	setp.gt.u32 	%p268, %r3159, 62;
	@%p268 bra 	$L__BB0_159;
	bra.uni 	$L__BB0_596;
$L__BB0_159:
	add.s32 	%r3157, %r3141, -7;
	cvt.u64.u32 	%rd1914, %r3157;
	setp.gt.u32 	%p266, %r3157, 59;
	@%p266 bra 	$L__BB0_161;
	cvt.u32.u64 	%r3158, %rd1914;
	mov.b64 	%rd1915, 1;
	shl.b64 	%rd1916, %rd1915, %r3158;
	and.b64  	%rd1917, %rd1916, 706855327334715537;
	setp.ne.s64 	%p267, %rd1917, 0;
	@%p267 bra 	$L__BB0_554;
$L__BB0_161:
	mul.wide.s32 	%rd1926, %r4623, %r4623;
	mul.hi.u64 	%rd1927, %rd1926, 1529263757405973191;
	shr.u64 	%rd1928, %rd1927, 4;
	mul.lo.s64 	%rd1929, %rd1928, 193;
	sub.s64 	%rd1930, %rd1926, %rd1929;
	mul.lo.s64 	%rd1931, %rd1930, %rd1930;
	cvt.u16.u64 	%rs2877, %rd1931;
	mul.hi.u16 	%rs2878, %rs2877, 21393;
	sub.s16 	%rs2879, %rs2877, %rs2878;
	shr.u16 	%rs2880, %rs2879, 1;
	add.s16 	%rs2881, %rs2880, %rs2878;
	shr.u16 	%rs2882, %rs2881, 7;
	mul.lo.s16 	%rs2883, %rs2882, 193;
	sub.s16 	%rs2884, %rs2877, %rs2883;
	cvt.u16.u64 	%rs2885, %rd1930;
	mul.lo.s16 	%rs2886, %rs2884, %rs2885;
	mul.hi.u16 	%rs2887, %rs2886, 21393;
	sub.s16 	%rs2888, %rs2886, %rs2887;
	shr.u16 	%rs2889, %rs2888, 1;
	add.s16 	%rs2890, %rs2889, %rs2887;
	shr.u16 	%rs2891, %rs2890, 7;
	mul.lo.s16 	%rs2892, %rs2891, 193;
	sub.s16 	%rs2893, %rs2886, %rs2892;
	cvt.u32.u16 	%r3163, %rs2893;
	add.s32 	%r3164, %r349, %r3163;
	sub.s32 	%r3165, %r133, %r3164;
	add.s32 	%r3166, %r350, %r3163;
	max.s32 	%r3167, %r3165, 0;
	neg.s32 	%r3168, %r3167;
	setp.ne.s32 	%p271, %r3166, %r3168;
	selp.u32 	%r3169, 1, 0, %p271;
	add.s32 	%r3170, %r3166, %r3167;
	selp.s32 	%r3171, -1, 0, %p271;
	add.s32 	%r3172, %r3170, %r3171;
	mul.hi.u32 	%r3173, %r3172, 356059465;
	shr.u32 	%r3174, %r3173, 4;
	add.s32 	%r3175, %r3174, %r3169;
	mad.lo.s32 	%r3176, %r3175, 193, %r133;
	sub.s32 	%r3162, %r3176, %r3164;
	add.s32 	%r3177, %r3162, -65;
	cvt.u64.u32 	%rd1925, %r3177;
	setp.gt.u32 	%p272, %r3177, 63;
	@%p272 bra 	$L__BB0_162;
	bra.uni 	$L__BB0_597;
$L__BB0_162:
	cvt.u64.u32 	%rd1932, %r3162;
	setp.gt.u32 	%p273, %r3162, 63;
	@%p273 bra 	$L__BB0_163;
	bra.uni 	$L__BB0_598;
$L__BB0_163:
	add.s32 	%r3180, %r3162, -130;
	cvt.u64.u32 	%rd1939, %r3180;
	setp.gt.u32 	%p276, %r3180, 61;
	@%p276 bra 	$L__BB0_165;
	cvt.u32.u64 	%r3181, %rd1939;
	mov.b64 	%rd1940, 1;
	shl.b64 	%rd1941, %rd1940, %r3181;
	and.b64  	%rd1942, %rd1941, 3404156650348601343;
	setp.ne.s64 	%p277, %rd1942, 0;
	@%p277 bra 	$L__BB0_554;
$L__BB0_165:
	mul.wide.s32 	%rd1943, %r4623, %r4623;
	mul.hi.u64 	%rd1944, %rd1943, 1498212716646461045;
	shr.u64 	%rd1945, %rd1944, 4;
	mul.lo.s64 	%rd1946, %rd1945, 197;
	sub.s64 	%rd1947, %rd1943, %rd1946;
	mul.lo.s64 	%rd1948, %rd1947, %rd1947;
	cvt.u16.u64 	%rs2894, %rd1948;
	mul.hi.u16 	%rs2895, %rs2894, 21291;
	shr.u16 	%rs2896, %rs2895, 6;
	mul.lo.s16 	%rs2897, %rs2896, 197;
	sub.s16 	%rs2898, %rs2894, %rs2897;
	cvt.u16.u64 	%rs2899, %rd1947;
	mul.lo.s16 	%rs2900, %rs2898, %rs2899;
	mul.hi.u16 	%rs2901, %rs2900, 21291;
	shr.u16 	%rs2902, %rs2901, 6;
	mul.lo.s16 	%rs2903, %rs2902, 197;
	sub.s16 	%rs2904, %rs2900, %rs2903;
	cvt.u32.u16 	%r3183, %rs2904;
	add.s32 	%r3184, %r351, %r3183;
	sub.s32 	%r3185, %r136, %r3184;
	add.s32 	%r3186, %r352, %r3183;
	max.s32 	%r3187, %r3185, 0;
	neg.s32 	%r3188, %r3187;
	setp.ne.s32 	%p278, %r3186, %r3188;
	selp.u32 	%r3189, 1, 0, %p278;
	add.s32 	%r3190, %r3186, %r3187;
	selp.s32 	%r3191, -1, 0, %p278;
	add.s32 	%r3192, %r3190, %r3191;
	mul.hi.u32 	%r3193, %r3192, 1286310003;
	sub.s32 	%r3194, %r3192, %r3193;
	shr.u32 	%r3195, %r3194, 1;
	add.s32 	%r3196, %r3195, %r3193;
	shr.u32 	%r3197, %r3196, 7;
	add.s32 	%r3198, %r3197, %r3189;
	mad.lo.s32 	%r3199, %r3198, 197, %r136;
	sub.s32 	%r3182, %r3199, %r3184;
	setp.gt.s32 	%p279, %r3182, 70;
	@%p279 bra 	$L__BB0_169;
	cvt.u64.u32 	%rd1949, %r3182;
	setp.gt.u32 	%p280, %r3182, 58;
	@%p280 bra 	$L__BB0_167;
	bra.uni 	$L__BB0_168;
$L__BB0_167:
	add.s32 	%r3205, %r3182, -66;
	setp.lt.u32 	%p286, %r3205, 4;
	@%p286 bra 	$L__BB0_554;
	bra.uni 	$L__BB0_172;
$L__BB0_168:
	cvt.u32.u64 	%r3200, %rd1949;
	mov.b64 	%rd1950, 1;
	shl.b64 	%rd1951, %rd1950, %r3200;
	and.b64  	%rd1952, %rd1951, 510437594970356012;
	setp.ne.s64 	%p281, %rd1952, 0;
	@%p281 bra 	$L__BB0_554;
	bra.uni 	$L__BB0_167;
$L__BB0_169:
	add.s32 	%r3201, %r3182, -71;
	cvt.u64.u32 	%rd1953, %r3201;
	setp.gt.u32 	%p282, %r3201, 60;
	@%p282 bra 	$L__BB0_170;
	bra.uni 	$L__BB0_599;
$L__BB0_170:
	add.s32 	%r3203, %r3182, -139;
	cvt.u64.u32 	%rd1957, %r3203;
	setp.gt.u32 	%p284, %r3203, 56;
	@%p284 bra 	$L__BB0_172;
	cvt.u32.u64 	%r3204, %rd1957;
	mov.b64 	%rd1958, 1;
	shl.b64 	%rd1959, %rd1958, %r3204;
	and.b64  	%rd1960, %rd1959, 118487086487598407;
	setp.ne.s64 	%p285, %rd1960, 0;
	@%p285 bra 	$L__BB0_554;
$L__BB0_172:
	mul.wide.s32 	%rd1961, %r4623, %r4623;
	mul.hi.u64 	%rd1962, %rd1961, 5932621209635232681;
	shr.u64 	%rd1963, %rd1962, 6;
	mul.lo.s64 	%rd1964, %rd1963, 199;
	sub.s64 	%rd1965, %rd1961, %rd1964;
	mul.lo.s64 	%rd1966, %rd1965, %rd1965;
	cvt.u16.u64 	%rs2905, %rd1966;
	mul.hi.u16 	%rs2906, %rs2905, 21077;
	shr.u16 	%rs2907, %rs2906, 6;
	mul.lo.s16 	%rs2908, %rs2907, 199;
	sub.s16 	%rs2909, %rs2905, %rs2908;
	cvt.u16.u64 	%rs2910, %rd1965;
	mul.lo.s16 	%rs2911, %rs2909, %rs2910;
	mul.hi.u16 	%rs2912, %rs2911, 21077;
	shr.u16 	%rs2913, %rs2912, 6;
	mul.lo.s16 	%rs2914, %rs2913, 199;
	sub.s16 	%rs2915, %rs2911, %rs2914;
	cvt.u32.u16 	%r3207, %rs2915;
	add.s32 	%r3208, %r353, %r3207;
	sub.s32 	%r3209, %r139, %r3208;
	add.s32 	%r3210, %r354, %r3207;
	max.s32 	%r3211, %r3209, 0;
	neg.s32 	%r3212, %r3211;
	setp.ne.s32 	%p287, %r3210, %r3212;
	selp.u32 	%r3213, 1, 0, %p287;
	add.s32 	%r3214, %r3210, %r3211;
	selp.s32 	%r3215, -1, 0, %p287;
	add.s32 	%r3216, %r3214, %r3215;
	mul.hi.u32 	%r3217, %r3216, 1381296015;
	shr.u32 	%r3218, %r3217, 6;
	add.s32 	%r3219, %r3218, %r3213;
	mad.lo.s32 	%r3220, %r3219, 199, %r139;
	sub.s32 	%r3206, %r3220, %r3208;
	setp.gt.s32 	%p288, %r3206, 90;
	@%p288 bra 	$L__BB0_176;
	cvt.u64.u32 	%rd1967, %r3206;
	setp.gt.u32 	%p289, %r3206, 60;
	@%p289 bra 	$L__BB0_174;
	bra.uni 	$L__BB0_175;
$L__BB0_174:
	add.s32 	%r3226, %r3206, -65;
	setp.lt.u32 	%p295, %r3226, 25;
	@%p295 bra 	$L__BB0_554;
	bra.uni 	$L__BB0_179;
$L__BB0_175:
	cvt.u32.u64 	%r3221, %rd1967;
	mov.b64 	%rd1968, 1;
	shl.b64 	%rd1969, %rd1968, %r3221;
	and.b64  	%rd1970, %rd1969, 2301338309772443356;
	setp.ne.s64 	%p290, %rd1970, 0;
	@%p290 bra 	$L__BB0_554;
	bra.uni 	$L__BB0_174;
$L__BB0_176:
	add.s32 	%r3224, %r3206, -145;
	cvt.u64.u32 	%rd1975, %r3224;
	setp.gt.u32 	%p293, %r3224, 53;
	@%p293 bra 	$L__BB0_177;
	bra.uni 	$L__BB0_600;
$L__BB0_177:
	add.s32 	%r3222, %r3206, -91;
	cvt.u64.u32 	%rd1971, %r3222;
	setp.gt.u32 	%p291, %r3222, 52;
	@%p291 bra 	$L__BB0_179;
	cvt.u32.u64 	%r3223, %rd1971;
	mov.b64 	%rd1972, 1;
	shl.b64 	%rd1973, %rd1972, %r3223;
	and.b64  	%rd1974, %rd1973, 8160552642637693;
	setp.ne.s64 	%p292, %rd1974, 0;
	@%p292 bra 	$L__BB0_554;
$L__BB0_179:
	mul.wide.s32 	%rd1979, %r4623, %r4623;
	mul.hi.u64 	%rd1980, %rd1979, 5595220951267352149;
	shr.u64 	%rd1981, %rd1980, 6;
	mul.lo.s64 	%rd1982, %rd1981, 211;
	sub.s64 	%rd1983, %rd1979, %rd1982;
	mul.lo.s64 	%rd1984, %rd1983, %rd1983;
	cvt.u16.u64 	%rs2916, %rd1984;
	mul.hi.u16 	%rs2917, %rs2916, -25779;
	shr.u16 	%rs2918, %rs2917, 7;
	mul.lo.s16 	%rs2919, %rs2918, 211;
	sub.s16 	%rs2920, %rs2916, %rs2919;
	cvt.u16.u64 	%rs2921, %rd1983;
	mul.lo.s16 	%rs2922, %rs2920, %rs2921;
	mul.hi.u16 	%rs2923, %rs2922, -25779;
	shr.u16 	%rs2924, %rs2923, 7;
	mul.lo.s16 	%rs2925, %rs2924, 211;
	sub.s16 	%rs2926, %rs2922, %rs2925;
	cvt.u32.u16 	%r3228, %rs2926;
	add.s32 	%r3229, %r355, %r3228;
	sub.s32 	%r3230, %r142, %r3229;
	add.s32 	%r3231, %r356, %r3228;
	max.s32 	%r3232, %r3230, 0;
	neg.s32 	%r3233, %r3232;
	setp.ne.s32 	%p296, %r3231, %r3233;
	selp.u32 	%r3234, 1, 0, %p296;
	add.s32 	%r3235, %r3231, %r3232;
	selp.s32 	%r3236, -1, 0, %p296;
	add.s32 	%r3237, %r3235, %r3236;
	mul.hi.u32 	%r3238, %r3237, -1689489505;
	shr.u32 	%r3239, %r3238, 7;
	add.s32 	%r3240, %r3239, %r3234;
	mad.lo.s32 	%r3241, %r3240, 211, %r142;
	sub.s32 	%r3227, %r3241, %r3229;
	setp.gt.s32 	%p297, %r3227, 125;
	@%p297 bra 	$L__BB0_183;
	cvt.u64.u32 	%rd1985, %r3227;
	setp.gt.u32 	%p298, %r3227, 63;
	@%p298 bra 	$L__BB0_181;
	bra.uni 	$L__BB0_601;
$L__BB0_181:
	add.s32 	%r3243, %r3227, -66;
	cvt.u64.u32 	%rd1989, %r3243;
	setp.gt.u32 	%p300, %r3243, 58;
	@%p300 bra 	$L__BB0_186;
	cvt.u32.u64 	%r3244, %rd1989;
	mov.b64 	%rd1990, 1;
	shl.b64 	%rd1991, %rd1990, %r3244;
	and.b64  	%rd1992, %rd1991, 323825964513418207;
	setp.ne.s64 	%p301, %rd1992, 0;
	@%p301 bra 	$L__BB0_554;
	bra.uni 	$L__BB0_186;
$L__BB0_183:
	add.s32 	%r3245, %r3227, -126;
	cvt.u64.u32 	%rd1993, %r3245;
	setp.gt.u32 	%p302, %r3245, 61;
	@%p302 bra 	$L__BB0_184;
	bra.uni 	$L__BB0_602;
$L__BB0_184:
	add.s32 	%r3247, %r3227, -189;
	setp.gt.u32 	%p304, %r3247, 21;
	@%p304 bra 	$L__BB0_186;
	mov.b32 	%r3248, 1;
	shl.b32 	%r3249, %r3248, %r3247;
	and.b32  	%r3250, %r3249, 4176879;
	setp.ne.s32 	%p305, %r3250, 0;
	@%p305 bra 	$L__BB0_554;
$L__BB0_186:
	mul.wide.s32 	%rd1997, %r4623, %r4623;
	mul.hi.u64 	%rd1998, %rd1997, -7858478417051154275;
	shr.u64 	%rd1999, %rd1998, 7;
	mul.lo.s64 	%rd2000, %rd1999, 223;
	sub.s64 	%rd2001, %rd1997, %rd2000;
	mul.lo.s64 	%rd2002, %rd2001, %rd2001;
	cvt.u16.u64 	%rs2927, %rd2002;
	mul.hi.u16 	%rs2928, %rs2927, 9699;
	sub.s16 	%rs2929, %rs2927, %rs2928;
	shr.u16 	%rs2930, %rs2929, 1;
	add.s16 	%rs2931, %rs2930, %rs2928;
	shr.u16 	%rs2932, %rs2931, 7;
	mul.lo.s16 	%rs2933, %rs2932, 223;
	sub.s16 	%rs2934, %rs2927, %rs2933;
	cvt.u16.u64 	%rs2935, %rd2001;
	mul.lo.s16 	%rs2936, %rs2934, %rs2935;
	mul.hi.u16 	%rs2937, %rs2936, 9699;
	sub.s16 	%rs2938, %rs2936, %rs2937;
	shr.u16 	%rs2939, %rs2938, 1;
	add.s16 	%rs2940, %rs2939, %rs2937;
	shr.u16 	%rs2941, %rs2940, 7;
	mul.lo.s16 	%rs2942, %rs2941, 223;
	sub.s16 	%rs2943, %rs2936, %rs2942;
	cvt.u32.u16 	%r3252, %rs2943;
	add.s32 	%r3253, %r357, %r3252;
	sub.s32 	%r3254, %r145, %r3253;
	add.s32 	%r3255, %r358, %r3252;
	max.s32 	%r3256, %r3254, 0;
	neg.s32 	%r3257, %r3256;
	setp.ne.s32 	%p306, %r3255, %r3257;
	selp.u32 	%r3258, 1, 0, %p306;
	add.s32 	%r3259, %r3255, %r3256;
	selp.s32 	%r3260, -1, 0, %p306;
	add.s32 	%r3261, %r3259, %r3260;
	mul.hi.u32 	%r3262, %r3261, 635578121;
	sub.s32 	%r3263, %r3261, %r3262;
	shr.u32 	%r3264, %r3263, 1;
	add.s32 	%r3265, %r3264, %r3262;
	shr.u32 	%r3266, %r3265, 7;
	add.s32 	%r3267, %r3266, %r3258;
	mad.lo.s32 	%r3268, %r3267, 223, %r145;
	sub.s32 	%r3251, %r3268, %r3253;
	setp.gt.s32 	%p307, %r3251, 128;
	@%p307 bra 	$L__BB0_190;
	add.s32 	%r3271, %r3251, -67;
	cvt.u64.u32 	%rd2007, %r3271;
	setp.gt.u32 	%p310, %r3271, 60;
	@%p310 bra 	$L__BB0_188;
	bra.uni 	$L__BB0_603;
$L__BB0_188:
	add.s32 	%r3269, %r3251, -3;
	cvt.u64.u32 	%rd2003, %r3269;
	setp.gt.u32 	%p308, %r3269, 62;
	@%p308 bra 	$L__BB0_193;
	cvt.u32.u64 	%r3270, %rd2003;
	mov.b64 	%rd2004, 1;
	shl.b64 	%rd2005, %rd2004, %r3270;
	and.b64  	%rd2006, %rd2005, 6764335992762501069;
	setp.ne.s64 	%p309, %rd2006, 0;
	@%p309 bra 	$L__BB0_554;
	bra.uni 	$L__BB0_193;
$L__BB0_190:
	add.s32 	%r3275, %r3251, -172;
	cvt.u64.u32 	%rd2015, %r3275;
	setp.gt.u32 	%p314, %r3275, 50;
	@%p314 bra 	$L__BB0_191;
	bra.uni 	$L__BB0_604;
$L__BB0_191:
	add.s32 	%r3273, %r3251, -129;
	cvt.u64.u32 	%rd2011, %r3273;
	setp.gt.u32 	%p312, %r3273, 41;
	@%p312 bra 	$L__BB0_193;
	cvt.u32.u64 	%r3274, %rd2011;
	mov.b64 	%rd2012, 1;
	shl.b64 	%rd2013, %rd2012, %r3274;
	and.b64  	%rd2014, %rd2013, 3264175144823;
	setp.ne.s64 	%p313, %rd2014, 0;
	@%p313 bra 	$L__BB0_554;
$L__BB0_193:
	mul.wide.s32 	%rd2019, %r4623, %r4623;
	mul.hi.u64 	%rd2020, %rd2019, -8045055785450421189;
	shr.u64 	%rd2021, %rd2020, 7;
	mul.lo.s64 	%rd2022, %rd2021, 227;
	sub.s64 	%rd2023, %rd2019, %rd2022;
	mul.lo.s64 	%rd2024, %rd2023, %rd2023;
	cvt.u16.u64 	%rs2944, %rd2024;
	mul.hi.u16 	%rs2945, %rs2944, 8373;
	sub.s16 	%rs2946, %rs2944, %rs2945;
	shr.u16 	%rs2947, %rs2946, 1;
	add.s16 	%rs2948, %rs2947, %rs2945;
	shr.u16 	%rs2949, %rs2948, 7;
	mul.lo.s16 	%rs2950, %rs2949, 227;
	sub.s16 	%rs2951, %rs2944, %rs2950;
	cvt.u16.u64 	%rs2952, %rd2023;
	mul.lo.s16 	%rs2953, %rs2951, %rs2952;
	mul.hi.u16 	%rs2954, %rs2953, 8373;
	sub.s16 	%rs2955, %rs2953, %rs2954;
	shr.u16 	%rs2956, %rs2955, 1;
	add.s16 	%rs2957, %rs2956, %rs2954;
	shr.u16 	%rs2958, %rs2957, 7;
	mul.lo.s16 	%rs2959, %rs2958, 227;
	sub.s16 	%rs2960, %rs2953, %rs2959;
	cvt.u32.u16 	%r3278, %rs2960;
	add.s32 	%r3279, %r359, %r3278;
	sub.s32 	%r3280, %r148, %r3279;
	add.s32 	%r3281, %r360, %r3278;
	max.s32 	%r3282, %r3280, 0;
	neg.s32 	%r3283, %r3282;
	setp.ne.s32 	%p316, %r3281, %r3283;
	selp.u32 	%r3284, 1, 0, %p316;
	add.s32 	%r3285, %r3281, %r3282;
	selp.s32 	%r3286, -1, 0, %p316;
	add.s32 	%r3287, %r3285, %r3286;
	mul.hi.u32 	%r3288, %r3287, 548696263;
	sub.s32 	%r3289, %r3287, %r3288;
	shr.u32 	%r3290, %r3289, 1;
	add.s32 	%r3291, %r3290, %r3288;
	shr.u32 	%r3292, %r3291, 7;
	add.s32 	%r3293, %r3292, %r3284;
	mad.lo.s32 	%r3294, %r3293, 227, %r148;
	sub.s32 	%r3277, %r3294, %r3279;
	setp.gt.s32 	%p317, %r3277, 129;
	@%p317 bra 	$L__BB0_197;
	cvt.u64.u32 	%rd2025, %r3277;
	setp.gt.u32 	%p318, %r3277, 61;
	@%p318 bra 	$L__BB0_195;
	bra.uni 	$L__BB0_605;
$L__BB0_195:
	add.s32 	%r3296, %r3277, -66;
	cvt.u64.u32 	%rd2029, %r3296;
	setp.gt.u32 	%p320, %r3296, 62;
	@%p320 bra 	$L__BB0_200;
	cvt.u32.u64 	%r3297, %rd2029;
	mov.b64 	%rd2030, 1;
	shl.b64 	%rd2031, %rd2030, %r3297;
	and.b64  	%rd2032, %rd2031, 9095902911414812743;
	setp.ne.s64 	%p321, %rd2032, 0;
	@%p321 bra 	$L__BB0_554;
	bra.uni 	$L__BB0_200;
$L__BB0_197:
	add.s32 	%r3298, %r3277, -130;
	cvt.u64.u32 	%rd2033, %r3298;
	setp.gt.u32 	%p322, %r3298, 61;
	@%p322 bra 	$L__BB0_198;
	bra.uni 	$L__BB0_606;
$L__BB0_198:
	add.s32 	%r3300, %r3277, -193;
	cvt.u64.u32 	%rd2037, %r3300;
	setp.gt.u32 	%p324, %r3300, 33;
	@%p324 bra 	$L__BB0_200;
	cvt.u32.u64 	%r3301, %rd2037;
	mov.b64 	%rd2038, 1;
	shl.b64 	%rd2039, %rd2038, %r3301;
	and.b64  	%rd2040, %rd2039, 12008598515;
	setp.ne.s64 	%p325, %rd2040, 0;
	@%p325 bra 	$L__BB0_554;
$L__BB0_200:
	mul.wide.s32 	%rd2041, %r4623, %r4623;
	mul.hi.u64 	%rd2042, %rd2041, -8135900224649190887;
	shr.u64 	%rd2043, %rd2042, 7;
	mul.lo.s64 	%rd2044, %rd2043, 229;
	sub.s64 	%rd2045, %rd2041, %rd2044;
	mul.lo.s64 	%rd2046, %rd2045, %rd2045;
	cvt.u16.u64 	%rs2961, %rd2046;
	mul.hi.u16 	%rs2962, %rs2961, 4579;
	shr.u16 	%rs2963, %rs2962, 4;
	mul.lo.s16 	%rs2964, %rs2963, 229;
	sub.s16 	%rs2965, %rs2961, %rs2964;
	cvt.u16.u64 	%rs2966, %rd2045;
	mul.lo.s16 	%rs2967, %rs2965, %rs2966;
	mul.hi.u16 	%rs2968, %rs2967, 4579;
	shr.u16 	%rs2969, %rs2968, 4;
	mul.lo.s16 	%rs2970, %rs2969, 229;
	sub.s16 	%rs2971, %rs2967, %rs2970;
	cvt.u32.u16 	%r3303, %rs2971;
	add.s32 	%r3304, %r361, %r3303;
	sub.s32 	%r3305, %r151, %r3304;
	add.s32 	%r3306, %r362, %r3303;
	max.s32 	%r3307, %r3305, 0;
	neg.s32 	%r3308, %r3307;
	setp.ne.s32 	%p326, %r3306, %r3308;
	selp.u32 	%r3309, 1, 0, %p326;
	add.s32 	%r3310, %r3306, %r3307;
	selp.s32 	%r3311, -1, 0, %p326;
	add.s32 	%r3312, %r3310, %r3311;
	mul.hi.u32 	%r3313, %r3312, 1200340205;
	shr.u32 	%r3314, %r3313, 6;
	add.s32 	%r3315, %r3314, %r3309;
	mad.lo.s32 	%r3316, %r3315, 229, %r151;
	sub.s32 	%r3302, %r3316, %r3304;
	setp.gt.s32 	%p327, %r3302, 125;
	@%p327 bra 	$L__BB0_204;
	add.s32 	%r3318, %r3302, -65;
	cvt.u64.u32 	%rd2051, %r3318;
	setp.gt.u32 	%p330, %r3318, 59;
	@%p330 bra 	$L__BB0_202;
	bra.uni 	$L__BB0_607;
$L__BB0_202:
	cvt.u64.u32 	%rd2047, %r3302;
	setp.gt.u32 	%p328, %r3302, 63;
	@%p328 bra 	$L__BB0_207;
	cvt.u32.u64 	%r3317, %rd2047;
	mov.b64 	%rd2048, 1;
	shl.b64 	%rd2049, %rd2048, %r3317;
	and.b64  	%rd2050, %rd2049, -3611917687678273556;
	setp.ne.s64 	%p329, %rd2050, 0;
	@%p329 bra 	$L__BB0_554;
	bra.uni 	$L__BB0_207;
$L__BB0_204:
	add.s32 	%r3320, %r3302, -126;
	cvt.u64.u32 	%rd2055, %r3320;
	setp.gt.u32 	%p332, %r3320, 58;
	@%p332 bra 	$L__BB0_205;
	bra.uni 	$L__BB0_608;
$L__BB0_205:
	add.s32 	%r3322, %r3302, -188;
	cvt.u64.u32 	%rd2059, %r3322;
	setp.gt.u32 	%p334, %r3322, 39;
	@%p334 bra 	$L__BB0_207;
	cvt.u32.u64 	%r3323, %rd2059;
	mov.b64 	%rd2060, 1;
	shl.b64 	%rd2061, %rd2060, %r3323;
	and.b64  	%rd2062, %rd2061, 960881442815;
	setp.ne.s64 	%p335, %rd2062, 0;
	@%p335 bra 	$L__BB0_554;
$L__BB0_207:
	mul.wide.s32 	%rd2063, %r4623, %r4623;
	mul.hi.u64 	%rd2064, %rd2063, 2533458413556676617;
	shr.u64 	%rd2065, %rd2064, 5;
	mul.lo.s64 	%rd2066, %rd2065, 233;
	sub.s64 	%rd2067, %rd2063, %rd2066;
	mul.lo.s64 	%rd2068, %rd2067, %rd2067;
	cvt.u16.u64 	%rs2972, %rd2068;
	mul.hi.u16 	%rs2973, %rs2972, -29533;
	shr.u16 	%rs2974, %rs2973, 7;
	mul.lo.s16 	%rs2975, %rs2974, 233;
	sub.s16 	%rs2976, %rs2972, %rs2975;
	cvt.u16.u64 	%rs2977, %rd2067;
	mul.lo.s16 	%rs2978, %rs2976, %rs2977;
	mul.hi.u16 	%rs2979, %rs2978, -29533;
	shr.u16 	%rs2980, %rs2979, 7;
	mul.lo.s16 	%rs2981, %rs2980, 233;
	sub.s16 	%rs2982, %rs2978, %rs2981;
	cvt.u32.u16 	%r3325, %rs2982;
	add.s32 	%r3326, %r363, %r3325;
	sub.s32 	%r3327, %r154, %r3326;
	add.s32 	%r3328, %r364, %r3325;
	max.s32 	%r3329, %r3327, 0;
	neg.s32 	%r3330, %r3329;
	setp.ne.s32 	%p336, %r3328, %r3330;
	selp.u32 	%r3331, 1, 0, %p336;
	add.s32 	%r3332, %r3328, %r3329;
	selp.s32 	%r3333, -1, 0, %p336;
	add.s32 	%r3334, %r3332, %r3333;
	mul.hi.u32 	%r3335, %r3334, 423966729;
	sub.s32 	%r3336, %r3334, %r3335;
	shr.u32 	%r3337, %r3336, 1;
	add.s32 	%r3338, %r3337, %r3335;
	shr.u32 	%r3339, %r3338, 7;
	add.s32 	%r3340, %r3339, %r3331;
	mad.lo.s32 	%r3341, %r3340, 233, %r154;
	sub.s32 	%r3324, %r3341, %r3326;
	setp.gt.s32 	%p337, %r3324, 133;
	@%p337 bra 	$L__BB0_211;
	add.s32 	%r3344, %r3324, -67;
	cvt.u64.u32 	%rd2073, %r3344;
	setp.gt.u32 	%p340, %r3344, 63;
	@%p340 bra 	$L__BB0_209;
	bra.uni 	$L__BB0_609;
$L__BB0_209:
	add.s32 	%r3342, %r3324, -3;
	cvt.u64.u32 	%rd2069, %r3342;
	setp.gt.u32 	%p338, %r3342, 62;
	@%p338 bra 	$L__BB0_214;
	cvt.u32.u64 	%r3343, %rd2069;
	mov.b64 	%rd2070, 1;
	shl.b64 	%rd2071, %rd2070, %r3343;
	and.b64  	%rd2072, %rd2071, 4993427597240976269;
	setp.ne.s64 	%p339, %rd2072, 0;
	@%p339 bra 	$L__BB0_554;
	bra.uni 	$L__BB0_214;
$L__BB0_211:
	add.s32 	%r3346, %r3324, -134;
	cvt.u64.u32 	%rd2077, %r3346;
	setp.gt.u32 	%p342, %r3346, 60;
	@%p342 bra 	$L__BB0_212;
	bra.uni 	$L__BB0_610;
$L__BB0_212:
	add.s32 	%r3348, %r3324, -198;
	cvt.u64.u32 	%rd2081, %r3348;
	setp.gt.u32 	%p344, %r3348, 32;
	@%p344 bra 	$L__BB0_214;
	cvt.u32.u64 	%r3349, %rd2081;
	mov.b64 	%rd2082, 1;
	shl.b64 	%rd2083, %rd2082, %r3349;
	and.b64  	%rd2084, %rd2083, 5964622083;
	setp.ne.s64 	%p345, %rd2084, 0;
	@%p345 bra 	$L__BB0_554;
$L__BB0_214:
	mul.wide.s32 	%rd2085, %r4623, %r4623;
	mul.hi.u64 	%rd2086, %rd2085, -8567316285279331503;
	shr.u64 	%rd2087, %rd2086, 7;
	mul.lo.s64 	%rd2088, %rd2087, 239;
	sub.s64 	%rd2089, %rd2085, %rd2088;
	mul.lo.s64 	%rd2090, %rd2089, %rd2089;
	cvt.u16.u64 	%rs2983, %rd2090;
	mul.hi.u16 	%rs2984, %rs2983, -30437;
	shr.u16 	%rs2985, %rs2984, 7;
	mul.lo.s16 	%rs2986, %rs2985, 239;
	sub.s16 	%rs2987, %rs2983, %rs2986;
	cvt.u16.u64 	%rs2988, %rd2089;
	mul.lo.s16 	%rs2989, %rs2987, %rs2988;
	mul.hi.u16 	%rs2990, %rs2989, -30437;
	shr.u16 	%rs2991, %rs2990, 7;
	mul.lo.s16 	%rs2992, %rs2991, 239;
	sub.s16 	%rs2993, %rs2989, %rs2992;
	cvt.u32.u16 	%r3351, %rs2993;
	add.s32 	%r3352, %r365, %r3351;
	sub.s32 	%r3353, %r157, %r3352;
	add.s32 	%r3354, %r366, %r3351;
	max.s32 	%r3355, %r3353, 0;
	neg.s32 	%r3356, %r3355;
	setp.ne.s32 	%p346, %r3354, %r3356;
	selp.u32 	%r3357, 1, 0, %p346;
	add.s32 	%r3358, %r3354, %r3355;
	selp.s32 	%r3359, -1, 0, %p346;
	add.s32 	%r3360, %r3358, %r3359;
	mul.hi.u32 	%r3361, %r3360, -1994733765;
	shr.u32 	%r3362, %r3361, 7;
	add.s32 	%r3363, %r3362, %r3357;
	mad.lo.s32 	%r3364, %r3363, 239, %r157;
	sub.s32 	%r3350, %r3364, %r3352;
	setp.gt.s32 	%p347, %r3350, 136;
	@%p347 bra 	$L__BB0_218;
	add.s32 	%r3367, %r3350, -73;
	cvt.u64.u32 	%rd2095, %r3367;
	setp.gt.u32 	%p350, %r3367, 58;
	@%p350 bra 	$L__BB0_216;
	bra.uni 	$L__BB0_611;
$L__BB0_216:
	add.s32 	%r3365, %r3350, -7;
	cvt.u64.u32 	%rd2091, %r3365;
	setp.gt.u32 	%p348, %r3365, 63;
	@%p348 bra 	$L__BB0_221;
	cvt.u32.u64 	%r3366, %rd2091;
	mov.b64 	%rd2092, 1;
	shl.b64 	%rd2093, %rd2092, %r3366;
	and.b64  	%rd2094, %rd2093, -4245098268319985471;
	setp.ne.s64 	%p349, %rd2094, 0;
	@%p349 bra 	$L__BB0_554;
	bra.uni 	$L__BB0_221;
$L__BB0_218:
	add.s32 	%r3369, %r3350, -137;
	cvt.u64.u32 	%rd2099, %r3369;
	setp.gt.u32 	%p352, %r3369, 62;
	@%p352 bra 	$L__BB0_219;
	bra.uni 	$L__BB0_612;
$L__BB0_219:
	add.s32 	%r3371, %r3350, -203;
	cvt.u64.u32 	%rd2103, %r3371;
	setp.gt.u32 	%p354, %r3371, 35;
	@%p354 bra 	$L__BB0_221;
	cvt.u32.u64 	%r3372, %rd2103;
	mov.b64 	%rd2104, 1;
	shl.b64 	%rd2105, %rd2104, %r3372;
	and.b64  	%rd2106, %rd2105, 68169849597;
	setp.ne.s64 	%p355, %rd2106, 0;
	@%p355 bra 	$L__BB0_554;
$L__BB0_221:
	mul.wide.s32 	%rd2107, %r4623, %r4623;
	mul.hi.u64 	%rd2108, %rd2107, 1224680104478642431;
	shr.u64 	%rd2109, %rd2108, 4;
	mul.lo.s64 	%rd2110, %rd2109, 241;
	sub.s64 	%rd2111, %rd2107, %rd2110;
	mul.lo.s64 	%rd2112, %rd2111, %rd2111;
	cvt.u16.u64 	%rs2994, %rd2112;
	mul.hi.u16 	%rs2995, %rs2994, 4351;
	shr.u16 	%rs2996, %rs2995, 4;
	mul.lo.s16 	%rs2997, %rs2996, 241;
	sub.s16 	%rs2998, %rs2994, %rs2997;
	cvt.u16.u64 	%rs2999, %rd2111;
	mul.lo.s16 	%rs3000, %rs2998, %rs2999;
	mul.hi.u16 	%rs3001, %rs3000, 4351;
	shr.u16 	%rs3002, %rs3001, 4;
	mul.lo.s16 	%rs3003, %rs3002, 241;
	sub.s16 	%rs3004, %rs3000, %rs3003;
	cvt.u32.u16 	%r3374, %rs3004;
	add.s32 	%r3375, %r367, %r3374;
	sub.s32 	%r3376, %r160, %r3375;
	add.s32 	%r3377, %r368, %r3374;
	max.s32 	%r3378, %r3376, 0;
	neg.s32 	%r3379, %r3378;
	setp.ne.s32 	%p356, %r3377, %r3379;
	selp.u32 	%r3380, 1, 0, %p356;
	add.s32 	%r3381, %r3377, %r3378;
	selp.s32 	%r3382, -1, 0, %p356;
	add.s32 	%r3383, %r3381, %r3382;
	mul.hi.u32 	%r3384, %r3383, 285143057;
	shr.u32 	%r3385, %r3384, 4;
	add.s32 	%r3386, %r3385, %r3380;
	mad.lo.s32 	%r3387, %r3386, 241, %r160;
	sub.s32 	%r3373, %r3387, %r3375;
	setp.gt.s32 	%p357, %r3373, 125;
	@%p357 bra 	$L__BB0_225;
	add.s32 	%r3389, %r3373, -65;
	cvt.u64.u32 	%rd2117, %r3389;
	setp.gt.u32 	%p360, %r3389, 59;
	@%p360 bra 	$L__BB0_223;
	bra.uni 	$L__BB0_613;
$L__BB0_223:
	cvt.u64.u32 	%rd2113, %r3373;
	setp.gt.u32 	%p358, %r3373, 63;
	@%p358 bra 	$L__BB0_228;
	cvt.u32.u64 	%r3388, %rd2113;
	mov.b64 	%rd2114, 1;
	shl.b64 	%rd2115, %rd2114, %r3388;
	and.b64  	%rd2116, %rd2115, -2306268590174634340;
	setp.ne.s64 	%p359, %rd2116, 0;
	@%p359 bra 	$L__BB0_554;
	bra.uni 	$L__BB0_228;
$L__BB0_225:
	add.s32 	%r3391, %r3373, -126;
	cvt.u64.u32 	%rd2121, %r3391;
	setp.gt.u32 	%p362, %r3391, 53;
	@%p362 bra 	$L__BB0_226;
	bra.uni 	$L__BB0_614;
$L__BB0_226:
	add.s32 	%r3393, %r3373, -181;
	cvt.u64.u32 	%rd2125, %r3393;
	setp.gt.u32 	%p364, %r3393, 58;
	@%p364 bra 	$L__BB0_228;
	cvt.u32.u64 	%r3394, %rd2125;
	mov.b64 	%rd2126, 1;
	shl.b64 	%rd2127, %rd2126, %r3394;
	and.b64  	%rd2128, %rd2127, 517913913105829887;
	setp.ne.s64 	%p365, %rd2128, 0;
	@%p365 bra 	$L__BB0_554;
$L__BB0_228:
	mul.wide.s32 	%rd2129, %r4623, %r4623;
	mul.hi.u64 	%rd2130, %rd2129, 2351776136887273513;
	shr.u64 	%rd2131, %rd2130, 5;
	mul.lo.s64 	%rd2132, %rd2131, 251;
	sub.s64 	%rd2133, %rd2129, %rd2132;
	mul.lo.s64 	%rd2134, %rd2133, %rd2133;
	cvt.u16.u64 	%rs3005, %rd2134;
	mul.hi.u16 	%rs3006, %rs3005, -32115;
	shr.u16 	%rs3007, %rs3006, 7;
	mul.lo.s16 	%rs3008, %rs3007, 251;
	sub.s16 	%rs3009, %rs3005, %rs3008;
	cvt.u16.u64 	%rs3010, %rd2133;
	mul.lo.s16 	%rs3011, %rs3009, %rs3010;
	mul.hi.u16 	%rs3012, %rs3011, -32115;
	shr.u16 	%rs3013, %rs3012, 7;
	mul.lo.s16 	%rs3014, %rs3013, 251;
	sub.s16 	%rs3015, %rs3011, %rs3014;
	cvt.u32.u16 	%r3396, %rs3015;
	add.s32 	%r3397, %r369, %r3396;
	sub.s32 	%r3398, %r163, %r3397;
	add.s32 	%r3399, %r370, %r3396;
	max.s32 	%r3400, %r3398, 0;
	neg.s32 	%r3401, %r3400;
	setp.ne.s32 	%p366, %r3399, %r3401;
	selp.u32 	%r3402, 1, 0, %p366;
	add.s32 	%r3403, %r3399, %r3400;
	selp.s32 	%r3404, -1, 0, %p366;
	add.s32 	%r3405, %r3403, %r3404;
	mul.hi.u32 	%r3406, %r3405, -2104705089;
	shr.u32 	%r3407, %r3406, 7;
	add.s32 	%r3408, %r3407, %r3402;
	mad.lo.s32 	%r3409, %r3408, 251, %r163;
	sub.s32 	%r3395, %r3409, %r3397;
	setp.gt.s32 	%p367, %r3395, 131;
	@%p367 bra 	$L__BB0_232;
	cvt.u64.u32 	%rd2135, %r3395;
	setp.gt.u32 	%p368, %r3395, 62;
	@%p368 bra 	$L__BB0_230;
	bra.uni 	$L__BB0_615;
$L__BB0_230:
	add.s32 	%r3411, %r3395, -70;
	cvt.u64.u32 	%rd2139, %r3411;
	setp.gt.u32 	%p370, %r3411, 60;
	@%p370 bra 	$L__BB0_235;
	cvt.u32.u64 	%r3412, %rd2139;
	mov.b64 	%rd2140, 1;
	shl.b64 	%rd2141, %rd2140, %r3412;
	and.b64  	%rd2142, %rd2141, 2234984592561017287;
	setp.ne.s64 	%p371, %rd2142, 0;
	@%p371 bra 	$L__BB0_554;
	bra.uni 	$L__BB0_235;
$L__BB0_232:
	add.s32 	%r3413, %r3395, -132;
	cvt.u64.u32 	%rd2143, %r3413;
	setp.gt.u32 	%p372, %r3413, 61;
	@%p372 bra 	$L__BB0_233;
	bra.uni 	$L__BB0_616;
$L__BB0_233:
	add.s32 	%r3415, %r3395, -199;
	cvt.u64.u32 	%rd2147, %r3415;
	setp.gt.u32 	%p374, %r3415, 51;
	@%p374 bra 	$L__BB0_235;
	cvt.u32.u64 	%r3416, %rd2147;
	mov.b64 	%rd2148, 1;
	shl.b64 	%rd2149, %rd2148, %r3416;
	and.b64  	%rd2150, %rd2149, 3282840722827419;
	setp.ne.s64 	%p375, %rd2150, 0;
	@%p375 bra 	$L__BB0_554;
$L__BB0_235:
	mul.wide.s32 	%rd2151, %r4623, %r4623;
	mul.hi.u64 	%rd2152, %rd2151, 9187483429707480961;
	shr.u64 	%rd2153, %rd2152, 7;
	mul.lo.s64 	%rd2154, %rd2153, 257;
	cvt.u32.u64 	%r3418, %rd2151;
	cvt.u32.u64 	%r3419, %rd2154;
	sub.s32 	%r3420, %r3418, %r3419;
	mul.lo.s32 	%r3421, %r3420, %r3420;
	mul.hi.u32 	%r3422, %r3421, 16711936;
	mul.lo.s32 	%r3423, %r3422, 257;
	sub.s32 	%r3424, %r3421, %r3423;
	mul.lo.s32 	%r3425, %r3424, %r3420;
	mul.hi.u32 	%r3426, %r3425, 16711936;
	mul.lo.s32 	%r3427, %r3426, 257;
	sub.s32 	%r3428, %r3425, %r3427;
	add.s32 	%r3429, %r371, %r3428;
	sub.s32 	%r3430, %r166, %r3429;
	add.s32 	%r3431, %r372, %r3428;
	max.s32 	%r3432, %r3430, 0;
	neg.s32 	%r3433, %r3432;
	setp.ne.s32 	%p376, %r3431, %r3433;
	selp.u32 	%r3434, 1, 0, %p376;
	add.s32 	%r3435, %r3431, %r3432;
	selp.s32 	%r3436, -1, 0, %p376;
	add.s32 	%r3437, %r3435, %r3436;
	mul.hi.u32 	%r3438, %r3437, -16711935;
	shr.u32 	%r3439, %r3438, 8;
	add.s32 	%r3440, %r3439, %r3434;
	mad.lo.s32 	%r3441, %r3440, 257, %r166;
	sub.s32 	%r3417, %r3441, %r3429;
	setp.gt.s32 	%p377, %r3417, 137;
	@%p377 bra 	$L__BB0_239;
	add.s32 	%r3444, %r3417, -69;
	cvt.u64.u32 	%rd2159, %r3444;
	setp.gt.u32 	%p380, %r3444, 63;
	@%p380 bra 	$L__BB0_237;
	bra.uni 	$L__BB0_617;
$L__BB0_237:
	add.s32 	%r3442, %r3417, -3;
	cvt.u64.u32 	%rd2155, %r3442;
	setp.gt.u32 	%p378, %r3442, 63;
	@%p378 bra 	$L__BB0_242;
	cvt.u32.u64 	%r3443, %rd2155;
	mov.b64 	%rd2156, 1;
	shl.b64 	%rd2157, %rd2156, %r3443;
	and.b64  	%rd2158, %rd2157, -3441535732422604131;
	setp.ne.s64 	%p379, %rd2158, 0;
	@%p379 bra 	$L__BB0_554;
	bra.uni 	$L__BB0_242;
$L__BB0_239:
	add.s32 	%r3446, %r3417, -138;
	cvt.u64.u32 	%rd2163, %r3446;
	setp.gt.u32 	%p382, %r3446, 56;
	@%p382 bra 	$L__BB0_240;
	bra.uni 	$L__BB0_618;
$L__BB0_240:
	add.s32 	%r3448, %r3417, -201;
	cvt.u64.u32 	%rd2167, %r3448;
	setp.gt.u32 	%p384, %r3448, 53;
	@%p384 bra 	$L__BB0_242;
	cvt.u32.u64 	%r3449, %rd2167;
	mov.b64 	%rd2168, 1;
	shl.b64 	%rd2169, %rd2168, %r3449;
	and.b64  	%rd2170, %rd2169, 13040419173542703;
	setp.ne.s64 	%p385, %rd2170, 0;
	@%p385 bra 	$L__BB0_554;
$L__BB0_242:
	mul.wide.s32 	%rd2171, %r4623, %r4623;
	mul.hi.u64 	%rd2172, %rd2171, 8977883047280694323;
	shr.u64 	%rd2173, %rd2172, 7;
	mul.lo.s64 	%rd2174, %rd2173, 263;
	cvt.u32.u64 	%r3451, %rd2171;
	cvt.u32.u64 	%r3452, %rd2174;
	sub.s32 	%r3453, %r3451, %r3452;
	mul.lo.s32 	%r3454, %r3453, %r3453;
	mul.hi.u32 	%r3455, %r3454, 16330675;
	mul.lo.s32 	%r3456, %r3455, 263;
	sub.s32 	%r3457, %r3454, %r3456;
	mul.lo.s32 	%r3458, %r3457, %r3453;
	mul.hi.u32 	%r3459, %r3458, 16330675;
	mul.lo.s32 	%r3460, %r3459, 263;
	sub.s32 	%r3461, %r3458, %r3460;
	add.s32 	%r3462, %r373, %r3461;
	sub.s32 	%r3463, %r169, %r3462;
	add.s32 	%r3464, %r374, %r3461;
	max.s32 	%r3465, %r3463, 0;
	neg.s32 	%r3466, %r3465;
	setp.ne.s32 	%p386, %r3464, %r3466;
	selp.u32 	%r3467, 1, 0, %p386;
	add.s32 	%r3468, %r3464, %r3465;
	selp.s32 	%r3469, -1, 0, %p386;
	add.s32 	%r3470, %r3468, %r3469;
	mul.hi.u32 	%r3471, %r3470, 2090326289;
	shr.u32 	%r3472, %r3471, 7;
	add.s32 	%r3473, %r3472, %r3467;
	mad.lo.s32 	%r3474, %r3473, 263, %r169;
	sub.s32 	%r3450, %r3474, %r3462;
	setp.gt.s32 	%p387, %r3450, 133;
	@%p387 bra 	$L__BB0_246;
	add.s32 	%r3477, %r3450, -71;
	cvt.u64.u32 	%rd2179, %r3477;
	setp.gt.u32 	%p390, %r3477, 60;
	@%p390 bra 	$L__BB0_244;
	bra.uni 	$L__BB0_619;
$L__BB0_244:
	add.s32 	%r3475, %r3450, -5;
	cvt.u64.u32 	%rd2175, %r3475;
	setp.gt.u32 	%p388, %r3475, 62;
	@%p388 bra 	$L__BB0_249;
	cvt.u32.u64 	%r3476, %rd2175;
	mov.b64 	%rd2176, 1;
	shl.b64 	%rd2177, %rd2176, %r3476;
	and.b64  	%rd2178, %rd2177, 6124056815018821157;
	setp.ne.s64 	%p389, %rd2178, 0;
	@%p389 bra 	$L__BB0_554;
	bra.uni 	$L__BB0_249;
$L__BB0_246:
	add.s32 	%r3481, %r3450, -199;
	cvt.u64.u32 	%rd2187, %r3481;
	setp.gt.u32 	%p394, %r3481, 63;
	@%p394 bra 	$L__BB0_247;
	bra.uni 	$L__BB0_620;
$L__BB0_247:
	add.s32 	%r3479, %r3450, -134;
	cvt.u64.u32 	%rd2183, %r3479;
	setp.gt.u32 	%p392, %r3479, 63;
	@%p392 bra 	$L__BB0_249;
	cvt.u32.u64 	%r3480, %rd2183;
	mov.b64 	%rd2184, 1;
	shl.b64 	%rd2185, %rd2184, %r3480;
	and.b64  	%rd2186, %rd2185, -4987372413022629469;
	setp.ne.s64 	%p393, %rd2186, 0;
	@%p393 bra 	$L__BB0_554;
$L__BB0_249:
	mul.wide.s32 	%rd2191, %r4623, %r4623;
	mul.hi.u64 	%rd2192, %rd2191, 2194408216946861159;
	shr.u64 	%rd2193, %rd2192, 5;
	mul.lo.s64 	%rd2194, %rd2193, 269;
	cvt.u32.u64 	%r3484, %rd2191;
	cvt.u32.u64 	%r3485, %rd2194;
	sub.s32 	%r3486, %r3484, %r3485;
	mul.lo.s32 	%r3487, %r3486, %r3486;
	mul.hi.u32 	%r3488, %r3487, 15966422;
	mul.lo.s32 	%r3489, %r3488, 269;
	sub.s32 	%r3490, %r3487, %r3489;
	mul.lo.s32 	%r3491, %r3490, %r3486;
	mul.hi.u32 	%r3492, %r3491, 15966422;
	mul.lo.s32 	%r3493, %r3492, 269;
	sub.s32 	%r3494, %r3491, %r3493;
	add.s32 	%r3495, %r375, %r3494;
	sub.s32 	%r3496, %r172, %r3495;
	add.s32 	%r3497, %r376, %r3494;
	max.s32 	%r3498, %r3496, 0;
	neg.s32 	%r3499, %r3498;
	setp.ne.s32 	%p396, %r3497, %r3499;
	selp.u32 	%r3500, 1, 0, %p396;
	add.s32 	%r3501, %r3497, %r3498;
	selp.s32 	%r3502, -1, 0, %p396;
	add.s32 	%r3503, %r3501, %r3502;
	mul.hi.u32 	%r3504, %r3503, -207563475;
	shr.u32 	%r3505, %r3504, 8;
	add.s32 	%r3506, %r3505, %r3500;
	mad.lo.s32 	%r3507, %r3506, 269, %r172;
	sub.s32 	%r3483, %r3507, %r3495;
	setp.gt.s32 	%p397, %r3483, 131;
	@%p397 bra 	$L__BB0_253;
	add.s32 	%r3509, %r3483, -68;
	cvt.u64.u32 	%rd2199, %r3509;
	setp.gt.u32 	%p400, %r3509, 62;
	@%p400 bra 	$L__BB0_251;
	bra.uni 	$L__BB0_621;
$L__BB0_251:
	cvt.u64.u32 	%rd2195, %r3483;
	setp.gt.u32 	%p398, %r3483, 63;
	@%p398 bra 	$L__BB0_257;
	cvt.u32.u64 	%r3508, %rd2195;
	mov.b64 	%rd2196, 1;
	shl.b64 	%rd2197, %rd2196, %r3508;
	and.b64  	%rd2198, %rd2197, -7492505938598914676;
	setp.ne.s64 	%p399, %rd2198, 0;
	@%p399 bra 	$L__BB0_554;
	bra.uni 	$L__BB0_257;
$L__BB0_253:
	add.s32 	%r3511, %r3483, -132;
	cvt.u64.u32 	%rd2203, %r3511;
	setp.gt.u32 	%p402, %r3511, 63;
	@%p402 bra 	$L__BB0_254;
	bra.uni 	$L__BB0_622;
$L__BB0_254:
	add.s32 	%r3513, %r3483, -197;
	cvt.u64.u32 	%rd2207, %r3513;
	setp.gt.u32 	%p404, %r3513, 62;
	@%p404 bra 	$L__BB0_255;
	bra.uni 	$L__BB0_623;
$L__BB0_255:
	add.s32 	%r3515, %r3483, -261;
	setp.gt.u32 	%p406, %r3515, 6;
	@%p406 bra 	$L__BB0_257;
	mov.b32 	%r3516, 1;
	shl.b32 	%r3517, %r3516, %r3515;
	and.b32  	%r3518, %r3517, 99;
	setp.ne.s32 	%p407, %r3518, 0;
	@%p407 bra 	$L__BB0_554;
$L__BB0_257:
	mul.wide.s32 	%rd2211, %r4623, %r4623;
	mul.hi.u64 	%rd2212, %rd2211, 4356426644713694847;
	shr.u64 	%rd2213, %rd2212, 6;
	mul.lo.s64 	%rd2214, %rd2213, 271;
	cvt.u32.u64 	%r3520, %rd2211;
	cvt.u32.u64 	%r3521, %rd2214;
	sub.s32 	%r3522, %r3520, %r3521;
	mul.lo.s32 	%r3523, %r3522, %r3522;
	mul.hi.u32 	%r3524, %r3523, 15848588;
	mul.lo.s32 	%r3525, %r3524, 271;
	sub.s32 	%r3526, %r3523, %r3525;
	mul.lo.s32 	%r3527, %r3526, %r3522;
	mul.hi.u32 	%r3528, %r3527, 15848588;
	mul.lo.s32 	%r3529, %r3528, 271;
	sub.s32 	%r3530, %r3527, %r3529;
	add.s32 	%r3531, %r377, %r3530;
	sub.s32 	%r3532, %r175, %r3531;
	add.s32 	%r3533, %r378, %r3530;
	max.s32 	%r3534, %r3532, 0;
	neg.s32 	%r3535, %r3534;
	setp.ne.s32 	%p408, %r3533, %r3535;
	selp.u32 	%r3536, 1, 0, %p408;
	add.s32 	%r3537, %r3533, %r3534;
	selp.s32 	%r3538, -1, 0, %p408;
	add.s32 	%r3539, %r3537, %r3538;
	mul.hi.u32 	%r3540, %r3539, -237728817;
	shr.u32 	%r3541, %r3540, 8;
	add.s32 	%r3542, %r3541, %r3536;
	mad.lo.s32 	%r3543, %r3542, 271, %r175;
	sub.s32 	%r3519, %r3543, %r3531;
	setp.gt.s32 	%p409, %r3519, 125;
	@%p409 bra 	$L__BB0_261;
	cvt.u64.u32 	%rd2215, %r3519;
	setp.gt.u32 	%p410, %r3519, 63;
	@%p410 bra 	$L__BB0_259;
	bra.uni 	$L__BB0_624;
$L__BB0_259:
	add.s32 	%r3545, %r3519, -65;
	cvt.u64.u32 	%rd2219, %r3545;
	setp.gt.u32 	%p412, %r3545, 59;
	@%p412 bra 	$L__BB0_264;
	cvt.u32.u64 	%r3546, %rd2219;
	mov.b64 	%rd2220, 1;
	shl.b64 	%rd2221, %rd2220, %r3546;
	and.b64  	%rd2222, %rd2221, 1134904864086572911;
	setp.ne.s64 	%p413, %rd2222, 0;
	@%p413 bra 	$L__BB0_554;
	bra.uni 	$L__BB0_264;
$L__BB0_261:
	add.s32 	%r3547, %r3519, -126;
	cvt.u64.u32 	%rd2223, %r3547;
	setp.gt.u32 	%p414, %r3547, 60;
	@%p414 bra 	$L__BB0_262;
	bra.uni 	$L__BB0_625;
$L__BB0_262:
	add.s32 	%r3549, %r3519, -225;
	cvt.u64.u32 	%rd2227, %r3549;
	setp.gt.u32 	%p416, %r3549, 45;
	@%p416 bra 	$L__BB0_263;
	bra.uni 	$L__BB0_626;
$L__BB0_263:
	add.s32 	%r3551, %r3519, -188;
	setp.lt.u32 	%p418, %r3551, 36;
	@%p418 bra 	$L__BB0_554;
$L__BB0_264:
	mul.wide.s32 	%rd2231, %r4623, %r4623;
	mul.hi.u64 	%rd2232, %rd2231, 8524127225396471505;
	shr.u64 	%rd2233, %rd2232, 7;
	mul.lo.s64 	%rd2234, %rd2233, 277;
	cvt.u32.u64 	%r3553, %rd2231;
	cvt.u32.u64 	%r3554, %rd2234;
	sub.s32 	%r3555, %r3553, %r3554;
	mul.lo.s32 	%r3556, %r3555, %r3555;
	mul.hi.u32 	%r3557, %r3556, 15505298;
	mul.lo.s32 	%r3558, %r3557, 277;
	sub.s32 	%r3559, %r3556, %r3558;
	mul.lo.s32 	%r3560, %r3559, %r3555;
	mul.hi.u32 	%r3561, %r3560, 15505298;
	mul.lo.s32 	%r3562, %r3561, 277;
	sub.s32 	%r3563, %r3560, %r3562;
	add.s32 	%r3564, %r379, %r3563;
	sub.s32 	%r3565, %r178, %r3564;
	add.s32 	%r3566, %r380, %r3563;
	max.s32 	%r3567, %r3565, 0;
	neg.s32 	%r3568, %r3567;
	setp.ne.s32 	%p419, %r3566, %r3568;
	selp.u32 	%r3569, 1, 0, %p419;
	add.s32 	%r3570, %r3566, %r3567;
	selp.s32 	%r3571, -1, 0, %p419;
	add.s32 	%r3572, %r3570, %r3571;
	mul.hi.u32 	%r3573, %r3572, -325611239;
	shr.u32 	%r3574, %r3573, 8;
	add.s32 	%r3575, %r3574, %r3569;
	mad.lo.s32 	%r3576, %r3575, 277, %r178;
	sub.s32 	%r3552, %r3576, %r3564;
	setp.gt.s32 	%p420, %r3552, 131;
	@%p420 bra 	$L__BB0_268;
	add.s32 	%r3579, %r3552, -67;
	cvt.u64.u32 	%rd2239, %r3579;
	setp.gt.u32 	%p423, %r3579, 63;
	@%p423 bra 	$L__BB0_266;
	bra.uni 	$L__BB0_627;
$L__BB0_266:
	add.s32 	%r3577, %r3552, -2;
	cvt.u64.u32 	%rd2235, %r3577;
	setp.gt.u32 	%p421, %r3577, 63;
	@%p421 bra 	$L__BB0_271;
	cvt.u32.u64 	%r3578, %rd2235;
	mov.b64 	%rd2236, 1;
	shl.b64 	%rd2237, %rd2236, %r3578;
	and.b64  	%rd2238, %rd2237, -4756927656468563973;
	setp.ne.s64 	%p422, %rd2238, 0;
	@%p422 bra 	$L__BB0_554;
	bra.uni 	$L__BB0_271;
$L__BB0_268:
	add.s32 	%r3581, %r3552, -147;
	cvt.u64.u32 	%rd2243, %r3581;
	setp.gt.u32 	%p425, %r3581, 63;
	@%p425 bra 	$L__BB0_269;
	bra.uni 	$L__BB0_628;
$L__BB0_269:
	add.s32 	%r3583, %r3552, -212;
	cvt.u64.u32 	%rd2247, %r3583;
	setp.gt.u32 	%p427, %r3583, 63;
	@%p427 bra 	$L__BB0_270;
	bra.uni 	$L__BB0_629;
$L__BB0_270:
	add.s32 	%r3585, %r3552, -132;
	setp.lt.u32 	%p429, %r3585, 14;
	@%p429 bra 	$L__BB0_554;
$L__BB0_271:
	mul.wide.s32 	%rd2251, %r4623, %r4623;
	mul.hi.u64 	%rd2252, %rd2251, -1641169401575582883;
	shr.u64 	%rd2253, %rd2252, 8;
	mul.lo.s64 	%rd2254, %rd2253, 281;
	cvt.u32.u64 	%r3587, %rd2251;
	cvt.u32.u64 	%r3588, %rd2254;
	sub.s32 	%r3589, %r3587, %r3588;
	mul.lo.s32 	%r3590, %r3589, %r3589;
	mul.hi.u32 	%r3591, %r3590, 15284582;
	mul.lo.s32 	%r3592, %r3591, 281;
	sub.s32 	%r3593, %r3590, %r3592;
	mul.lo.s32 	%r3594, %r3593, %r3589;
	mul.hi.u32 	%r3595, %r3594, 15284582;
	mul.lo.s32 	%r3596, %r3595, 281;
	sub.s32 	%r3597, %r3594, %r3596;
	add.s32 	%r3598, %r381, %r3597;
	sub.s32 	%r3599, %r181, %r3598;
	add.s32 	%r3600, %r382, %r3597;
	max.s32 	%r3601, %r3599, 0;
	neg.s32 	%r3602, %r3601;
	setp.ne.s32 	%p430, %r3600, %r3602;
	selp.u32 	%r3603, 1, 0, %p430;
	add.s32 	%r3604, %r3600, %r3601;
	selp.s32 	%r3605, -1, 0, %p430;
	add.s32 	%r3606, %r3604, %r3605;
	mul.hi.u32 	%r3607, %r3606, 122276649;
	shr.u32 	%r3608, %r3607, 3;
	add.s32 	%r3609, %r3608, %r3603;
	mad.lo.s32 	%r3610, %r3609, 281, %r181;
	sub.s32 	%r3586, %r3610, %r3598;
	setp.gt.s32 	%p431, %r3586, 128;
	@%p431 bra 	$L__BB0_275;
	add.s32 	%r3613, %r3586, -67;
	cvt.u64.u32 	%rd2259, %r3613;
	setp.gt.u32 	%p434, %r3613, 60;
	@%p434 bra 	$L__BB0_273;
	bra.uni 	$L__BB0_630;
$L__BB0_273:
	add.s32 	%r3611, %r3586, -3;
	cvt.u64.u32 	%rd2255, %r3611;
	setp.gt.u32 	%p432, %r3611, 62;
	@%p432 bra 	$L__BB0_279;
	cvt.u32.u64 	%r3612, %rd2255;
	mov.b64 	%rd2256, 1;
	shl.b64 	%rd2257, %rd2256, %r3612;
	and.b64  	%rd2258, %rd2257, 5051696055037269769;
	setp.ne.s64 	%p433, %rd2258, 0;
	@%p433 bra 	$L__BB0_554;
	bra.uni 	$L__BB0_279;
$L__BB0_275:
	add.s32 	%r3615, %r3586, -129;
	cvt.u64.u32 	%rd2263, %r3615;
	setp.gt.u32 	%p436, %r3615, 61;
	@%p436 bra 	$L__BB0_276;
	bra.uni 	$L__BB0_631;
$L__BB0_276:
	add.s32 	%r3617, %r3586, -192;
	cvt.u64.u32 	%rd2267, %r3617;
	setp.gt.u32 	%p438, %r3617, 63;
	@%p438 bra 	$L__BB0_277;
	bra.uni 	$L__BB0_632;
$L__BB0_277:
	add.s32 	%r3619, %r3586, -257;
	setp.gt.u32 	%p440, %r3619, 21;
	@%p440 bra 	$L__BB0_279;
	mov.b32 	%r3620, 1;
	shl.b32 	%r3621, %r3620, %r3619;
	and.b32  	%r3622, %r3621, 2374191;
	setp.ne.s32 	%p441, %r3622, 0;
	@%p441 bra 	$L__BB0_554;
$L__BB0_279:
	mul.wide.s32 	%rd2271, %r4623, %r4623;
	mul.hi.u64 	%rd2272, %rd2271, 8343403679981705325;
	shr.u64 	%rd2273, %rd2272, 7;
	mul.lo.s64 	%rd2274, %rd2273, 283;
	cvt.u32.u64 	%r3624, %rd2271;
	cvt.u32.u64 	%r3625, %rd2274;
	sub.s32 	%r3626, %r3624, %r3625;
	mul.lo.s32 	%r3627, %r3626, %r3626;
	mul.hi.u32 	%r3628, %r3627, 15176563;
	mul.lo.s32 	%r3629, %r3628, 283;
	sub.s32 	%r3630, %r3627, %r3629;
	mul.lo.s32 	%r3631, %r3630, %r3626;
	mul.hi.u32 	%r3632, %r3631, 15176563;
	mul.lo.s32 	%r3633, %r3632, 283;
	sub.s32 	%r3634, %r3631, %r3633;
	add.s32 	%r3635, %r383, %r3634;
	sub.s32 	%r3636, %r184, %r3635;
	add.s32 	%r3637, %r384, %r3634;
	max.s32 	%r3638, %r3636, 0;
	neg.s32 	%r3639, %r3638;
	setp.ne.s32 	%p442, %r3637, %r3639;
	selp.u32 	%r3640, 1, 0, %p442;
	add.s32 	%r3641, %r3637, %r3638;
	selp.s32 	%r3642, -1, 0, %p442;
	add.s32 	%r3643, %r3641, %r3642;
	mul.hi.u32 	%r3644, %r3643, -409767197;
	shr.u32 	%r3645, %r3644, 8;
	add.s32 	%r3646, %r3645, %r3640;
	mad.lo.s32 	%r3647, %r3646, 283, %r184;
	sub.s32 	%r3623, %r3647, %r3635;
	setp.gt.s32 	%p443, %r3623, 127;
	@%p443 bra 	$L__BB0_283;
	add.s32 	%r3650, %r3623, -67;
	cvt.u64.u32 	%rd2279, %r3650;
	setp.gt.u32 	%p446, %r3650, 59;
	@%p446 bra 	$L__BB0_281;
	bra.uni 	$L__BB0_633;
$L__BB0_281:
	add.s32 	%r3648, %r3623, -2;
	cvt.u64.u32 	%rd2275, %r3648;
	setp.gt.u32 	%p444, %r3648, 63;
	@%p444 bra 	$L__BB0_287;
	cvt.u32.u64 	%r3649, %rd2275;
	mov.b64 	%rd2276, 1;
	shl.b64 	%rd2277, %rd2276, %r3649;
	and.b64  	%rd2278, %rd2277, -5481444864828661765;
	setp.ne.s64 	%p445, %rd2278, 0;
	@%p445 bra 	$L__BB0_554;
	bra.uni 	$L__BB0_287;
$L__BB0_283:
	add.s32 	%r3654, %r3623, -182;
	cvt.u64.u32 	%rd2287, %r3654;
	setp.gt.u32 	%p450, %r3654, 61;
	@%p450 bra 	$L__BB0_284;
	bra.uni 	$L__BB0_634;
$L__BB0_284:
	add.s32 	%r3652, %r3623, -128;
	cvt.u64.u32 	%rd2283, %r3652;
	setp.gt.u32 	%p448, %r3652, 52;
	@%p448 bra 	$L__BB0_285;
	bra.uni 	$L__BB0_635;
$L__BB0_285:
	add.s32 	%r3656, %r3623, -245;
	cvt.u64.u32 	%rd2291, %r3656;
	setp.gt.u32 	%p452, %r3656, 37;
	@%p452 bra 	$L__BB0_287;
	cvt.u32.u64 	%r3657, %rd2291;
	mov.b64 	%rd2292, 1;
	shl.b64 	%rd2293, %rd2292, %r3657;
	and.b64  	%rd2294, %rd2293, 205084030623;
	setp.ne.s64 	%p453, %rd2294, 0;
	@%p453 bra 	$L__BB0_554;
$L__BB0_287:
	mul.wide.s32 	%rd2295, %r4623, %r4623;
	mul.hi.u64 	%rd2296, %rd2295, 503665367200260795;
	shr.u64 	%rd2297, %rd2296, 3;
	mul.lo.s64 	%rd2298, %rd2297, 293;
	cvt.u32.u64 	%r3659, %rd2295;
	cvt.u32.u64 	%r3660, %rd2298;
	sub.s32 	%r3661, %r3659, %r3660;
	mul.lo.s32 	%r3662, %r3661, %r3661;
	mul.hi.u32 	%r3663, %r3662, 14658592;
	mul.lo.s32 	%r3664, %r3663, 293;
	sub.s32 	%r3665, %r3662, %r3664;
	mul.lo.s32 	%r3666, %r3665, %r3661;
	mul.hi.u32 	%r3667, %r3666, 14658592;
	mul.lo.s32 	%r3668, %r3667, 293;
	sub.s32 	%r3669, %r3666, %r3668;
	add.s32 	%r3670, %r385, %r3669;
	sub.s32 	%r3671, %r187, %r3670;
	add.s32 	%r3672, %r386, %r3669;
	max.s32 	%r3673, %r3671, 0;
	neg.s32 	%r3674, %r3673;
	setp.ne.s32 	%p454, %r3672, %r3674;
	selp.u32 	%r3675, 1, 0, %p454;
	add.s32 	%r3676, %r3672, %r3673;
	selp.s32 	%r3677, -1, 0, %p454;
	add.s32 	%r3678, %r3676, %r3677;
	mul.hi.u32 	%r3679, %r3678, -542367883;
	shr.u32 	%r3680, %r3679, 8;
	add.s32 	%r3681, %r3680, %r3675;
	mad.lo.s32 	%r3682, %r3681, 293, %r187;
	sub.s32 	%r3658, %r3682, %r3670;
	setp.gt.s32 	%p455, %r3658, 126;
	@%p455 bra 	$L__BB0_291;
	add.s32 	%r3684, %r3658, -66;
	cvt.u64.u32 	%rd2303, %r3684;
	setp.gt.u32 	%p458, %r3684, 59;
	@%p458 bra 	$L__BB0_289;
	bra.uni 	$L__BB0_636;
$L__BB0_289:
	cvt.u64.u32 	%rd2299, %r3658;
	setp.gt.u32 	%p456, %r3658, 63;
	@%p456 bra 	$L__BB0_295;
	cvt.u32.u64 	%r3683, %rd2299;
	mov.b64 	%rd2300, 1;
	shl.b64 	%rd2301, %rd2300, %r3683;
	and.b64  	%rd2302, %rd2301, -4603323109488182868;
	setp.ne.s64 	%p457, %rd2302, 0;
	@%p457 bra 	$L__BB0_554;
	bra.uni 	$L__BB0_295;
$L__BB0_291:
	add.s32 	%r3686, %r3658, -127;
	cvt.u64.u32 	%rd2307, %r3686;
	setp.gt.u32 	%p460, %r3686, 63;
	@%p460 bra 	$L__BB0_292;
	bra.uni 	$L__BB0_637;
$L__BB0_292:
	add.s32 	%r3688, %r3658, -192;
	cvt.u64.u32 	%rd2311, %r3688;
	setp.gt.u32 	%p462, %r3688, 60;
	@%p462 bra 	$L__BB0_293;
	bra.uni 	$L__BB0_638;
$L__BB0_293:
	add.s32 	%r3690, %r3658, -259;
	cvt.u64.u32 	%rd2315, %r3690;
	setp.gt.u32 	%p464, %r3690, 32;
	@%p464 bra 	$L__BB0_295;
	cvt.u32.u64 	%r3691, %rd2315;
	mov.b64 	%rd2316, 1;
	shl.b64 	%rd2317, %rd2316, %r3691;
	and.b64  	%rd2318, %rd2317, 7195445493;
	setp.ne.s64 	%p465, %rd2318, 0;
	@%p465 bra 	$L__BB0_554;
$L__BB0_295:
	mul.wide.s32 	%rd2319, %r4623, %r4623;
	mul.hi.u64 	%rd2320, %rd2319, 7691150623566197417;
	shr.u64 	%rd2321, %rd2320, 7;
	mul.lo.s64 	%rd2322, %rd2321, 307;
	cvt.u32.u64 	%r3693, %rd2319;
	cvt.u32.u64 	%r3694, %rd2322;
	sub.s32 	%r3695, %r3693, %r3694;
	mul.lo.s32 	%r3696, %r3695, %r3695;
	mul.hi.u32 	%r3697, %r3696, 13990122;
	mul.lo.s32 	%r3698, %r3697, 307;
	sub.s32 	%r3699, %r3696, %r3698;
	mul.lo.s32 	%r3700, %r3699, %r3695;
	mul.hi.u32 	%r3701, %r3700, 13990122;
	mul.lo.s32 	%r3702, %r3701, 307;
	sub.s32 	%r3703, %r3700, %r3702;
	add.s32 	%r3704, %r387, %r3703;
	sub.s32 	%r3705, %r190, %r3704;
	add.s32 	%r3706, %r388, %r3703;
	max.s32 	%r3707, %r3705, 0;
	neg.s32 	%r3708, %r3707;
	setp.ne.s32 	%p466, %r3706, %r3708;
	selp.u32 	%r3709, 1, 0, %p466;
	add.s32 	%r3710, %r3706, %r3707;
	selp.s32 	%r3711, -1, 0, %p466;
	add.s32 	%r3712, %r3710, %r3711;
	mul.hi.u32 	%r3713, %r3712, -713496195;
	shr.u32 	%r3714, %r3713, 8;
	add.s32 	%r3715, %r3714, %r3709;
	mad.lo.s32 	%r3716, %r3715, 307, %r190;
	sub.s32 	%r3692, %r3716, %r3704;
	setp.gt.s32 	%p467, %r3692, 145;
	@%p467 bra 	$L__BB0_300;
	cvt.u64.u32 	%rd2323, %r3692;
	setp.gt.u32 	%p468, %r3692, 63;
	@%p468 bra 	$L__BB0_297;
	bra.uni 	$L__BB0_639;
$L__BB0_297:
	add.s32 	%r3718, %r3692, -65;
	cvt.u64.u32 	%rd2327, %r3718;
	setp.gt.u32 	%p470, %r3718, 47;
	@%p470 bra 	$L__BB0_298;
	bra.uni 	$L__BB0_299;
$L__BB0_298:
	add.s32 	%r3726, %r3692, -116;
	setp.lt.u32 	%p478, %r3726, 28;
	@%p478 bra 	$L__BB0_554;
	bra.uni 	$L__BB0_304;
$L__BB0_299:
	cvt.u32.u64 	%r3719, %rd2327;
	mov.b64 	%rd2328, 1;
	shl.b64 	%rd2329, %rd2328, %r3719;
	and.b64  	%rd2330, %rd2329, 279887986206679;
	setp.ne.s64 	%p471, %rd2330, 0;
	@%p471 bra 	$L__BB0_554;
	bra.uni 	$L__BB0_298;
$L__BB0_300:
	add.s32 	%r3722, %r3692, -200;
	cvt.u64.u32 	%rd2335, %r3722;
	setp.gt.u32 	%p474, %r3722, 58;
	@%p474 bra 	$L__BB0_301;
	bra.uni 	$L__BB0_640;
$L__BB0_301:
	add.s32 	%r3720, %r3692, -146;
	cvt.u64.u32 	%rd2331, %r3720;
	setp.gt.u32 	%p472, %r3720, 52;
	@%p472 bra 	$L__BB0_302;
	bra.uni 	$L__BB0_641;
$L__BB0_302:
	add.s32 	%r3724, %r3692, -260;
	cvt.u64.u32 	%rd2339, %r3724;
	setp.gt.u32 	%p476, %r3724, 46;
	@%p476 bra 	$L__BB0_304;
	cvt.u32.u64 	%r3725, %rd2339;
	mov.b64 	%rd2340, 1;
	shl.b64 	%rd2341, %rd2340, %r3725;
	and.b64  	%rd2342, %rd2341, 87376276704767;
	setp.ne.s64 	%p477, %rd2342, 0;
	@%p477 bra 	$L__BB0_554;
$L__BB0_304:
	mul.wide.s32 	%rd2343, %r4623, %r4623;
	mul.hi.u64 	%rd2344, %rd2343, 3796114536068846635;
	shr.u64 	%rd2345, %rd2344, 6;
	mul.lo.s64 	%rd2346, %rd2345, 311;
	cvt.u32.u64 	%r3728, %rd2343;
	cvt.u32.u64 	%r3729, %rd2346;
	sub.s32 	%r3730, %r3728, %r3729;
	mul.lo.s32 	%r3731, %r3730, %r3730;
	mul.hi.u32 	%r3732, %r3731, 13810185;
	mul.lo.s32 	%r3733, %r3732, 311;
	sub.s32 	%r3734, %r3731, %r3733;
	mul.lo.s32 	%r3735, %r3734, %r3730;
	mul.hi.u32 	%r3736, %r3735, 13810185;
	mul.lo.s32 	%r3737, %r3736, 311;
	sub.s32 	%r3738, %r3735, %r3737;
	add.s32 	%r3739, %r389, %r3738;
	sub.s32 	%r3740, %r193, %r3739;
	add.s32 	%r3741, %r390, %r3738;
	max.s32 	%r3742, %r3740, 0;
	neg.s32 	%r3743, %r3742;
	setp.ne.s32 	%p479, %r3741, %r3743;
	selp.u32 	%r3744, 1, 0, %p479;
	add.s32 	%r3745, %r3741, %r3742;
	selp.s32 	%r3746, -1, 0, %p479;
	add.s32 	%r3747, %r3745, %r3746;
	mul.hi.u32 	%r3748, %r3747, 883851791;
	shr.u32 	%r3749, %r3748, 6;
	add.s32 	%r3750, %r3749, %r3744;
	mad.lo.s32 	%r3751, %r3750, 311, %r193;
	sub.s32 	%r3727, %r3751, %r3739;
	setp.gt.s32 	%p480, %r3727, 201;
	@%p480 bra 	$L__BB0_309;
	add.s32 	%r3754, %r3727, -76;
	cvt.u64.u32 	%rd2351, %r3754;
	setp.gt.u32 	%p483, %r3754, 62;
	@%p483 bra 	$L__BB0_306;
	bra.uni 	$L__BB0_642;
$L__BB0_306:
	add.s32 	%r3756, %r3727, -142;
	cvt.u64.u32 	%rd2355, %r3756;
	setp.gt.u32 	%p485, %r3756, 57;
	@%p485 bra 	$L__BB0_307;
	bra.uni 	$L__BB0_643;
$L__BB0_307:
	add.s32 	%r3752, %r3727, -11;
	cvt.u64.u32 	%rd2347, %r3752;
	setp.gt.u32 	%p481, %r3752, 63;
	@%p481 bra 	$L__BB0_312;
	cvt.u32.u64 	%r3753, %rd2347;
	mov.b64 	%rd2348, 1;
	shl.b64 	%rd2349, %rd2348, %r3753;
	and.b64  	%rd2350, %rd2349, -7598187149840344767;
	setp.ne.s64 	%p482, %rd2350, 0;
	@%p482 bra 	$L__BB0_554;
	bra.uni 	$L__BB0_312;
$L__BB0_309:
	add.s32 	%r3758, %r3727, -202;
	cvt.u64.u32 	%rd2359, %r3758;
	setp.gt.u32 	%p487, %r3758, 62;
	@%p487 bra 	$L__BB0_310;
	bra.uni 	$L__BB0_644;
$L__BB0_310:
	add.s32 	%r3760, %r3727, -266;
	cvt.u64.u32 	%rd2363, %r3760;
	setp.gt.u32 	%p489, %r3760, 44;
	@%p489 bra 	$L__BB0_312;
	cvt.u32.u64 	%r3761, %rd2363;
	mov.b64 	%rd2364, 1;
	shl.b64 	%rd2365, %rd2364, %r3761;
	and.b64  	%rd2366, %rd2365, 35166844003945;
	setp.ne.s64 	%p490, %rd2366, 0;
	@%p490 bra 	$L__BB0_554;
$L__BB0_312:
	mul.wide.s32 	%rd2367, %r4623, %r4623;
	mul.hi.u64 	%rd2368, %rd2367, -3359311221090876811;
	shr.u64 	%rd2369, %rd2368, 8;
	mul.lo.s64 	%rd2370, %rd2369, 313;
	cvt.u32.u64 	%r3763, %rd2367;
	cvt.u32.u64 	%r3764, %rd2370;
	sub.s32 	%r3765, %r3763, %r3764;
	mul.lo.s32 	%r3766, %r3765, %r3765;
	mul.hi.u32 	%r3767, %r3766, 13721941;
	mul.lo.s32 	%r3768, %r3767, 313;
	sub.s32 	%r3769, %r3766, %r3768;
	mul.lo.s32 	%r3770, %r3769, %r3765;
	mul.hi.u32 	%r3771, %r3770, 13721941;
	mul.lo.s32 	%r3772, %r3771, 313;
	sub.s32 	%r3773, %r3770, %r3772;
	add.s32 	%r3774, %r391, %r3773;
	sub.s32 	%r3775, %r196, %r3774;
	add.s32 	%r3776, %r392, %r3773;
	max.s32 	%r3777, %r3775, 0;
	neg.s32 	%r3778, %r3777;
	setp.ne.s32 	%p491, %r3776, %r3778;
	selp.u32 	%r3779, 1, 0, %p491;
	add.s32 	%r3780, %r3776, %r3777;
	selp.s32 	%r3781, -1, 0, %p491;
	add.s32 	%r3782, %r3780, %r3781;
	mul.hi.u32 	%r3783, %r3782, -1564301187;
	sub.s32 	%r3784, %r3782, %r3783;
	shr.u32 	%r3785, %r3784, 1;
	add.s32 	%r3786, %r3785, %r3783;
	shr.u32 	%r3787, %r3786, 8;
	add.s32 	%r3788, %r3787, %r3779;
	mad.lo.s32 	%r3789, %r3788, 313, %r196;
	sub.s32 	%r3762, %r3789, %r3774;
	setp.gt.s32 	%p492, %r3762, 152;
	@%p492 bra 	$L__BB0_317;
	cvt.u64.u32 	%rd2371, %r3762;
	setp.gt.u32 	%p493, %r3762, 63;
	@%p493 bra 	$L__BB0_314;
	bra.uni 	$L__BB0_645;
$L__BB0_314:
	add.s32 	%r3791, %r3762, -65;
	cvt.u64.u32 	%rd2375, %r3791;
	setp.gt.u32 	%p495, %r3791, 47;
	@%p495 bra 	$L__BB0_315;
	bra.uni 	$L__BB0_316;
$L__BB0_315:
	add.s32 	%r3801, %r3762, -116;
	setp.lt.u32 	%p503, %r3801, 34;
	@%p503 bra 	$L__BB0_554;
	bra.uni 	$L__BB0_321;
$L__BB0_316:
	cvt.u32.u64 	%r3792, %rd2375;
	mov.b64 	%rd2376, 1;
	shl.b64 	%rd2377, %rd2376, %r3792;
	and.b64  	%rd2378, %rd2377, 281195803819967;
	setp.ne.s64 	%p496, %rd2378, 0;
	@%p496 bra 	$L__BB0_554;
	bra.uni 	$L__BB0_315;
$L__BB0_317:
	add.s32 	%r3793, %r3762, -153;
	cvt.u64.u32 	%rd2379, %r3793;
	setp.gt.u32 	%p497, %r3793, 62;
	@%p497 bra 	$L__BB0_318;
	bra.uni 	$L__BB0_646;
$L__BB0_318:
	add.s32 	%r3795, %r3762, -217;
	cvt.u64.u32 	%rd2383, %r3795;
	setp.gt.u32 	%p499, %r3795, 62;
	@%p499 bra 	$L__BB0_319;
	bra.uni 	$L__BB0_647;
$L__BB0_319:
	add.s32 	%r3797, %r3762, -281;
	setp.gt.u32 	%p501, %r3797, 30;
	@%p501 bra 	$L__BB0_321;
	mov.b32 	%r3798, 1;
	shl.b32 	%r3799, %r3798, %r3797;
	and.b32  	%r3800, %r3799, 2063589215;
	setp.ne.s32 	%p502, %r3800, 0;
	@%p502 bra 	$L__BB0_554;
$L__BB0_321:
	mul.wide.s32 	%rd2387, %r4623, %r4623;
	mul.hi.u64 	%rd2388, %rd2387, 3724263787752086131;
	shr.u64 	%rd2389, %rd2388, 6;
	mul.lo.s64 	%rd2390, %rd2389, 317;
	cvt.u32.u64 	%r3803, %rd2387;
	cvt.u32.u64 	%r3804, %rd2390;
	sub.s32 	%r3805, %r3803, %r3804;
	mul.lo.s32 	%r3806, %r3805, %r3805;
	mul.hi.u32 	%r3807, %r3806, 13548793;
	mul.lo.s32 	%r3808, %r3807, 317;
	sub.s32 	%r3809, %r3806, %r3808;
	mul.lo.s32 	%r3810, %r3809, %r3805;
	mul.hi.u32 	%r3811, %r3810, 13548793;
	mul.lo.s32 	%r3812, %r3811, 317;
	sub.s32 	%r3813, %r3810, %r3812;
	add.s32 	%r3814, %r393, %r3813;
	sub.s32 	%r3815, %r199, %r3814;
	add.s32 	%r3816, %r394, %r3813;
	max.s32 	%r3817, %r3815, 0;
	neg.s32 	%r3818, %r3817;
	setp.ne.s32 	%p504, %r3816, %r3818;
	selp.u32 	%r3819, 1, 0, %p504;
	add.s32 	%r3820, %r3816, %r3817;
	selp.s32 	%r3821, -1, 0, %p504;
	add.s32 	%r3822, %r3820, %r3821;
	mul.hi.u32 	%r3823, %r3822, 867122735;
	shr.u32 	%r3824, %r3823, 6;
	add.s32 	%r3825, %r3824, %r3819;
	mad.lo.s32 	%r3826, %r3825, 317, %r199;
	sub.s32 	%r3802, %r3826, %r3814;
	setp.gt.s32 	%p505, %r3802, 131;
	@%p505 bra 	$L__BB0_325;
	add.s32 	%r3828, %r3802, -68;
	cvt.u64.u32 	%rd2395, %r3828;
	setp.gt.u32 	%p508, %r3828, 62;
	@%p508 bra 	$L__BB0_323;
	bra.uni 	$L__BB0_648;
$L__BB0_323:
	cvt.u64.u32 	%rd2391, %r3802;
	setp.gt.u32 	%p506, %r3802, 62;
	@%p506 bra 	$L__BB0_329;
	cvt.u32.u64 	%r3827, %rd2391;
	mov.b64 	%rd2392, 1;
	shl.b64 	%rd2393, %rd2392, %r3827;
	and.b64  	%rd2394, %rd2393, 4725931922620838188;
	setp.ne.s64 	%p507, %rd2394, 0;
	@%p507 bra 	$L__BB0_554;
	bra.uni 	$L__BB0_329;
$L__BB0_325:
	add.s32 	%r3830, %r3802, -132;
	cvt.u64.u32 	%rd2399, %r3830;
	setp.gt.u32 	%p510, %r3830, 63;
	@%p510 bra 	$L__BB0_326;
	bra.uni 	$L__BB0_649;
$L__BB0_326:
	add.s32 	%r3832, %r3802, -197;
	cvt.u64.u32 	%rd2403, %r3832;
	setp.gt.u32 	%p512, %r3832, 58;
	@%p512 bra 	$L__BB0_327;
	bra.uni 	$L__BB0_650;
$L__BB0_327:
	add.s32 	%r3834, %r3802, -261;
	cvt.u64.u32 	%rd2407, %r3834;
	setp.gt.u32 	%p514, %r3834, 54;
	@%p514 bra 	$L__BB0_329;
	cvt.u32.u64 	%r3835, %rd2407;
	mov.b64 	%rd2408, 1;
	shl.b64 	%rd2409, %rd2408, %r3835;
	and.b64  	%rd2410, %rd2409, 29586741977452371;
	setp.ne.s64 	%p515, %rd2410, 0;
	@%p515 bra 	$L__BB0_554;
$L__BB0_329:
	mul.wide.s32 	%rd2411, %r4623, %r4623;
	mul.hi.u64 	%rd2412, %rd2411, -4179775847517270003;
	shr.u64 	%rd2413, %rd2412, 8;
	mul.lo.s64 	%rd2414, %rd2413, 331;
	cvt.u32.u64 	%r3837, %rd2411;
	cvt.u32.u64 	%r3838, %rd2414;
	sub.s32 	%r3839, %r3837, %r3838;
	mul.lo.s32 	%r3840, %r3839, %r3839;
	mul.hi.u32 	%r3841, %r3840, 12975733;
	mul.lo.s32 	%r3842, %r3841, 331;
	sub.s32 	%r3843, %r3840, %r3842;
	mul.lo.s32 	%r3844, %r3843, %r3839;
	mul.hi.u32 	%r3845, %r3844, 12975733;
	mul.lo.s32 	%r3846, %r3845, 331;
	sub.s32 	%r3847, %r3844, %r3846;
	add.s32 	%r3848, %r395, %r3847;
	sub.s32 	%r3849, %r202, %r3848;
	add.s32 	%r3850, %r396, %r3847;
	max.s32 	%r3851, %r3849, 0;
	neg.s32 	%r3852, %r3851;
	setp.ne.s32 	%p516, %r3850, %r3852;
	selp.u32 	%r3853, 1, 0, %p516;
	add.s32 	%r3854, %r3850, %r3851;
	selp.s32 	%r3855, -1, 0, %p516;
	add.s32 	%r3856, %r3854, %r3855;
	mul.hi.u32 	%r3857, %r3856, -1946359801;
	sub.s32 	%r3858, %r3856, %r3857;
	shr.u32 	%r3859, %r3858, 1;
	add.s32 	%r3860, %r3859, %r3857;
	shr.u32 	%r3861, %r3860, 8;
	add.s32 	%r3862, %r3861, %r3853;
	mad.lo.s32 	%r3863, %r3862, 331, %r202;
	sub.s32 	%r3836, %r3863, %r3848;
	setp.gt.s32 	%p517, %r3836, 150;
	@%p517 bra 	$L__BB0_334;
	add.s32 	%r3864, %r3836, -23;
	cvt.u64.u32 	%rd2415, %r3864;
	setp.gt.u32 	%p518, %r3864, 60;
	@%p518 bra 	$L__BB0_331;
	bra.uni 	$L__BB0_651;
$L__BB0_331:
	add.s32 	%r3866, %r3836, -86;
	cvt.u64.u32 	%rd2419, %r3866;
	setp.gt.u32 	%p520, %r3866, 63;
	@%p520 bra 	$L__BB0_332;
	bra.uni 	$L__BB0_333;
$L__BB0_332:
	add.s32 	%r3874, %r3836, -2;
	setp.lt.u32 	%p528, %r3874, 20;
	@%p528 bra 	$L__BB0_554;
	bra.uni 	$L__BB0_338;
$L__BB0_333:
	cvt.u32.u64 	%r3867, %rd2419;
	mov.b64 	%rd2420, 1;
	shl.b64 	%rd2421, %rd2420, %r3867;
	and.b64  	%rd2422, %rd2421, -432347509881914369;
	setp.ne.s64 	%p521, %rd2422, 0;
	@%p521 bra 	$L__BB0_554;
	bra.uni 	$L__BB0_332;
$L__BB0_334:
	add.s32 	%r3870, %r3836, -217;
	cvt.u64.u32 	%rd2427, %r3870;
	setp.gt.u32 	%p524, %r3870, 61;
	@%p524 bra 	$L__BB0_335;
	bra.uni 	$L__BB0_652;
$L__BB0_335:
	add.s32 	%r3868, %r3836, -151;
	cvt.u64.u32 	%rd2423, %r3868;
	setp.gt.u32 	%p522, %r3868, 62;
	@%p522 bra 	$L__BB0_336;
	bra.uni 	$L__BB0_653;
$L__BB0_336:
	add.s32 	%r3872, %r3836, -280;
	cvt.u64.u32 	%rd2431, %r3872;
	setp.gt.u32 	%p526, %r3872, 50;
	@%p526 bra 	$L__BB0_338;
	cvt.u32.u64 	%r3873, %rd2431;
	mov.b64 	%rd2432, 1;
	shl.b64 	%rd2433, %rd2432, %r3873;
	and.b64  	%rd2434, %rd2433, 2222585429352447;
	setp.ne.s64 	%p527, %rd2434, 0;
	@%p527 bra 	$L__BB0_554;
$L__BB0_338:
	mul.wide.s32 	%rd2435, %r4623, %r4623;
	mul.hi.u64 	%rd2436, %rd2435, 7006478461230927617;
	shr.u64 	%rd2437, %rd2436, 7;
	mul.lo.s64 	%rd2438, %rd2437, 337;
	cvt.u32.u64 	%r3876, %rd2435;
	cvt.u32.u64 	%r3877, %rd2438;
	sub.s32 	%r3878, %r3876, %r3877;
	mul.lo.s32 	%r3879, %r3878, %r3878;
	mul.hi.u32 	%r3880, %r3879, 12744711;
	mul.lo.s32 	%r3881, %r3880, 337;
	sub.s32 	%r3882, %r3879, %r3881;
	mul.lo.s32 	%r3883, %r3882, %r3878;
	mul.hi.u32 	%r3884, %r3883, 12744711;
	mul.lo.s32 	%r3885, %r3884, 337;
	sub.s32 	%r3886, %r3883, %r3885;
	add.s32 	%r3887, %r397, %r3886;
	sub.s32 	%r3888, %r205, %r3887;
	add.s32 	%r3889, %r398, %r3886;
	max.s32 	%r3890, %r3888, 0;
	neg.s32 	%r3891, %r3890;
	setp.ne.s32 	%p529, %r3889, %r3891;
	selp.u32 	%r3892, 1, 0, %p529;
	add.s32 	%r3893, %r3889, %r3890;
	selp.s32 	%r3894, -1, 0, %p529;
	add.s32 	%r3895, %r3893, %r3894;
	mul.hi.u32 	%r3896, %r3895, 815661445;
	shr.u32 	%r3897, %r3896, 6;
	add.s32 	%r3898, %r3897, %r3892;
	mad.lo.s32 	%r3899, %r3898, 337, %r205;
	sub.s32 	%r3875, %r3899, %r3887;
	setp.gt.s32 	%p530, %r3875, 187;
	@%p530 bra 	$L__BB0_343;
	add.s32 	%r3903, %r3875, -124;
	cvt.u64.u32 	%rd2447, %r3903;
	setp.gt.u32 	%p535, %r3903, 62;
	@%p535 bra 	$L__BB0_340;
	bra.uni 	$L__BB0_654;
$L__BB0_340:
	add.s32 	%r3901, %r3875, -65;
	cvt.u64.u32 	%rd2443, %r3901;
	setp.gt.u32 	%p533, %r3901, 57;
	@%p533 bra 	$L__BB0_341;
	bra.uni 	$L__BB0_655;
$L__BB0_341:
	cvt.u64.u32 	%rd2439, %r3875;
	setp.gt.u32 	%p531, %r3875, 63;
	@%p531 bra 	$L__BB0_347;
	cvt.u32.u64 	%r3900, %rd2439;
	mov.b64 	%rd2440, 1;
	shl.b64 	%rd2441, %rd2440, %r3900;
	and.b64  	%rd2442, %rd2441, -113588965885346244;
	setp.ne.s64 	%p532, %rd2442, 0;
	@%p532 bra 	$L__BB0_554;
	bra.uni 	$L__BB0_347;
$L__BB0_343:
	add.s32 	%r3905, %r3875, -188;
	cvt.u64.u32 	%rd2451, %r3905;
	setp.gt.u32 	%p537, %r3905, 63;
	@%p537 bra 	$L__BB0_344;
	bra.uni 	$L__BB0_656;
$L__BB0_344:
	add.s32 	%r3907, %r3875, -253;
	cvt.u64.u32 	%rd2455, %r3907;
	setp.gt.u32 	%p539, %r3907, 58;
	@%p539 bra 	$L__BB0_345;
	bra.uni 	$L__BB0_657;
$L__BB0_345:
	add.s32 	%r3909, %r3875, -313;
	setp.gt.u32 	%p541, %r3909, 22;
	@%p541 bra 	$L__BB0_347;
	mov.b32 	%r3910, 1;
	shl.b32 	%r3911, %r3910, %r3909;
	and.b32  	%r3912, %r3911, 7929855;
	setp.ne.s32 	%p542, %r3912, 0;
	@%p542 bra 	$L__BB0_554;
$L__BB0_347:
	mul.wide.s32 	%rd2459, %r4623, %r4623;
	mul.hi.u64 	%rd2460, %rd2459, 3402281327715882719;
	shr.u64 	%rd2461, %rd2460, 6;
	mul.lo.s64 	%rd2462, %rd2461, 347;
	cvt.u32.u64 	%r3914, %rd2459;
	cvt.u32.u64 	%r3915, %rd2462;
	sub.s32 	%r3916, %r3914, %r3915;
	mul.lo.s32 	%r3917, %r3916, %r3916;
	mul.hi.u32 	%r3918, %r3917, 12377428;
	mul.lo.s32 	%r3919, %r3918, 347;
	sub.s32 	%r3920, %r3917, %r3919;
	mul.lo.s32 	%r3921, %r3920, %r3916;
	mul.hi.u32 	%r3922, %r3921, 12377428;
	mul.lo.s32 	%r3923, %r3922, 347;
	sub.s32 	%r3924, %r3921, %r3923;
	add.s32 	%r3925, %r399, %r3924;
	sub.s32 	%r3926, %r208, %r3925;
	add.s32 	%r3927, %r400, %r3924;
	max.s32 	%r3928, %r3926, 0;
	neg.s32 	%r3929, %r3928;
	setp.ne.s32 	%p543, %r3927, %r3929;
	selp.u32 	%r3930, 1, 0, %p543;
	add.s32 	%r3931, %r3927, %r3928;
	selp.s32 	%r3932, -1, 0, %p543;
	add.s32 	%r3933, %r3931, %r3932;
	mul.hi.u32 	%r3934, %r3933, 1584310703;
	shr.u32 	%r3935, %r3934, 7;
	add.s32 	%r3936, %r3935, %r3930;
	mad.lo.s32 	%r3937, %r3936, 347, %r208;
	sub.s32 	%r3913, %r3937, %r3925;
	setp.gt.s32 	%p544, %r3913, 197;
	@%p544 bra 	$L__BB0_352;
	add.s32 	%r3941, %r3913, -134;
	cvt.u64.u32 	%rd2471, %r3941;
	setp.gt.u32 	%p549, %r3941, 61;
	@%p549 bra 	$L__BB0_349;
	bra.uni 	$L__BB0_658;
$L__BB0_349:
	cvt.u64.u32 	%rd2463, %r3913;
	setp.gt.u32 	%p545, %r3913, 63;
	@%p545 bra 	$L__BB0_350;
	bra.uni 	$L__BB0_659;
$L__BB0_350:
	add.s32 	%r3939, %r3913, -65;
	cvt.u64.u32 	%rd2467, %r3939;
	setp.gt.u32 	%p547, %r3939, 63;
	@%p547 bra 	$L__BB0_356;
	cvt.u32.u64 	%r3940, %rd2467;
	mov.b64 	%rd2468, 1;
	shl.b64 	%rd2469, %rd2468, %r3940;
	and.b64  	%rd2470, %rd2469, -7628883554911848261;
	setp.ne.s64 	%p548, %rd2470, 0;
	@%p548 bra 	$L__BB0_554;
	bra.uni 	$L__BB0_356;
$L__BB0_352:
	add.s32 	%r3943, %r3913, -198;
	cvt.u64.u32 	%rd2475, %r3943;
	setp.gt.u32 	%p551, %r3943, 62;
	@%p551 bra 	$L__BB0_353;
	bra.uni 	$L__BB0_660;
$L__BB0_353:
	add.s32 	%r3945, %r3913, -262;
	cvt.u64.u32 	%rd2479, %r3945;
	setp.gt.u32 	%p553, %r3945, 60;
	@%p553 bra 	$L__BB0_354;
	bra.uni 	$L__BB0_661;
$L__BB0_354:
	add.s32 	%r3947, %r3913, -331;
	setp.gt.u32 	%p555, %r3947, 15;
	@%p555 bra 	$L__BB0_356;
	mov.b32 	%r3948, 1;
	shl.b32 	%r3949, %r3948, %r3947;
	and.b32  	%r3950, %r3949, 45309;
	setp.ne.s32 	%p556, %r3950, 0;
	@%p556 bra 	$L__BB0_554;
$L__BB0_356:
	mul.wide.s32 	%rd2483, %r4623, %r4623;
	mul.hi.u64 	%rd2484, %rd2483, 6765568027033875665;
	shr.u64 	%rd2485, %rd2484, 7;
	mul.lo.s64 	%rd2486, %rd2485, 349;
	cvt.u32.u64 	%r3952, %rd2483;
	cvt.u32.u64 	%r3953, %rd2486;
	sub.s32 	%r3954, %r3952, %r3953;
	mul.lo.s32 	%r3955, %r3954, %r3954;
	mul.hi.u32 	%r3956, %r3955, 12306497;
	mul.lo.s32 	%r3957, %r3956, 349;
	sub.s32 	%r3958, %r3955, %r3957;
	mul.lo.s32 	%r3959, %r3958, %r3954;
	mul.hi.u32 	%r3960, %r3959, 12306497;
	mul.lo.s32 	%r3961, %r3960, 349;
	sub.s32 	%r3962, %r3959, %r3961;
	add.s32 	%r3963, %r401, %r3962;
	sub.s32 	%r3964, %r211, %r3963;
	add.s32 	%r3965, %r402, %r3962;
	max.s32 	%r3966, %r3964, 0;
	neg.s32 	%r3967, %r3966;
	setp.ne.s32 	%p557, %r3965, %r3967;
	selp.u32 	%r3968, 1, 0, %p557;
	add.s32 	%r3969, %r3965, %r3966;
	selp.s32 	%r3970, -1, 0, %p557;
	add.s32 	%r3971, %r3969, %r3970;
	mul.hi.u32 	%r3972, %r3971, -1144504179;
	shr.u32 	%r3973, %r3972, 8;
	add.s32 	%r3974, %r3973, %r3968;
	mad.lo.s32 	%r3975, %r3974, 349, %r211;
	sub.s32 	%r3951, %r3975, %r3963;
	setp.gt.s32 	%p558, %r3951, 181;
	@%p558 bra 	$L__BB0_361;
	add.s32 	%r3976, %r3951, -2;
	cvt.u64.u32 	%rd2487, %r3976;
	setp.gt.u32 	%p559, %r3976, 63;
	@%p559 bra 	$L__BB0_358;
	bra.uni 	$L__BB0_662;
$L__BB0_358:
	add.s32 	%r3980, %r3951, -127;
	cvt.u64.u32 	%rd2495, %r3980;
	setp.gt.u32 	%p563, %r3980, 53;
	@%p563 bra 	$L__BB0_359;
	bra.uni 	$L__BB0_663;
$L__BB0_359:
	add.s32 	%r3978, %r3951, -68;
	cvt.u64.u32 	%rd2491, %r3978;
	setp.gt.u32 	%p561, %r3978, 56;
	@%p561 bra 	$L__BB0_365;
	cvt.u32.u64 	%r3979, %rd2491;
	mov.b64 	%rd2492, 1;
	shl.b64 	%rd2493, %rd2492, %r3979;
	and.b64  	%rd2494, %rd2493, 133836949066346365;
	setp.ne.s64 	%p562, %rd2494, 0;
	@%p562 bra 	$L__BB0_554;
	bra.uni 	$L__BB0_365;
$L__BB0_361:
	add.s32 	%r3984, %r3951, -240;
	cvt.u64.u32 	%rd2503, %r3984;
	setp.gt.u32 	%p567, %r3984, 63;
	@%p567 bra 	$L__BB0_362;
	bra.uni 	$L__BB0_664;
$L__BB0_362:
	add.s32 	%r3982, %r3951, -182;
	cvt.u64.u32 	%rd2499, %r3982;
	setp.gt.u32 	%p565, %r3982, 56;
	@%p565 bra 	$L__BB0_363;
	bra.uni 	$L__BB0_665;
$L__BB0_363:
	add.s32 	%r3986, %r3951, -305;
	cvt.u64.u32 	%rd2507, %r3986;
	setp.gt.u32 	%p569, %r3986, 42;
	@%p569 bra 	$L__BB0_365;
	cvt.u32.u64 	%r3987, %rd2507;
	mov.b64 	%rd2508, 1;
	shl.b64 	%rd2509, %rd2508, %r3987;
	and.b64  	%rd2510, %rd2509, 8795958664823;
	setp.ne.s64 	%p570, %rd2510, 0;
	@%p570 bra 	$L__BB0_554;
$L__BB0_365:
	mul.wide.s32 	%rd2511, %r4623, %r4623;
	mul.hi.u64 	%rd2512, %rd2511, 1672226091667721393;
	shr.u64 	%rd2513, %rd2512, 5;
	mul.lo.s64 	%rd2514, %rd2513, 353;
	cvt.u32.u64 	%r3989, %rd2511;
	cvt.u32.u64 	%r3990, %rd2514;
	sub.s32 	%r3991, %r3989, %r3990;
	mul.lo.s32 	%r3992, %r3991, %r3991;
	mul.hi.u32 	%r3993, %r3992, 12167047;
	mul.lo.s32 	%r3994, %r3993, 353;
	sub.s32 	%r3995, %r3992, %r3994;
	mul.lo.s32 	%r3996, %r3995, %r3991;
	mul.hi.u32 	%r3997, %r3996, 12167047;
	mul.lo.s32 	%r3998, %r3997, 353;
	sub.s32 	%r3999, %r3996, %r3998;
	add.s32 	%r4000, %r403, %r3999;
	sub.s32 	%r4001, %r214, %r4000;
	add.s32 	%r4002, %r404, %r3999;
	max.s32 	%r4003, %r4001, 0;
	neg.s32 	%r4004, %r4003;
	setp.ne.s32 	%p571, %r4002, %r4004;
	selp.u32 	%r4005, 1, 0, %p571;
	add.s32 	%r4006, %r4002, %r4003;
	selp.s32 	%r4007, -1, 0, %p571;
	add.s32 	%r4008, %r4006, %r4007;
	mul.hi.u32 	%r4009, %r4008, 1934560341;
	sub.s32 	%r4010, %r4008, %r4009;
	shr.u32 	%r4011, %r4010, 1;
	add.s32 	%r4012, %r4011, %r4009;
	shr.u32 	%r4013, %r4012, 8;
	add.s32 	%r4014, %r4013, %r4005;
	mad.lo.s32 	%r4015, %r4014, 353, %r214;
	sub.s32 	%r3988, %r4015, %r4000;
	setp.gt.s32 	%p572, %r3988, 198;
	@%p572 bra 	$L__BB0_370;
	add.s32 	%r4017, %r3988, -66;
	cvt.u64.u32 	%rd2519, %r4017;
	setp.gt.u32 	%p575, %r4017, 63;
	@%p575 bra 	$L__BB0_367;
	bra.uni 	$L__BB0_666;
$L__BB0_367:
	add.s32 	%r4019, %r3988, -132;
	cvt.u64.u32 	%rd2523, %r4019;
	setp.gt.u32 	%p577, %r4019, 63;
	@%p577 bra 	$L__BB0_368;
	bra.uni 	$L__BB0_667;
$L__BB0_368:
	cvt.u64.u32 	%rd2515, %r3988;
	setp.gt.u32 	%p573, %r3988, 63;
	@%p573 bra 	$L__BB0_374;
	cvt.u32.u64 	%r4016, %rd2515;
	mov.b64 	%rd2516, 1;
	shl.b64 	%rd2517, %rd2516, %r4016;
	and.b64  	%rd2518, %rd2517, -3748928782261521176;
	setp.ne.s64 	%p574, %rd2518, 0;
	@%p574 bra 	$L__BB0_554;
	bra.uni 	$L__BB0_374;
$L__BB0_370:
	add.s32 	%r4021, %r3988, -199;
	cvt.u64.u32 	%rd2527, %r4021;
	setp.gt.u32 	%p579, %r4021, 59;
	@%p579 bra 	$L__BB0_371;
	bra.uni 	$L__BB0_668;
$L__BB0_371:
	add.s32 	%r4023, %r3988, -263;
	cvt.u64.u32 	%rd2531, %r4023;
	setp.gt.u32 	%p581, %r4023, 59;
	@%p581 bra 	$L__BB0_372;
	bra.uni 	$L__BB0_669;
$L__BB0_372:
	add.s32 	%r4025, %r3988, -325;
	setp.gt.u32 	%p583, %r4025, 25;
	@%p583 bra 	$L__BB0_374;
	mov.b32 	%r4026, 1;
	shl.b32 	%r4027, %r4026, %r4025;
	and.b32  	%r4028, %r4027, 48611607;
	setp.ne.s32 	%p584, %r4028, 0;
	@%p584 bra 	$L__BB0_554;
$L__BB0_374:
	mul.wide.s32 	%rd2535, %r4623, %r4623;
	mul.hi.u64 	%rd2536, %rd2535, -5292519887443130407;
	shr.u64 	%rd2537, %rd2536, 8;
	mul.lo.s64 	%rd2538, %rd2537, 359;
	cvt.u32.u64 	%r4030, %rd2535;
	cvt.u32.u64 	%r4031, %rd2538;
	sub.s32 	%r4032, %r4030, %r4031;
	mul.lo.s32 	%r4033, %r4032, %r4032;
	mul.hi.u32 	%r4034, %r4033, 11963698;
	mul.lo.s32 	%r4035, %r4034, 359;
	sub.s32 	%r4036, %r4033, %r4035;
	mul.lo.s32 	%r4037, %r4036, %r4032;
	mul.hi.u32 	%r4038, %r4037, 11963698;
	mul.lo.s32 	%r4039, %r4038, 359;
	sub.s32 	%r4040, %r4037, %r4039;
	add.s32 	%r4041, %r405, %r4040;
	sub.s32 	%r4042, %r217, %r4041;
	add.s32 	%r4043, %r406, %r4040;
	max.s32 	%r4044, %r4042, 0;
	neg.s32 	%r4045, %r4044;
	setp.ne.s32 	%p585, %r4043, %r4045;
	selp.u32 	%r4046, 1, 0, %p585;
	add.s32 	%r4047, %r4043, %r4044;
	selp.s32 	%r4048, -1, 0, %p585;
	add.s32 	%r4049, %r4047, %r4048;
	mul.hi.u32 	%r4050, %r4049, 1830445673;
	sub.s32 	%r4051, %r4049, %r4050;
	shr.u32 	%r4052, %r4051, 1;
	add.s32 	%r4053, %r4052, %r4050;
	shr.u32 	%r4054, %r4053, 8;
	add.s32 	%r4055, %r4054, %r4046;
	mad.lo.s32 	%r4056, %r4055, 359, %r217;
	sub.s32 	%r4029, %r4056, %r4041;
	setp.gt.s32 	%p586, %r4029, 198;
	@%p586 bra 	$L__BB0_379;
	add.s32 	%r4061, %r4029, -134;
	cvt.u64.u32 	%rd2547, %r4061;
	setp.gt.u32 	%p591, %r4061, 63;
	@%p591 bra 	$L__BB0_376;
	bra.uni 	$L__BB0_670;
$L__BB0_376:
	add.s32 	%r4059, %r4029, -70;
	cvt.u64.u32 	%rd2543, %r4059;
	setp.gt.u32 	%p589, %r4059, 60;
	@%p589 bra 	$L__BB0_377;
	bra.uni 	$L__BB0_671;
$L__BB0_377:
	add.s32 	%r4057, %r4029, -7;
	cvt.u64.u32 	%rd2539, %r4057;
	setp.gt.u32 	%p587, %r4057, 60;
	@%p587 bra 	$L__BB0_383;
	cvt.u32.u64 	%r4058, %rd2539;
	mov.b64 	%rd2540, 1;
	shl.b64 	%rd2541, %rd2540, %r4058;
	and.b64  	%rd2542, %rd2541, 1575802582556233921;
	setp.ne.s64 	%p588, %rd2542, 0;
	@%p588 bra 	$L__BB0_554;
	bra.uni 	$L__BB0_383;
$L__BB0_379:
	add.s32 	%r4065, %r4029, -263;
	cvt.u64.u32 	%rd2555, %r4065;
	setp.gt.u32 	%p595, %r4065, 60;
	@%p595 bra 	$L__BB0_380;
	bra.uni 	$L__BB0_672;
$L__BB0_380:
	add.s32 	%r4063, %r4029, -199;
	cvt.u64.u32 	%rd2551, %r4063;
	setp.gt.u32 	%p593, %r4063, 62;
	@%p593 bra 	$L__BB0_381;
	bra.uni 	$L__BB0_673;
$L__BB0_381:
	add.s32 	%r4067, %r4029, -325;
	cvt.u64.u32 	%rd2559, %r4067;
	setp.gt.u32 	%p597, %r4067, 33;
	@%p597 bra 	$L__BB0_383;
	cvt.u32.u64 	%r4068, %rd2559;
	mov.b64 	%rd2560, 1;
	shl.b64 	%rd2561, %rd2560, %r4068;
	and.b64  	%rd2562, %rd2561, 17042464407;
	setp.ne.s64 	%p598, %rd2562, 0;
	@%p598 bra 	$L__BB0_554;
$L__BB0_383:
	mul.wide.s32 	%rd2563, %r4623, %r4623;
	mul.hi.u64 	%rd2564, %rd2563, 804217725284340125;
	shr.u64 	%rd2565, %rd2564, 4;
	mul.lo.s64 	%rd2566, %rd2565, 367;
	cvt.u32.u64 	%r4070, %rd2563;
	cvt.u32.u64 	%r4071, %rd2566;
	sub.s32 	%r4072, %r4070, %r4071;
	mul.lo.s32 	%r4073, %r4072, %r4072;
	mul.hi.u32 	%r4074, %r4073, 11702909;
	mul.lo.s32 	%r4075, %r4074, 367;
	sub.s32 	%r4076, %r4073, %r4075;
	mul.lo.s32 	%r4077, %r4076, %r4072;
	mul.hi.u32 	%r4078, %r4077, 11702909;
	mul.lo.s32 	%r4079, %r4078, 367;
	sub.s32 	%r4080, %r4077, %r4079;
	add.s32 	%r4081, %r407, %r4080;
	sub.s32 	%r4082, %r220, %r4081;
	add.s32 	%r4083, %r408, %r4080;
	max.s32 	%r4084, %r4082, 0;
	neg.s32 	%r4085, %r4084;
	setp.ne.s32 	%p599, %r4083, %r4085;
	selp.u32 	%r4086, 1, 0, %p599;
	add.s32 	%r4087, %r4083, %r4084;
	selp.s32 	%r4088, -1, 0, %p599;
	add.s32 	%r4089, %r4087, %r4088;
	mul.hi.u32 	%r4090, %r4089, 1497972245;
	shr.u32 	%r4091, %r4090, 7;
	add.s32 	%r4092, %r4091, %r4086;
	mad.lo.s32 	%r4093, %r4092, 367, %r220;
	sub.s32 	%r4069, %r4093, %r4081;
	setp.gt.s32 	%p600, %r4069, 200;
	@%p600 bra 	$L__BB0_391;
	setp.gt.s32 	%p613, %r4069, 74;
	@%p613 bra 	$L__BB0_388;
	add.s32 	%r4094, %r4069, -10;
	cvt.u64.u32 	%rd2567, %r4094;
	setp.gt.u32 	%p601, %r4094, 63;
	@%p601 bra 	$L__BB0_386;
	bra.uni 	$L__BB0_387;
$L__BB0_386:
	add.s32 	%r4106, %r4069, -2;
	setp.lt.u32 	%p614, %r4106, 5;
	@%p614 bra 	$L__BB0_554;
	bra.uni 	$L__BB0_395;
$L__BB0_387:
	cvt.u32.u64 	%r4095, %rd2567;
	mov.b64 	%rd2568, 1;
	shl.b64 	%rd2569, %rd2568, %r4095;
	and.b64  	%rd2570, %rd2569, -4639346088849997857;
	setp.ne.s64 	%p602, %rd2570, 0;
	@%p602 bra 	$L__BB0_554;
	bra.uni 	$L__BB0_386;
$L__BB0_388:
	add.s32 	%r4098, %r4069, -138;
	cvt.u64.u32 	%rd2575, %r4098;
	setp.gt.u32 	%p605, %r4098, 60;
	@%p605 bra 	$L__BB0_389;
	bra.uni 	$L__BB0_674;
$L__BB0_389:
	add.s32 	%r4096, %r4069, -75;
	cvt.u64.u32 	%rd2571, %r4096;
	setp.gt.u32 	%p603, %r4096, 61;
	@%p603 bra 	$L__BB0_395;
	cvt.u32.u64 	%r4097, %rd2571;
	mov.b64 	%rd2572, 1;
	shl.b64 	%rd2573, %rd2572, %r4097;
	and.b64  	%rd2574, %rd2573, 2737449144288276415;
	setp.ne.s64 	%p604, %rd2574, 0;
	@%p604 bra 	$L__BB0_554;
	bra.uni 	$L__BB0_395;
$L__BB0_391:
	add.s32 	%r4102, %r4069, -259;
	cvt.u64.u32 	%rd2583, %r4102;
	setp.gt.u32 	%p609, %r4102, 62;
	@%p609 bra 	$L__BB0_392;
	bra.uni 	$L__BB0_675;
$L__BB0_392:
	add.s32 	%r4100, %r4069, -201;
	cvt.u64.u32 	%rd2579, %r4100;
	setp.gt.u32 	%p607, %r4100, 56;
	@%p607 bra 	$L__BB0_393;
	bra.uni 	$L__BB0_676;
$L__BB0_393:
	add.s32 	%r4104, %r4069, -324;
	cvt.u64.u32 	%rd2587, %r4104;
	setp.gt.u32 	%p611, %r4104, 42;
	@%p611 bra 	$L__BB0_395;
	cvt.u32.u64 	%r4105, %rd2587;
	mov.b64 	%rd2588, 1;
	shl.b64 	%rd2589, %rd2588, %r4105;
	and.b64  	%rd2590, %rd2589, 7421698686679;
	setp.ne.s64 	%p612, %rd2590, 0;
	@%p612 bra 	$L__BB0_554;
$L__BB0_395:
	mul.wide.s32 	%rd2591, %r4623, %r4623;
	mul.hi.u64 	%rd2592, %rd2591, -5786244119635435761;
	shr.u64 	%rd2593, %rd2592, 8;
	mul.lo.s64 	%rd2594, %rd2593, 373;
	cvt.u32.u64 	%r4108, %rd2591;
	cvt.u32.u64 	%r4109, %rd2594;
	sub.s32 	%r4110, %r4108, %r4109;
	mul.lo.s32 	%r4111, %r4110, %r4110;
	mul.hi.u32 	%r4112, %r4111, 11514658;
	mul.lo.s32 	%r4113, %r4112, 373;
	sub.s32 	%r4114, %r4111, %r4113;
	mul.lo.s32 	%r4115, %r4114, %r4110;
	mul.hi.u32 	%r4116, %r4115, 11514658;
	mul.lo.s32 	%r4117, %r4116, 373;
	sub.s32 	%r4118, %r4115, %r4117;
	add.s32 	%r4119, %r409, %r4118;
	sub.s32 	%r4120, %r223, %r4119;
	add.s32 	%r4121, %r410, %r4118;
	max.s32 	%r4122, %r4120, 0;
	neg.s32 	%r4123, %r4122;
	setp.ne.s32 	%p615, %r4121, %r4123;
	selp.u32 	%r4124, 1, 0, %p615;
	add.s32 	%r4125, %r4121, %r4122;
	selp.s32 	%r4126, -1, 0, %p615;
	add.s32 	%r4127, %r4125, %r4126;
	mul.hi.u32 	%r4128, %r4127, 1600537411;
	sub.s32 	%r4129, %r4127, %r4128;
	shr.u32 	%r4130, %r4129, 1;
	add.s32 	%r4131, %r4130, %r4128;
	shr.u32 	%r4132, %r4131, 8;
	add.s32 	%r4133, %r4132, %r4124;
	mad.lo.s32 	%r4134, %r4133, 373, %r223;
	sub.s32 	%r4107, %r4134, %r4119;
	setp.gt.s32 	%p616, %r4107, 189;
	@%p616 bra 	$L__BB0_403;
	setp.gt.s32 	%p629, %r4107, 75;
	@%p629 bra 	$L__BB0_400;
	cvt.u64.u32 	%rd2595, %r4107;
	setp.gt.u32 	%p617, %r4107, 63;
	@%p617 bra 	$L__BB0_398;
	bra.uni 	$L__BB0_399;
$L__BB0_398:
	add.s32 	%r4146, %r4107, -65;
	setp.lt.u32 	%p630, %r4146, 10;
	@%p630 bra 	$L__BB0_554;
	bra.uni 	$L__BB0_407;
$L__BB0_399:
	cvt.u32.u64 	%r4135, %rd2595;
	mov.b64 	%rd2596, 1;
	shl.b64 	%rd2597, %rd2596, %r4135;
	and.b64  	%rd2598, %rd2597, -36593949355421828;
	setp.ne.s64 	%p618, %rd2598, 0;
	@%p618 bra 	$L__BB0_554;
	bra.uni 	$L__BB0_398;
$L__BB0_400:
	add.s32 	%r4136, %r4107, -76;
	cvt.u64.u32 	%rd2599, %r4136;
	setp.gt.u32 	%p619, %r4136, 60;
	@%p619 bra 	$L__BB0_401;
	bra.uni 	$L__BB0_677;
$L__BB0_401:
	add.s32 	%r4138, %r4107, -138;
	cvt.u64.u32 	%rd2603, %r4138;
	setp.gt.u32 	%p621, %r4138, 50;
	@%p621 bra 	$L__BB0_407;
	cvt.u32.u64 	%r4139, %rd2603;
	mov.b64 	%rd2604, 1;
	shl.b64 	%rd2605, %rd2604, %r4139;
	and.b64  	%rd2606, %rd2605, 2181428882882495;
	setp.ne.s64 	%p622, %rd2606, 0;
	@%p622 bra 	$L__BB0_554;
	bra.uni 	$L__BB0_407;
$L__BB0_403:
	add.s32 	%r4140, %r4107, -190;
	cvt.u64.u32 	%rd2607, %r4140;
	setp.gt.u32 	%p623, %r4140, 63;
	@%p623 bra 	$L__BB0_404;
	bra.uni 	$L__BB0_678;
$L__BB0_404:
	add.s32 	%r4142, %r4107, -255;
	cvt.u64.u32 	%rd2611, %r4142;
	setp.gt.u32 	%p625, %r4142, 62;
	@%p625 bra 	$L__BB0_405;
	bra.uni 	$L__BB0_679;
$L__BB0_405:
	add.s32 	%r4144, %r4107, -319;
	cvt.u64.u32 	%rd2615, %r4144;
	setp.gt.u32 	%p627, %r4144, 52;
	@%p627 bra 	$L__BB0_407;
	cvt.u32.u64 	%r4145, %rd2615;
	mov.b64 	%rd2616, 1;
	shl.b64 	%rd2617, %rd2616, %r4145;
	and.b64  	%rd2618, %rd2617, 8859722803306463;
	setp.ne.s64 	%p628, %rd2618, 0;
	@%p628 bra 	$L__BB0_554;
$L__BB0_407:
	mul.wide.s32 	%rd2619, %r4623, %r4623;
	mul.hi.u64 	%rd2620, %rd2619, 3115017468911375471;
	shr.u64 	%rd2621, %rd2620, 6;
	mul.lo.s64 	%rd2622, %rd2621, 379;
	cvt.u32.u64 	%r4148, %rd2619;
	cvt.u32.u64 	%r4149, %rd2622;
	sub.s32 	%r4150, %r4148, %r4149;
	mul.lo.s32 	%r4151, %r4150, %r4150;
	mul.hi.u32 	%r4152, %r4151, 11332368;
	mul.lo.s32 	%r4153, %r4152, 379;
	sub.s32 	%r4154, %r4151, %r4153;
	mul.lo.s32 	%r4155, %r4154, %r4150;
	mul.hi.u32 	%r4156, %r4155, 11332368;
	mul.lo.s32 	%r4157, %r4156, 379;
	sub.s32 	%r4158, %r4155, %r4157;
	add.s32 	%r4159, %r411, %r4158;
	sub.s32 	%r4160, %r226, %r4159;
	add.s32 	%r4161, %r412, %r4158;
	max.s32 	%r4162, %r4160, 0;
	neg.s32 	%r4163, %r4162;
	setp.ne.s32 	%p631, %r4161, %r4163;
	selp.u32 	%r4164, 1, 0, %p631;
	add.s32 	%r4165, %r4161, %r4162;
	selp.s32 	%r4166, -1, 0, %p631;
	add.s32 	%r4167, %r4165, %r4166;
	mul.hi.u32 	%r4168, %r4167, 1507204883;
	sub.s32 	%r4169, %r4167, %r4168;
	shr.u32 	%r4170, %r4169, 1;
	add.s32 	%r4171, %r4170, %r4168;
	shr.u32 	%r4172, %r4171, 8;
	add.s32 	%r4173, %r4172, %r4164;
	mad.lo.s32 	%r4174, %r4173, 379, %r226;
	sub.s32 	%r4147, %r4174, %r4159;
	setp.gt.s32 	%p632, %r4147, 198;
	@%p632 bra 	$L__BB0_415;
	setp.gt.s32 	%p645, %r4147, 125;
	@%p645 bra 	$L__BB0_412;
	cvt.u64.u32 	%rd2623, %r4147;
	setp.gt.u32 	%p633, %r4147, 63;
	@%p633 bra 	$L__BB0_410;
	bra.uni 	$L__BB0_680;
$L__BB0_410:
	add.s32 	%r4176, %r4147, -65;
	cvt.u64.u32 	%rd2627, %r4176;
	setp.gt.u32 	%p635, %r4176, 59;
	@%p635 bra 	$L__BB0_419;
	cvt.u32.u64 	%r4177, %rd2627;
	mov.b64 	%rd2628, 1;
	shl.b64 	%rd2629, %rd2628, %r4177;
	and.b64  	%rd2630, %rd2629, 1133781205315217371;
	setp.ne.s64 	%p636, %rd2630, 0;
	@%p636 bra 	$L__BB0_554;
	bra.uni 	$L__BB0_419;
$L__BB0_412:
	add.s32 	%r4178, %r4147, -140;
	cvt.u64.u32 	%rd2631, %r4178;
	setp.gt.u32 	%p637, %r4178, 57;
	@%p637 bra 	$L__BB0_413;
	bra.uni 	$L__BB0_414;
$L__BB0_413:
	add.s32 	%r4186, %r4147, -126;
	setp.lt.u32 	%p646, %r4186, 11;
	@%p646 bra 	$L__BB0_554;
	bra.uni 	$L__BB0_419;
$L__BB0_414:
	cvt.u32.u64 	%r4179, %rd2631;
	mov.b64 	%rd2632, 1;
	shl.b64 	%rd2633, %rd2632, %r4179;
	and.b64  	%rd2634, %rd2633, 180107151286991867;
	setp.ne.s64 	%p638, %rd2634, 0;
	@%p638 bra 	$L__BB0_554;
	bra.uni 	$L__BB0_413;
$L__BB0_415:
	add.s32 	%r4182, %r4147, -256;
	cvt.u64.u32 	%rd2639, %r4182;
	setp.gt.u32 	%p641, %r4182, 63;
	@%p641 bra 	$L__BB0_416;
	bra.uni 	$L__BB0_681;
$L__BB0_416:
	add.s32 	%r4184, %r4147, -321;
	cvt.u64.u32 	%rd2643, %r4184;
	setp.gt.u32 	%p643, %r4184, 57;
	@%p643 bra 	$L__BB0_417;
	bra.uni 	$L__BB0_682;
$L__BB0_417:
	add.s32 	%r4180, %r4147, -199;
	cvt.u64.u32 	%rd2635, %r4180;
	setp.gt.u32 	%p639, %r4180, 55;
	@%p639 bra 	$L__BB0_419;
	cvt.u32.u64 	%r4181, %rd2635;
	mov.b64 	%rd2636, 1;
	shl.b64 	%rd2637, %rd2636, %r4181;
	and.b64  	%rd2638, %rd2637, 71881629219028927;
	setp.ne.s64 	%p640, %rd2638, 0;
	@%p640 bra 	$L__BB0_554;
$L__BB0_419:
	mul.wide.s32 	%rd2647, %r4623, %r4623;
	mul.hi.u64 	%rd2648, %rd2647, 385310581174089851;
	shr.u64 	%rd2649, %rd2648, 3;
	mul.lo.s64 	%rd2650, %rd2649, 383;
	cvt.u32.u64 	%r4188, %rd2647;
	cvt.u32.u64 	%r4189, %rd2650;
	sub.s32 	%r4190, %r4188, %r4189;
	mul.lo.s32 	%r4191, %r4190, %r4190;
	mul.hi.u32 	%r4192, %r4191, 11214014;
	mul.lo.s32 	%r4193, %r4192, 383;
	sub.s32 	%r4194, %r4191, %r4193;
	mul.lo.s32 	%r4195, %r4194, %r4190;
	mul.hi.u32 	%r4196, %r4195, 11214014;
	mul.lo.s32 	%r4197, %r4196, 383;
	sub.s32 	%r4198, %r4195, %r4197;
	add.s32 	%r4199, %r413, %r4198;
	sub.s32 	%r4200, %r229, %r4199;
	add.s32 	%r4201, %r414, %r4198;
	max.s32 	%r4202, %r4200, 0;
	neg.s32 	%r4203, %r4202;
	setp.ne.s32 	%p647, %r4201, %r4203;
	selp.u32 	%r4204, 1, 0, %p647;
	add.s32 	%r4205, %r4201, %r4202;
	selp.s32 	%r4206, -1, 0, %p647;
	add.s32 	%r4207, %r4205, %r4206;
	mul.hi.u32 	%r4208, %r4207, 717696885;
	shr.u32 	%r4209, %r4208, 6;
	add.s32 	%r4210, %r4209, %r4204;
	mad.lo.s32 	%r4211, %r4210, 383, %r229;
	sub.s32 	%r4187, %r4211, %r4199;
	setp.gt.s32 	%p648, %r4187, 196;
	@%p648 bra 	$L__BB0_424;
	add.s32 	%r4214, %r4187, -70;
	cvt.u64.u32 	%rd2655, %r4214;
	setp.gt.u32 	%p651, %r4214, 62;
	@%p651 bra 	$L__BB0_421;
	bra.uni 	$L__BB0_683;
$L__BB0_421:
	add.s32 	%r4216, %r4187, -135;
	cvt.u64.u32 	%rd2659, %r4216;
	setp.gt.u32 	%p653, %r4216, 59;
	@%p653 bra 	$L__BB0_422;
	bra.uni 	$L__BB0_684;
$L__BB0_422:
	add.s32 	%r4212, %r4187, -5;
	cvt.u64.u32 	%rd2651, %r4212;
	setp.gt.u32 	%p649, %r4212, 61;
	@%p649 bra 	$L__BB0_428;
	cvt.u32.u64 	%r4213, %rd2651;
	mov.b64 	%rd2652, 1;
	shl.b64 	%rd2653, %rd2652, %r4213;
	and.b64  	%rd2654, %rd2653, 2432372184491132257;
	setp.ne.s64 	%p650, %rd2654, 0;
	@%p650 bra 	$L__BB0_554;
	bra.uni 	$L__BB0_428;
$L__BB0_424:
	add.s32 	%r4222, %r4187, -325;
	cvt.u64.u32 	%rd2671, %r4222;
	setp.gt.u32 	%p659, %r4222, 57;
	@%p659 bra 	$L__BB0_425;
	bra.uni 	$L__BB0_685;
$L__BB0_425:
	add.s32 	%r4218, %r4187, -197;
	cvt.u64.u32 	%rd2663, %r4218;
	setp.gt.u32 	%p655, %r4218, 62;
	@%p655 bra 	$L__BB0_426;
	bra.uni 	$L__BB0_686;
$L__BB0_426:
	add.s32 	%r4220, %r4187, -262;
	cvt.u64.u32 	%rd2667, %r4220;
	setp.gt.u32 	%p657, %r4220, 59;
	@%p657 bra 	$L__BB0_428;
	cvt.u32.u64 	%r4221, %rd2667;
	mov.b64 	%rd2668, 1;
	shl.b64 	%rd2669, %rd2668, %r4221;
	and.b64  	%rd2670, %rd2669, 1114466275255135141;
	setp.ne.s64 	%p658, %rd2670, 0;
	@%p658 bra 	$L__BB0_554;
$L__BB0_428:
	mul.wide.s32 	%rd2675, %r4623, %r4623;
	mul.hi.u64 	%rd2676, %rd2675, 758734974754120375;
	shr.u64 	%rd2677, %rd2676, 4;
	mul.lo.s64 	%rd2678, %rd2677, 389;
	cvt.u32.u64 	%r4225, %rd2675;
	cvt.u32.u64 	%r4226, %rd2678;
	sub.s32 	%r4227, %r4225, %r4226;
	mul.lo.s32 	%r4228, %r4227, %r4227;
	mul.hi.u32 	%r4229, %r4228, 11041048;
	mul.lo.s32 	%r4230, %r4229, 389;
	sub.s32 	%r4231, %r4228, %r4230;
	mul.lo.s32 	%r4232, %r4231, %r4227;
	mul.hi.u32 	%r4233, %r4232, 11041048;
	mul.lo.s32 	%r4234, %r4233, 389;
	sub.s32 	%r4235, %r4232, %r4234;
	add.s32 	%r4236, %r415, %r4235;
	sub.s32 	%r4237, %r232, %r4236;
	add.s32 	%r4238, %r416, %r4235;
	max.s32 	%r4239, %r4237, 0;
	neg.s32 	%r4240, %r4239;
	setp.ne.s32 	%p661, %r4238, %r4240;
	selp.u32 	%r4241, 1, 0, %p661;
	add.s32 	%r4242, %r4238, %r4239;
	selp.s32 	%r4243, -1, 0, %p661;
	add.s32 	%r4244, %r4242, %r4243;
	mul.hi.u32 	%r4245, %r4244, -1468459255;
	shr.u32 	%r4246, %r4245, 8;
	add.s32 	%r4247, %r4246, %r4241;
	mad.lo.s32 	%r4248, %r4247, 389, %r232;
	sub.s32 	%r4224, %r4248, %r4236;
	setp.gt.s32 	%p662, %r4224, 196;
	@%p662 bra 	$L__BB0_433;
	add.s32 	%r4252, %r4224, -134;
	cvt.u64.u32 	%rd2687, %r4252;
	setp.gt.u32 	%p667, %r4252, 61;
	@%p667 bra 	$L__BB0_430;
	bra.uni 	$L__BB0_687;
$L__BB0_430:
	cvt.u64.u32 	%rd2679, %r4224;
	setp.gt.u32 	%p663, %r4224, 61;
	@%p663 bra 	$L__BB0_431;
	bra.uni 	$L__BB0_688;
$L__BB0_431:
	add.s32 	%r4250, %r4224, -70;
	cvt.u64.u32 	%rd2683, %r4250;
	setp.gt.u32 	%p665, %r4250, 62;
	@%p665 bra 	$L__BB0_437;
	cvt.u32.u64 	%r4251, %rd2683;
	mov.b64 	%rd2684, 1;
	shl.b64 	%rd2685, %rd2684, %r4251;
	and.b64  	%rd2686, %rd2685, 8458149252430589991;
	setp.ne.s64 	%p666, %rd2686, 0;
	@%p666 bra 	$L__BB0_554;
	bra.uni 	$L__BB0_437;
$L__BB0_433:
	add.s32 	%r4254, %r4224, -197;
	cvt.u64.u32 	%rd2691, %r4254;
	setp.gt.u32 	%p669, %r4254, 62;
	@%p669 bra 	$L__BB0_434;
	bra.uni 	$L__BB0_689;
$L__BB0_434:
	add.s32 	%r4256, %r4224, -261;
	cvt.u64.u32 	%rd2695, %r4256;
	setp.gt.u32 	%p671, %r4256, 58;
	@%p671 bra 	$L__BB0_435;
	bra.uni 	$L__BB0_690;
$L__BB0_435:
	add.s32 	%r4258, %r4224, -328;
	setp.gt.u32 	%p673, %r4258, 24;
	@%p673 bra 	$L__BB0_437;
	mov.b32 	%r4259, 1;
	shl.b32 	%r4260, %r4259, %r4258;
	and.b32  	%r4261, %r4260, 31747379;
	setp.ne.s32 	%p674, %r4261, 0;
	@%p674 bra 	$L__BB0_554;
$L__BB0_437:
	mul.wide.s32 	%rd2699, %r4623, %r4623;
	mul.hi.u64 	%rd2700, %rd2699, 185861401246443845;
	shr.u64 	%rd2701, %rd2700, 2;
	mul.lo.s64 	%rd2702, %rd2701, 397;
	cvt.u32.u64 	%r4263, %rd2699;
	cvt.u32.u64 	%r4264, %rd2702;
	sub.s32 	%r4265, %r4263, %r4264;
	mul.lo.s32 	%r4266, %r4265, %r4265;
	mul.hi.u32 	%r4267, %r4266, 10818558;
	mul.lo.s32 	%r4268, %r4267, 397;
	sub.s32 	%r4269, %r4266, %r4268;
	mul.lo.s32 	%r4270, %r4269, %r4265;
	mul.hi.u32 	%r4271, %r4270, 10818558;
	mul.lo.s32 	%r4272, %r4271, 397;
	sub.s32 	%r4273, %r4270, %r4272;
	add.s32 	%r4274, %r417, %r4273;
	sub.s32 	%r4275, %r235, %r4274;
	add.s32 	%r4276, %r418, %r4273;
	max.s32 	%r4277, %r4275, 0;
	neg.s32 	%r4278, %r4277;
	setp.ne.s32 	%p675, %r4276, %r4278;
	selp.u32 	%r4279, 1, 0, %p675;
	add.s32 	%r4280, %r4276, %r4277;
	selp.s32 	%r4281, -1, 0, %p675;
	add.s32 	%r4282, %r4280, %r4281;
	mul.hi.u32 	%r4283, %r4282, 692387675;
	shr.u32 	%r4284, %r4283, 6;
	add.s32 	%r4285, %r4284, %r4279;
	mad.lo.s32 	%r4286, %r4285, 397, %r235;
	sub.s32 	%r4262, %r4286, %r4274;
	setp.gt.s32 	%p676, %r4262, 207;
	@%p676 bra 	$L__BB0_445;
	setp.gt.s32 	%p689, %r4262, 83;
	@%p689 bra 	$L__BB0_442;
	cvt.u64.u32 	%rd2703, %r4262;
	setp.gt.u32 	%p677, %r4262, 63;
	@%p677 bra 	$L__BB0_440;
	bra.uni 	$L__BB0_441;
$L__BB0_440:
	add.s32 	%r4298, %r4262, -66;
	setp.lt.u32 	%p690, %r4298, 17;
	@%p690 bra 	$L__BB0_554;
	bra.uni 	$L__BB0_449;
$L__BB0_441:
	cvt.u32.u64 	%r4287, %rd2703;
	mov.b64 	%rd2704, 1;
	shl.b64 	%rd2705, %rd2704, %r4287;
	and.b64  	%rd2706, %rd2705, -8850988138516;
	setp.ne.s64 	%p678, %rd2706, 0;
	@%p678 bra 	$L__BB0_554;
	bra.uni 	$L__BB0_440;
$L__BB0_442:
	add.s32 	%r4290, %r4262, -148;
	cvt.u64.u32 	%rd2711, %r4290;
	setp.gt.u32 	%p681, %r4290, 57;
	@%p681 bra 	$L__BB0_443;
	bra.uni 	$L__BB0_691;
$L__BB0_443:
	add.s32 	%r4288, %r4262, -84;
	cvt.u64.u32 	%rd2707, %r4288;
	setp.gt.u32 	%p679, %r4288, 62;
	@%p679 bra 	$L__BB0_449;
	cvt.u32.u64 	%r4289, %rd2707;
	mov.b64 	%rd2708, 1;
	shl.b64 	%rd2709, %rd2708, %r4289;
	and.b64  	%rd2710, %rd2709, 8705452513333051391;
	setp.ne.s64 	%p680, %rd2710, 0;
	@%p680 bra 	$L__BB0_554;
	bra.uni 	$L__BB0_449;
$L__BB0_445:
	add.s32 	%r4296, %r4262, -334;
	cvt.u64.u32 	%rd2723, %r4296;
	setp.gt.u32 	%p687, %r4296, 61;
	@%p687 bra 	$L__BB0_446;
	bra.uni 	$L__BB0_692;
$L__BB0_446:
	add.s32 	%r4292, %r4262, -208;
	cvt.u64.u32 	%rd2715, %r4292;
	setp.gt.u32 	%p683, %r4292, 62;
	@%p683 bra 	$L__BB0_447;
	bra.uni 	$L__BB0_693;
$L__BB0_447:
	add.s32 	%r4294, %r4262, -272;
	cvt.u64.u32 	%rd2719, %r4294;
	setp.gt.u32 	%p685, %r4294, 59;
	@%p685 bra 	$L__BB0_449;
	cvt.u32.u64 	%r4295, %rd2719;
	mov.b64 	%rd2720, 1;
	shl.b64 	%rd2721, %rd2720, %r4295;
	and.b64  	%rd2722, %rd2721, 1152917106492276701;
	setp.ne.s64 	%p686, %rd2722, 0;
	@%p686 bra 	$L__BB0_554;
$L__BB0_449:
	mul.wide.s32 	%rd2727, %r4623, %r4623;
	mul.hi.u64 	%rd2728, %rd2727, -6900615753734868941;
	shr.u64 	%rd2729, %rd2728, 8;
	mul.lo.s64 	%rd2730, %rd2729, 409;
	cvt.u32.u64 	%r4300, %rd2727;
	cvt.u32.u64 	%r4301, %rd2730;
	sub.s32 	%r4302, %r4300, %r4301;
	mul.lo.s32 	%r4303, %r4302, %r4302;
	mul.hi.u32 	%r4304, %r4303, 10501143;
	mul.lo.s32 	%r4305, %r4304, 409;
	sub.s32 	%r4306, %r4303, %r4305;
	mul.lo.s32 	%r4307, %r4306, %r4302;
	mul.hi.u32 	%r4308, %r4307, 10501143;
	mul.lo.s32 	%r4309, %r4308, 409;
	sub.s32 	%r4310, %r4307, %r4309;
	add.s32 	%r4311, %r419, %r4310;
	sub.s32 	%r4312, %r238, %r4311;
	add.s32 	%r4313, %r420, %r4310;
	max.s32 	%r4314, %r4312, 0;
	neg.s32 	%r4315, %r4314;
	setp.ne.s32 	%p691, %r4313, %r4315;
	selp.u32 	%r4316, 1, 0, %p691;
	add.s32 	%r4317, %r4313, %r4314;
	selp.s32 	%r4318, -1, 0, %p691;
	add.s32 	%r4319, %r4317, %r4318;
	mul.hi.u32 	%r4320, %r4319, -1606674807;
	shr.u32 	%r4321, %r4320, 8;
	add.s32 	%r4322, %r4321, %r4316;
	mad.lo.s32 	%r4323, %r4322, 409, %r238;
	sub.s32 	%r4299, %r4323, %r4311;
	setp.gt.s32 	%p692, %r4299, 182;
	@%p692 bra 	$L__BB0_454;
	cvt.u64.u32 	%rd2731, %r4299;
	setp.gt.u32 	%p693, %r4299, 63;
	@%p693 bra 	$L__BB0_451;
	bra.uni 	$L__BB0_694;
$L__BB0_451:
	add.s32 	%r4325, %r4299, -65;
	cvt.u64.u32 	%rd2735, %r4325;
	setp.gt.u32 	%p695, %r4325, 59;
	@%p695 bra 	$L__BB0_452;
	bra.uni 	$L__BB0_695;
$L__BB0_452:
	add.s32 	%r4327, %r4299, -126;
	cvt.u64.u32 	%rd2739, %r4327;
	setp.gt.u32 	%p697, %r4327, 55;
	@%p697 bra 	$L__BB0_461;
	cvt.u32.u64 	%r4328, %rd2739;
	mov.b64 	%rd2740, 1;
	shl.b64 	%rd2741, %rd2740, %r4328;
	and.b64  	%rd2742, %rd2741, 54034330428505599;
	setp.ne.s64 	%p698, %rd2742, 0;
	@%p698 bra 	$L__BB0_554;
	bra.uni 	$L__BB0_461;
$L__BB0_454:
	setp.gt.s32 	%p707, %r4299, 306;
	@%p707 bra 	$L__BB0_458;
	add.s32 	%r4329, %r4299, -183;
	cvt.u64.u32 	%rd2743, %r4329;
	setp.gt.u32 	%p699, %r4329, 63;
	@%p699 bra 	$L__BB0_456;
	bra.uni 	$L__BB0_696;
$L__BB0_456:
	add.s32 	%r4331, %r4299, -248;
	cvt.u64.u32 	%rd2747, %r4331;
	setp.gt.u32 	%p701, %r4331, 57;
	@%p701 bra 	$L__BB0_461;
	cvt.u32.u64 	%r4332, %rd2747;
	mov.b64 	%rd2748, 1;
	shl.b64 	%rd2749, %rd2748, %r4332;
	and.b64  	%rd2750, %rd2749, 252200410834253695;
	setp.ne.s64 	%p702, %rd2750, 0;
	@%p702 bra 	$L__BB0_554;
	bra.uni 	$L__BB0_461;
$L__BB0_458:
	add.s32 	%r4333, %r4299, -307;
	cvt.u64.u32 	%rd2751, %r4333;
	setp.gt.u32 	%p703, %r4333, 61;
	@%p703 bra 	$L__BB0_459;
	bra.uni 	$L__BB0_697;
$L__BB0_459:
	add.s32 	%r4335, %r4299, -370;
	cvt.u64.u32 	%rd2755, %r4335;
	setp.gt.u32 	%p705, %r4335, 37;
	@%p705 bra 	$L__BB0_461;
	cvt.u32.u64 	%r4336, %rd2755;
	mov.b64 	%rd2756, 1;
	shl.b64 	%rd2757, %rd2756, %r4336;
	and.b64  	%rd2758, %rd2757, 246960598519;
	setp.ne.s64 	%p706, %rd2758, 0;
	@%p706 bra 	$L__BB0_554;
$L__BB0_461:
	mul.wide.s32 	%rd2759, %r4623, %r4623;
	mul.hi.u64 	%rd2760, %rd2759, 701063907789436641;
	shr.u64 	%rd2761, %rd2760, 4;
	mul.lo.s64 	%rd2762, %rd2761, 421;
	cvt.u32.u64 	%r4338, %rd2759;
	cvt.u32.u64 	%r4339, %rd2762;
	sub.s32 	%r4340, %r4338, %r4339;
	mul.lo.s32 	%r4341, %r4340, %r4340;
	mul.hi.u32 	%r4342, %r4341, 10201823;
	mul.lo.s32 	%r4343, %r4342, 421;
	sub.s32 	%r4344, %r4341, %r4343;
	mul.lo.s32 	%r4345, %r4344, %r4340;
	mul.hi.u32 	%r4346, %r4345, 10201823;
	mul.lo.s32 	%r4347, %r4346, 421;
	sub.s32 	%r4348, %r4345, %r4347;
	add.s32 	%r4349, %r421, %r4348;
	sub.s32 	%r4350, %r241, %r4349;
	add.s32 	%r4351, %r422, %r4348;
	max.s32 	%r4352, %r4350, 0;
	neg.s32 	%r4353, %r4352;
	setp.ne.s32 	%p708, %r4351, %r4353;
	selp.u32 	%r4354, 1, 0, %p708;
	add.s32 	%r4355, %r4351, %r4352;
	selp.s32 	%r4356, -1, 0, %p708;
	add.s32 	%r4357, %r4355, %r4356;
	mul.hi.u32 	%r4358, %r4357, 928365853;
	sub.s32 	%r4359, %r4357, %r4358;
	shr.u32 	%r4360, %r4359, 1;
	add.s32 	%r4361, %r4360, %r4358;
	shr.u32 	%r4362, %r4361, 8;
	add.s32 	%r4363, %r4362, %r4354;
	mad.lo.s32 	%r4364, %r4363, 421, %r241;
	sub.s32 	%r4337, %r4364, %r4349;
	setp.gt.s32 	%p709, %r4337, 190;
	@%p709 bra 	$L__BB0_466;
	add.s32 	%r4368, %r4337, -126;
	cvt.u64.u32 	%rd2771, %r4368;
	setp.gt.u32 	%p714, %r4368, 62;
	@%p714 bra 	$L__BB0_463;
	bra.uni 	$L__BB0_698;
$L__BB0_463:
	cvt.u64.u32 	%rd2763, %r4337;
	setp.gt.u32 	%p710, %r4337, 63;
	@%p710 bra 	$L__BB0_464;
	bra.uni 	$L__BB0_699;
$L__BB0_464:
	add.s32 	%r4366, %r4337, -65;
	cvt.u64.u32 	%rd2767, %r4366;
	setp.gt.u32 	%p712, %r4366, 59;
	@%p712 bra 	$L__BB0_473;
	cvt.u32.u64 	%r4367, %rd2767;
	mov.b64 	%rd2768, 1;
	shl.b64 	%rd2769, %rd2768, %r4367;
	and.b64  	%rd2770, %rd2769, 1152074296536816627;
	setp.ne.s64 	%p713, %rd2770, 0;
	@%p713 bra 	$L__BB0_554;
	bra.uni 	$L__BB0_473;
$L__BB0_466:
	setp.gt.s32 	%p724, %r4337, 317;
	@%p724 bra 	$L__BB0_470;
	add.s32 	%r4370, %r4337, -191;
	cvt.u64.u32 	%rd2775, %r4370;
	setp.gt.u32 	%p716, %r4370, 60;
	@%p716 bra 	$L__BB0_468;
	bra.uni 	$L__BB0_700;
$L__BB0_468:
	add.s32 	%r4372, %r4337, -253;
	cvt.u64.u32 	%rd2779, %r4372;
	setp.gt.u32 	%p718, %r4372, 63;
	@%p718 bra 	$L__BB0_473;
	cvt.u32.u64 	%r4373, %rd2779;
	mov.b64 	%rd2780, 1;
	shl.b64 	%rd2781, %rd2780, %r4373;
	and.b64  	%rd2782, %rd2781, -4665738422969761793;
	setp.ne.s64 	%p719, %rd2782, 0;
	@%p719 bra 	$L__BB0_554;
	bra.uni 	$L__BB0_473;
$L__BB0_470:
	add.s32 	%r4374, %r4337, -318;
	cvt.u64.u32 	%rd2783, %r4374;
	setp.gt.u32 	%p720, %r4374, 57;
	@%p720 bra 	$L__BB0_471;
	bra.uni 	$L__BB0_701;
$L__BB0_471:
	add.s32 	%r4376, %r4337, -378;
	cvt.u64.u32 	%rd2787, %r4376;
	setp.gt.u32 	%p722, %r4376, 41;
	@%p722 bra 	$L__BB0_473;
	cvt.u32.u64 	%r4377, %rd2787;
	mov.b64 	%rd2788, 1;
	shl.b64 	%rd2789, %rd2788, %r4377;
	and.b64  	%rd2790, %rd2789, 4329326967679;
	setp.ne.s64 	%p723, %rd2790, 0;
	@%p723 bra 	$L__BB0_554;
$L__BB0_473:
	mul.wide.s32 	%rd2791, %r4623, %r4623;
	mul.hi.u64 	%rd2792, %rd2791, 681634884940768651;
	shr.u64 	%rd2793, %rd2792, 4;
	mul.lo.s64 	%rd2794, %rd2793, 433;
	cvt.u32.u64 	%r4379, %rd2791;
	cvt.u32.u64 	%r4380, %rd2794;
	sub.s32 	%r4381, %r4379, %r4380;
	mul.lo.s32 	%r4382, %r4381, %r4381;
	mul.hi.u32 	%r4383, %r4382, 9919094;
	mul.lo.s32 	%r4384, %r4383, 433;
	sub.s32 	%r4385, %r4382, %r4384;
	mul.lo.s32 	%r4386, %r4385, %r4381;
	mul.hi.u32 	%r4387, %r4386, 9919094;
	mul.lo.s32 	%r4388, %r4387, 433;
	sub.s32 	%r4389, %r4386, %r4388;
	add.s32 	%r4390, %r423, %r4389;
	sub.s32 	%r4391, %r244, %r4390;
	add.s32 	%r4392, %r424, %r4389;
	max.s32 	%r4393, %r4391, 0;
	neg.s32 	%r4394, %r4393;
	setp.ne.s32 	%p725, %r4392, %r4394;
	selp.u32 	%r4395, 1, 0, %p725;
	add.s32 	%r4396, %r4392, %r4393;
	selp.s32 	%r4397, -1, 0, %p725;
	add.s32 	%r4398, %r4396, %r4397;
	mul.hi.u32 	%r4399, %r4398, 158705489;
	shr.u32 	%r4400, %r4399, 4;
	add.s32 	%r4401, %r4400, %r4395;
	mad.lo.s32 	%r4402, %r4401, 433, %r244;
	sub.s32 	%r4378, %r4402, %r4390;
	setp.gt.s32 	%p726, %r4378, 199;
	@%p726 bra 	$L__BB0_481;
	setp.gt.s32 	%p742, %r4378, 70;
	@%p742 bra 	$L__BB0_478;
	cvt.u64.u32 	%rd2795, %r4378;
	setp.gt.u32 	%p727, %r4378, 63;
	@%p727 bra 	$L__BB0_476;
	bra.uni 	$L__BB0_477;
$L__BB0_476:
	add.s32 	%r4416, %r4378, -65;
	setp.lt.u32 	%p743, %r4416, 5;
	@%p743 bra 	$L__BB0_554;
	bra.uni 	$L__BB0_488;
$L__BB0_477:
	cvt.u32.u64 	%r4403, %rd2795;
	mov.b64 	%rd2796, 1;
	shl.b64 	%rd2797, %rd2796, %r4403;
	and.b64  	%rd2798, %rd2797, -18014574737424664;
	setp.ne.s64 	%p728, %rd2798, 0;
	@%p728 bra 	$L__BB0_554;
	bra.uni 	$L__BB0_476;
$L__BB0_478:
	add.s32 	%r4406, %r4378, -134;
	cvt.u64.u32 	%rd2803, %r4406;
	setp.gt.u32 	%p731, %r4406, 63;
	@%p731 bra 	$L__BB0_479;
	bra.uni 	$L__BB0_702;
$L__BB0_479:
	add.s32 	%r4404, %r4378, -71;
	cvt.u64.u32 	%rd2799, %r4404;
	setp.gt.u32 	%p729, %r4404, 61;
	@%p729 bra 	$L__BB0_488;
	cvt.u32.u64 	%r4405, %rd2799;
	mov.b64 	%rd2800, 1;
	shl.b64 	%rd2801, %rd2800, %r4405;
	and.b64  	%rd2802, %rd2801, 4395425137675992807;
	setp.ne.s64 	%p730, %rd2802, 0;
	@%p730 bra 	$L__BB0_554;
	bra.uni 	$L__BB0_488;
$L__BB0_481:
	setp.gt.s32 	%p741, %r4378, 318;
	@%p741 bra 	$L__BB0_485;
	add.s32 	%r4408, %r4378, -200;
	cvt.u64.u32 	%rd2807, %r4408;
	setp.gt.u32 	%p733, %r4408, 55;
	@%p733 bra 	$L__BB0_483;
	bra.uni 	$L__BB0_703;
$L__BB0_483:
	add.s32 	%r4410, %r4378, -257;
	cvt.u64.u32 	%rd2811, %r4410;
	setp.gt.u32 	%p735, %r4410, 60;
	@%p735 bra 	$L__BB0_488;
	cvt.u32.u64 	%r4411, %rd2811;
	mov.b64 	%rd2812, 1;
	shl.b64 	%rd2813, %rd2812, %r4411;
	and.b64  	%rd2814, %rd2813, 1728528417067499007;
	setp.ne.s64 	%p736, %rd2814, 0;
	@%p736 bra 	$L__BB0_554;
	bra.uni 	$L__BB0_488;
$L__BB0_485:
	add.s32 	%r4412, %r4378, -319;
	cvt.u64.u32 	%rd2815, %r4412;
	setp.gt.u32 	%p737, %r4412, 59;
	@%p737 bra 	$L__BB0_486;
	bra.uni 	$L__BB0_704;
$L__BB0_486:
	add.s32 	%r4414, %r4378, -380;
	cvt.u64.u32 	%rd2819, %r4414;
	setp.gt.u32 	%p739, %r4414, 50;
	@%p739 bra 	$L__BB0_488;
	cvt.u32.u64 	%r4415, %rd2819;
	mov.b64 	%rd2820, 1;
	shl.b64 	%rd2821, %rd2820, %r4415;
	and.b64  	%rd2822, %rd2821, 1653527979687935;
	setp.ne.s64 	%p740, %rd2822, 0;
	@%p740 bra 	$L__BB0_554;
$L__BB0_488:
	mul.wide.s32 	%rd2823, %r4623, %r4623;
	mul.hi.u64 	%rd2824, %rd2823, -7689645023892592131;
	shr.u64 	%rd2825, %rd2824, 8;
	mul.lo.s64 	%rd2826, %rd2825, 439;
	cvt.u32.u64 	%r4418, %rd2823;
	cvt.u32.u64 	%r4419, %rd2826;
	sub.s32 	%r4420, %r4418, %r4419;
	mul.lo.s32 	%r4421, %r4420, %r4420;
	mul.hi.u32 	%r4422, %r4421, 9783525;
	mul.lo.s32 	%r4423, %r4422, 439;
	sub.s32 	%r4424, %r4421, %r4423;
	mul.lo.s32 	%r4425, %r4424, %r4420;
	mul.hi.u32 	%r4426, %r4425, 9783525;
	mul.lo.s32 	%r4427, %r4426, 439;
	sub.s32 	%r4428, %r4425, %r4427;
	add.s32 	%r4429, %r425, %r4428;
	sub.s32 	%r4430, %r247, %r4429;
	add.s32 	%r4431, %r426, %r4428;
	max.s32 	%r4432, %r4430, 0;
	neg.s32 	%r4433, %r4432;
	setp.ne.s32 	%p744, %r4431, %r4433;
	selp.u32 	%r4434, 1, 0, %p744;
	add.s32 	%r4435, %r4431, %r4432;
	selp.s32 	%r4436, -1, 0, %p744;
	add.s32 	%r4437, %r4435, %r4436;
	mul.hi.u32 	%r4438, %r4437, 313072787;
	shr.u32 	%r4439, %r4438, 5;
	add.s32 	%r4440, %r4439, %r4434;
	mad.lo.s32 	%r4441, %r4440, 439, %r247;
	sub.s32 	%r4417, %r4441, %r4429;
	setp.gt.s32 	%p745, %r4417, 130;
	@%p745 bra 	$L__BB0_492;
	add.s32 	%r4443, %r4417, -66;
	cvt.u64.u32 	%rd2831, %r4443;
	setp.gt.u32 	%p748, %r4443, 63;
	@%p748 bra 	$L__BB0_490;
	bra.uni 	$L__BB0_705;
$L__BB0_490:
	cvt.u64.u32 	%rd2827, %r4417;
	setp.gt.u32 	%p746, %r4417, 62;
	@%p746 bra 	$L__BB0_495;
	cvt.u32.u64 	%r4442, %rd2827;
	mov.b64 	%rd2828, 1;
	shl.b64 	%rd2829, %rd2828, %r4442;
	and.b64  	%rd2830, %rd2829, 6808879613347544168;
	setp.ne.s64 	%p747, %rd2830, 0;
	@%p747 bra 	$L__BB0_554;
	bra.uni 	$L__BB0_495;
$L__BB0_492:
	add.s32 	%r4449, %r4417, -163;
	cvt.u64.u32 	%rd2835, %r4449;
	setp.gt.u32 	%p752, %r4449, 58;
	@%p752 bra 	$L__BB0_493;
	bra.uni 	$L__BB0_706;
$L__BB0_493:
	add.s32 	%r4445, %r4417, -131;
	setp.gt.u32 	%p750, %r4445, 30;
	@%p750 bra 	$L__BB0_495;
	mov.b32 	%r4446, 1;
	shl.b32 	%r4447, %r4446, %r4445;
	and.b32  	%r4448, %r4447, 2147425215;
	setp.ne.s32 	%p751, %r4448, 0;
	@%p751 bra 	$L__BB0_554;
$L__BB0_495:
	mul.wide.s32 	%rd2839, %r4623, %r4623;
	mul.hi.u64 	%rd2840, %rd2839, -8113338203097636487;
	shr.u64 	%rd2841, %rd2840, 8;
	mul.lo.s64 	%rd2842, %rd2841, 457;
	cvt.u32.u64 	%r4452, %rd2839;
	cvt.u32.u64 	%r4453, %rd2842;
	sub.s32 	%r4454, %r4452, %r4453;
	mul.lo.s32 	%r4455, %r4454, %r4454;
	mul.hi.u32 	%r4456, %r4455, 9398178;
	mul.lo.s32 	%r4457, %r4456, 457;
	sub.s32 	%r4458, %r4455, %r4457;
	mul.lo.s32 	%r4459, %r4458, %r4454;
	mul.hi.u32 	%r4460, %r4459, 9398178;
	mul.lo.s32 	%r4461, %r4460, 457;
	sub.s32 	%r4462, %r4459, %r4461;
	add.s32 	%r4463, %r427, %r4462;
	sub.s32 	%r4464, %r250, %r4463;
	add.s32 	%r4465, %r428, %r4462;
	max.s32 	%r4466, %r4464, 0;
	neg.s32 	%r4467, %r4466;
	setp.ne.s32 	%p754, %r4465, %r4467;
	selp.u32 	%r4468, 1, 0, %p754;
	add.s32 	%r4469, %r4465, %r4466;
	selp.s32 	%r4470, -1, 0, %p754;
	add.s32 	%r4471, %r4469, %r4470;
	mul.hi.u32 	%r4472, %r4471, 601483385;
	shr.u32 	%r4473, %r4472, 6;
	add.s32 	%r4474, %r4473, %r4468;
	mad.lo.s32 	%r4475, %r4474, 457, %r250;
	sub.s32 	%r4451, %r4475, %r4463;
	setp.gt.s32 	%p755, %r4451, 242;
	@%p755 bra 	$L__BB0_503;
	setp.gt.s32 	%p773, %r4451, 128;
	@%p773 bra 	$L__BB0_500;
	add.s32 	%r4477, %r4451, -65;
	cvt.u64.u32 	%rd2847, %r4477;
	setp.gt.u32 	%p758, %r4477, 62;
	@%p758 bra 	$L__BB0_498;
	bra.uni 	$L__BB0_707;
$L__BB0_498:
	cvt.u64.u32 	%rd2843, %r4451;
	setp.gt.u32 	%p756, %r4451, 63;
	@%p756 bra 	$L__BB0_510;
	cvt.u32.u64 	%r4476, %rd2843;
	mov.b64 	%rd2844, 1;
	shl.b64 	%rd2845, %rd2844, %r4476;
	and.b64  	%rd2846, %rd2845, -199288703202558232;
	setp.ne.s64 	%p757, %rd2846, 0;
	@%p757 bra 	$L__BB0_554;
	bra.uni 	$L__BB0_510;
$L__BB0_500:
	add.s32 	%r4479, %r4451, -129;
	cvt.u64.u32 	%rd2851, %r4479;
	setp.gt.u32 	%p760, %r4479, 55;
	@%p760 bra 	$L__BB0_501;
	bra.uni 	$L__BB0_708;
$L__BB0_501:
	add.s32 	%r4481, %r4451, -186;
	cvt.u64.u32 	%rd2855, %r4481;
	setp.gt.u32 	%p762, %r4481, 54;
	@%p762 bra 	$L__BB0_510;
	cvt.u32.u64 	%r4482, %rd2855;
	mov.b64 	%rd2856, 1;
	shl.b64 	%rd2857, %rd2856, %r4482;
	and.b64  	%rd2858, %rd2857, 24756580725506047;
	setp.ne.s64 	%p763, %rd2858, 0;
	@%p763 bra 	$L__BB0_554;
	bra.uni 	$L__BB0_510;
$L__BB0_503:
	setp.gt.s32 	%p772, %r4451, 349;
	@%p772 bra 	$L__BB0_507;
	add.s32 	%r4485, %r4451, -290;
	cvt.u64.u32 	%rd2863, %r4485;
	setp.gt.u32 	%p766, %r4485, 56;
	@%p766 bra 	$L__BB0_505;
	bra.uni 	$L__BB0_709;
$L__BB0_505:
	add.s32 	%r4483, %r4451, -243;
	cvt.u64.u32 	%rd2859, %r4483;
	setp.gt.u32 	%p764, %r4483, 45;
	@%p764 bra 	$L__BB0_510;
	cvt.u32.u64 	%r4484, %rd2859;
	mov.b64 	%rd2860, 1;
	shl.b64 	%rd2861, %rd2860, %r4484;
	and.b64  	%rd2862, %rd2861, 69268695654399;
	setp.ne.s64 	%p765, %rd2862, 0;
	@%p765 bra 	$L__BB0_554;
	bra.uni 	$L__BB0_510;
$L__BB0_507:
	add.s32 	%r4487, %r4451, -350;
	cvt.u64.u32 	%rd2867, %r4487;
	setp.gt.u32 	%p768, %r4487, 56;
	@%p768 bra 	$L__BB0_508;
	bra.uni 	$L__BB0_710;
$L__BB0_508:
	add.s32 	%r4489, %r4451, -408;
	cvt.u64.u32 	%rd2871, %r4489;
	setp.gt.u32 	%p770, %r4489, 46;
	@%p770 bra 	$L__BB0_510;
	cvt.u32.u64 	%r4490, %rd2871;
	mov.b64 	%rd2872, 1;
	shl.b64 	%rd2873, %rd2872, %r4490;
	and.b64  	%rd2874, %rd2873, 103340918538111;
	setp.ne.s64 	%p771, %rd2874, 0;
	@%p771 bra 	$L__BB0_554;
$L__BB0_510:
	mul.wide.s32 	%rd2875, %r4623, %r4623;
	mul.hi.u64 	%rd2876, %rd2875, -8247248430362585711;
	shr.u64 	%rd2877, %rd2876, 8;
	mul.lo.s64 	%rd2878, %rd2877, 463;
	cvt.u32.u64 	%r4492, %rd2875;
	cvt.u32.u64 	%r4493, %rd2878;
	sub.s32 	%r4494, %r4492, %r4493;
	mul.lo.s32 	%r4495, %r4494, %r4494;
	mul.hi.u32 	%r4496, %r4495, 9276388;
	mul.lo.s32 	%r4497, %r4496, 463;
	sub.s32 	%r4498, %r4495, %r4497;
	mul.lo.s32 	%r4499, %r4498, %r4494;
	mul.hi.u32 	%r4500, %r4499, 9276388;
	mul.lo.s32 	%r4501, %r4500, 463;
	sub.s32 	%r4502, %r4499, %r4501;
	add.s32 	%r4503, %r429, %r4502;
	sub.s32 	%r4504, %r253, %r4503;
	add.s32 	%r4505, %r430, %r4502;
	max.s32 	%r4506, %r4504, 0;
	neg.s32 	%r4507, %r4506;
	setp.ne.s32 	%p774, %r4505, %r4507;
	selp.u32 	%r4508, 1, 0, %p774;
	add.s32 	%r4509, %r4505, %r4506;
	selp.s32 	%r4510, -1, 0, %p774;
	add.s32 	%r4511, %r4509, %r4510;
	mul.hi.u32 	%r4512, %r4511, 37105549;
	shr.u32 	%r4513, %r4512, 2;
	add.s32 	%r4514, %r4513, %r4508;
	mad.lo.s32 	%r4515, %r4514, 463, %r253;
	sub.s32 	%r4491, %r4515, %r4503;
	setp.gt.s32 	%p775, %r4491, 247;
	@%p775 bra 	$L__BB0_518;
	setp.gt.s32 	%p793, %r4491, 124;
	@%p793 bra 	$L__BB0_515;
	cvt.u64.u32 	%rd2879, %r4491;
	setp.gt.u32 	%p776, %r4491, 63;
	@%p776 bra 	$L__BB0_513;
	bra.uni 	$L__BB0_711;
$L__BB0_513:
	add.s32 	%r4517, %r4491, -67;
	cvt.u64.u32 	%rd2883, %r4517;
	setp.gt.u32 	%p778, %r4517, 55;
	@%p778 bra 	$L__BB0_525;
	cvt.u32.u64 	%r4518, %rd2883;
	mov.b64 	%rd2884, 1;
	shl.b64 	%rd2885, %rd2884, %r4518;
	and.b64  	%rd2886, %rd2885, 60780993119123447;
	setp.ne.s64 	%p779, %rd2886, 0;
	@%p779 bra 	$L__BB0_554;
	bra.uni 	$L__BB0_525;
$L__BB0_515:
	add.s32 	%r4519, %r4491, -125;
	cvt.u64.u32 	%rd2887, %r4519;
	setp.gt.u32 	%p780, %r4519, 63;
	@%p780 bra 	$L__BB0_516;
	bra.uni 	$L__BB0_712;
$L__BB0_516:
	add.s32 	%r4521, %r4491, -190;
	cvt.u64.u32 	%rd2891, %r4521;
	setp.gt.u32 	%p782, %r4521, 56;
	@%p782 bra 	$L__BB0_525;
	cvt.u32.u64 	%r4522, %rd2891;
	mov.b64 	%rd2892, 1;
	shl.b64 	%rd2893, %rd2892, %r4522;
	and.b64  	%rd2894, %rd2893, 121595987347636223;
	setp.ne.s64 	%p783, %rd2894, 0;
	@%p783 bra 	$L__BB0_554;
	bra.uni 	$L__BB0_525;
$L__BB0_518:
	setp.gt.s32 	%p792, %r4491, 367;
	@%p792 bra 	$L__BB0_522;
	add.s32 	%r4523, %r4491, -248;
	cvt.u64.u32 	%rd2895, %r4523;
	setp.gt.u32 	%p784, %r4523, 59;
	@%p784 bra 	$L__BB0_520;
	bra.uni 	$L__BB0_713;
$L__BB0_520:
	add.s32 	%r4525, %r4491, -309;
	cvt.u64.u32 	%rd2899, %r4525;
	setp.gt.u32 	%p786, %r4525, 57;
	@%p786 bra 	$L__BB0_525;
	cvt.u32.u64 	%r4526, %rd2899;
	mov.b64 	%rd2900, 1;
	shl.b64 	%rd2901, %rd2900, %r4526;
	and.b64  	%rd2902, %rd2901, 242209079181672431;
	setp.ne.s64 	%p787, %rd2902, 0;
	@%p787 bra 	$L__BB0_554;
	bra.uni 	$L__BB0_525;
$L__BB0_522:
	add.s32 	%r4527, %r4491, -368;
	cvt.u64.u32 	%rd2903, %r4527;
	setp.gt.u32 	%p788, %r4527, 56;
	@%p788 bra 	$L__BB0_523;
	bra.uni 	$L__BB0_714;
$L__BB0_523:
	add.s32 	%r4529, %r4491, -426;
	cvt.u64.u32 	%rd2907, %r4529;
	setp.gt.u32 	%p790, %r4529, 36;
	@%p790 bra 	$L__BB0_525;
	cvt.u32.u64 	%r4530, %rd2907;
	mov.b64 	%rd2908, 1;
	shl.b64 	%rd2909, %rd2908, %r4530;
	and.b64  	%rd2910, %rd2909, 136197422079;
	setp.ne.s64 	%p791, %rd2910, 0;
	@%p791 bra 	$L__BB0_554;
$L__BB0_525:
	mul.wide.s32 	%rd2912, %r4623, %r4623;
	mul.hi.u64 	%rd2913, %rd2912, -8749892979521368425;
	shr.u64 	%rd2914, %rd2913, 8;
	mul.lo.s64 	%rd2915, %rd2914, 487;
	cvt.u32.u64 	%r4532, %rd2912;
	cvt.u32.u64 	%r4533, %rd2915;
	sub.s32 	%r4534, %r4532, %r4533;
	mul.lo.s32 	%r4535, %r4534, %r4534;
	mul.hi.u32 	%r4536, %r4535, 8819235;
	mul.lo.s32 	%r4537, %r4536, 487;
	sub.s32 	%r4538, %r4535, %r4537;
	mul.lo.s32 	%r4539, %r4538, %r4534;
	mul.hi.u32 	%r4540, %r4539, 8819235;
	mul.lo.s32 	%r4541, %r4540, 487;
	sub.s32 	%r4542, %r4539, %r4541;
	add.s32 	%r4543, %r431, %r4542;
	sub.s32 	%r4544, %r256, %r4543;
	add.s32 	%r4545, %r432, %r4542;
	max.s32 	%r4546, %r4544, 0;
	neg.s32 	%r4547, %r4546;
	setp.ne.s32 	%p794, %r4545, %r4547;
	selp.u32 	%r4548, 1, 0, %p794;
	add.s32 	%r4549, %r4545, %r4546;
	selp.s32 	%r4550, -1, 0, %p794;
	add.s32 	%r4551, %r4549, %r4550;
	mul.hi.u32 	%r4552, %r4551, 1128862041;
	shr.u32 	%r4553, %r4552, 7;
	add.s32 	%r4554, %r4553, %r4548;
	mad.lo.s32 	%r4555, %r4554, 487, %r256;
	sub.s32 	%r4531, %r4555, %r4543;
	add.s32 	%r4556, %r4531, -2;
	cvt.u64.u32 	%rd2911, %r4556;
	setp.gt.u32 	%p795, %r4556, 63;
	@%p795 bra 	$L__BB0_526;
	bra.uni 	$L__BB0_715;
$L__BB0_526:
	add.s32 	%r4558, %r4531, -68;
	setp.gt.u32 	%p797, %r4558, 17;
	@%p797 bra 	$L__BB0_528;
	setp.ne.s32 	%p798, %r4558, 16;
	@%p798 bra 	$L__BB0_554;
$L__BB0_528:
	ld.param.u32 	%r4615, [_Z16runMainComputingPixii_param_2];
	cvt.rn.f64.s32 	%fd72, %r4623;
	cvt.rn.f64.s32 	%fd73, %r4615;
	div.rn.f64 	%fd74, %fd72, %fd73;
	mul.f64 	%fd75, %fd74, %fd74;
	mul.f64 	%fd76, %fd74, %fd75;
	mul.f64 	%fd77, %fd74, %fd76;
	mul.f64 	%fd78, %fd74, %fd77;
	mul.f64 	%fd79, %fd74, %fd78;
	sub.f64 	%fd15, %fd2, %fd79;
	{
	.reg .b32 %temp; 
	mov.b64 	{%temp, %r437}, %fd15;
	}
	setp.neu.f64 	%p799, %fd15, 0d0000000000000000;
	@%p799 bra 	$L__BB0_530;
	setp.lt.s32 	%p801, %r6, 0;
	and.b32  	%r4559, %r6, 2146435072;
	setp.eq.s32 	%p802, %r4559, 1096810496;
	selp.b32 	%r4560, %r437, 0, %p802;
	or.b32  	%r4561, %r4560, 2146435072;
	selp.b32 	%r4562, %r4561, %r4560, %p801;
	mov.b32 	%r4563, 0;
	mov.b64 	%fd94, {%r4563, %r4562};
	bra.uni 	$L__BB0_531;
$L__BB0_530:
	abs.f64 	%fd80, %fd15;
	{ // callseq 2, 0
	.param .b64 param0;
	st.param.f64 	[param0], %fd80;
	.param .b64 retval0;
	call.uni (retval0), 
	__internal_accurate_pow, 
	(
	param0
	);
	ld.param.f64 	%fd81, [retval0];
	} // callseq 2
	setp.lt.s32 	%p800, %r437, 0;
	selp.f64 	%fd94, 0dFFF8000000000000, %fd81, %p800;
$L__BB0_531:
	add.f64 	%fd83, %fd15, 0d3FC5555560000000;
	{
	.reg .b32 %temp; 
	mov.b64 	{%temp, %r4564}, %fd83;
	}
	and.b32  	%r4565, %r4564, 2146435072;
	setp.ne.s32 	%p803, %r4565, 2146435072;
	@%p803 bra 	$L__BB0_536;
	setp.num.f64 	%p804, %fd15, %fd15;
	@%p804 bra 	$L__BB0_534;
	mov.f64 	%fd85, 0d3FC5555560000000;
	add.rn.f64 	%fd94, %fd15, %fd85;
	bra.uni 	$L__BB0_536;
$L__BB0_534:
	abs.f64 	%fd84, %fd15;
	setp.neu.f64 	%p805, %fd84, 0d7FF0000000000000;
	@%p805 bra 	$L__BB0_536;
	setp.lt.s32 	%p806, %r437, 0;
	setp.lt.s32 	%p807, %r6, 0;
	selp.b32 	%r4566, 0, 2146435072, %p807;
	or.b32  	%r4567, %r4566, -2147483648;
	selp.b32 	%r4568, %r4567, %r4566, %p1;
	selp.b32 	%r4569, %r4568, %r4566, %p806;
	mov.b32 	%r4570, 0;
	mov.b64 	%fd94, {%r4570, %r4569};
$L__BB0_536:
	ld.param.u32 	%r4616, [_Z16runMainComputingPixii_param_2];
	setp.eq.f64 	%p808, %fd15, 0d3FF0000000000000;
	selp.f64 	%fd86, 0d3FF0000000000000, %fd94, %p808;
	cvt.rn.f64.s32 	%fd87, %r4616;
	fma.rn.f64 	%fd88, %fd86, %fd87, 0d3FE0000000000000;
	cvt.rzi.s32.f64 	%r4571, %fd88;
	min.s32 	%r438, %r4571, %r4623;
	setp.lt.s32 	%p809, %r4623, %r4571;
	@%p809 bra 	$L__BB0_554;
	ld.param.u32 	%r4617, [_Z16runMainComputingPixii_param_2];
	and.b32  	%r4572, %r4623, 1;
	and.b32  	%r4573, %r438, 1;
	and.b32  	%r4574, %r1, 1;
	and.b32  	%r4575, %r2, 1;
	add.s32 	%r4576, %r4574, %r4575;
	and.b32  	%r4577, %r4622, 1;
	add.s32 	%r4578, %r4576, %r4577;
	add.s32 	%r4579, %r4578, %r4572;
	add.s32 	%r4580, %r4579, %r4573;
	and.b32  	%r4581, %r4617, 1;
	sub.s32 	%r4631, %r4581, %r4580;
	setp.gt.s32 	%p810, %r4631, -1;
	@%p810 bra 	$L__BB0_540;
	ld.param.u32 	%r4618, [_Z16runMainComputingPixii_param_2];
	and.b32  	%r4582, %r4618, 1;
	and.b32  	%r4583, %r1, 1;
	and.b32  	%r4584, %r2, 1;
	add.s32 	%r4585, %r4583, %r4584;
	and.b32  	%r4586, %r4622, 1;
	add.s32 	%r4587, %r4585, %r4586;
	and.b32  	%r4588, %r4623, 1;
	add.s32 	%r4589, %r4587, %r4588;
	and.b32  	%r4590, %r438, 1;
	add.s32 	%r4591, %r4589, %r4590;
	sub.s32 	%r4630, %r4582, %r4591;
$L__BB0_539:
	add.s32 	%r4631, %r4630, 2;
	setp.lt.u32 	%p811, %r4630, -2;
	mov.u32 	%r4630, %r4631;
	@%p811 bra 	$L__BB0_539;
$L__BB0_540:
	setp.eq.s32 	%p812, %r4631, 0;
	@%p812 bra 	$L__BB0_541;
	bra.uni 	$L__BB0_554;
$L__BB0_541:
	mul.wide.s32 	%rd2919, %r438, %r438;
	mul.hi.u64 	%rd2920, %rd2919, 6148914691236517206;
	mul.lo.s64 	%rd2921, %rd2920, 3;
	sub.s64 	%rd2922, %rd2919, %rd2921;
	mul.lo.s64 	%rd2924, %rd2922, %rd2922;
	add.s64 	%rd2925, %rd2924, -3;
	setp.lt.u64 	%p813, %rd2924, 3;
	selp.b64 	%rd2926, %rd2924, %rd2925, %p813;
	mul.lo.s64 	%rd2927, %rd2926, %rd2922;
	mul.hi.u64 	%rd2928, %rd2927, -6148914691236517205;
	shr.u64 	%rd2929, %rd2928, 1;
	cvt.u32.u64 	%r4592, %rd2929;
	mov.b64 	%rd2930, 3;
	cvt.u32.u64 	%r4593, %rd2930;
	mul.lo.s32 	%r4594, %r4592, %r4593;
	cvt.u32.u64 	%r4595, %rd2927;
	sub.s32 	%r4596, %r4595, %r4594;
	add.s32 	%r4597, %r434, %r4596;
	sub.s32 	%r4625, %r43, %r4597;
	setp.gt.s32 	%p814, %r4625, -1;
	@%p814 bra 	$L__BB0_544;
	mov.u32 	%r4624, %r4625;
$L__BB0_543:
	add.s32 	%r4625, %r4624, 3;
	setp.lt.u32 	%p815, %r4624, -3;
	mov.u32 	%r4624, %r4625;
	@%p815 bra 	$L__BB0_543;
$L__BB0_544:
	setp.ne.s32 	%p816, %r4625, 0;
	@%p816 bra 	$L__BB0_554;
	mul.wide.s32 	%rd2931, %r438, %r438;
	mul.hi.u64 	%rd2932, %rd2931, 7378697629483820647;
	shr.u64 	%rd2933, %rd2932, 1;
	mul.lo.s64 	%rd2934, %rd2933, 5;
	sub.s64 	%rd2935, %rd2931, %rd2934;
	mul.lo.s64 	%rd2936, %rd2935, %rd2935;
	cvt.u16.u64 	%rs3016, %rd2936;
	mul.lo.s16 	%rs3017, %rs3016, 52;
	shr.u16 	%rs3018, %rs3017, 8;
	mul.lo.s16 	%rs3019, %rs3018, 5;
	sub.s16 	%rs3020, %rs3016, %rs3019;
	cvt.u16.u64 	%rs3021, %rd2935;
	mul.lo.s16 	%rs3022, %rs3020, %rs3021;
	and.b16  	%rs3023, %rs3022, 255;
	mul.lo.s16 	%rs3024, %rs3023, 52;
	shr.u16 	%rs3025, %rs3024, 8;
	mul.lo.s16 	%rs3026, %rs3025, 5;
	sub.s16 	%rs3027, %rs3022, %rs3026;
	cvt.u32.u16 	%r4598, %rs3027;
	and.b32  	%r4599, %r4598, 255;
	add.s32 	%r4600, %r435, %r4599;
	sub.s32 	%r4627, %r46, %r4600;
	setp.gt.s32 	%p817, %r4627, -1;
	@%p817 bra 	$L__BB0_548;
	mov.u32 	%r4626, %r4627;
$L__BB0_547:
	add.s32 	%r4627, %r4626, 5;
	setp.lt.u32 	%p818, %r4626, -5;
	mov.u32 	%r4626, %r4627;
	@%p818 bra 	$L__BB0_547;
$L__BB0_548:
	setp.ne.s32 	%p819, %r4627, 0;
	@%p819 bra 	$L__BB0_554;
	mul.wide.s32 	%rd2937, %r438, %r438;
	mul.hi.u64 	%rd2938, %rd2937, 5270498306774157605;
	shr.u64 	%rd2939, %rd2938, 1;
	mul.lo.s64 	%rd2940, %rd2939, 7;
	sub.s64 	%rd2941, %rd2937, %rd2940;
	mul.lo.s64 	%rd2942, %rd2941, %rd2941;
	cvt.u16.u64 	%rs3028, %rd2942;
	mul.lo.s16 	%rs3029, %rs3028, 37;
	shr.u16 	%rs3030, %rs3029, 8;
	mul.lo.s16 	%rs3031, %rs3030, 7;
	sub.s16 	%rs3032, %rs3028, %rs3031;
	cvt.u16.u64 	%rs3033, %rd2941;
	mul.lo.s16 	%rs3034, %rs3032, %rs3033;
	and.b16  	%rs3035, %rs3034, 255;
	mul.lo.s16 	%rs3036, %rs3035, 37;
	shr.u16 	%rs3037, %rs3036, 8;
	mul.lo.s16 	%rs3038, %rs3037, 7;
	sub.s16 	%rs3039, %rs3034, %rs3038;
	cvt.u32.u16 	%r4601, %rs3039;
	and.b32  	%r4602, %r4601, 255;
	add.s32 	%r4603, %r436, %r4602;
	sub.s32 	%r4629, %r7, %r4603;
	setp.gt.s32 	%p820, %r4629, -1;
	@%p820 bra 	$L__BB0_552;
	mov.u32 	%r4628, %r4629;
$L__BB0_551:
	add.s32 	%r4629, %r4628, 7;
	setp.lt.u32 	%p821, %r4628, -7;
	mov.u32 	%r4628, %r4629;
	@%p821 bra 	$L__BB0_551;
$L__BB0_552:
	setp.ne.s32 	%p822, %r4629, 0;
	@%p822 bra 	$L__BB0_554;
	ld.param.u32 	%r4619, [_Z16runMainComputingPixii_param_2];
	add.u64 	%rd2943, %SP, 0;
	add.u64 	%rd2944, %SPL, 0;
	st.local.v2.u32 	[%rd2944], {%r4619, %r1};
	st.local.v2.u32 	[%rd2944+8], {%r2, %r4622};
	st.local.v2.u32 	[%rd2944+16], {%r4623, %r438};
	mov.u32 	%r4604, %ctaid.x;
	mov.u32 	%r4605, %tid.x;
	st.local.v2.u32 	[%rd2944+24], {%r4604, %r4605};
	mov.u32 	%r4606, %ntid.x;
	mad.lo.s32 	%r4607, %r4604, %r4606, %r4605;
	shl.b32 	%r4608, %r4607, 2;
	cvt.u64.u32 	%rd2945, %r4608;
	st.local.u64 	[%rd2944+32], %rd2945;
	mov.u64 	%rd2946, $str;
	cvta.global.u64 	%rd2947, %rd2946;
	{ // callseq 3, 0
	.param .b64 param0;
	st.param.b64 	[param0], %rd2947;
	.param .b64 param1;
	st.param.b64 	[param1], %rd2943;
	.param .b32 retval0;
	call.uni (retval0), 
	vprintf, 
	(
	param0, 
	param1
	);
	ld.param.b32 	%r4609, [retval0];
	} // callseq 3
$L__BB0_554:
	add.s32 	%r4623, %r4623, -1;
	setp.gt.s32 	%p823, %r4623, %r286;
	@%p823 bra 	$L__BB0_46;
$L__BB0_555:
	add.s32 	%r4622, %r4622, -1;
	setp.gt.s32 	%p824, %r4622, %r3;
	@%p824 bra 	$L__BB0_2;
$L__BB0_556:
	ret;
$L__BB0_557:
	cvt.u32.u64 	%r1862, %rd1102;
	mov.b64 	%rd1109, 1;
	shl.b64 	%rd1110, %rd1109, %r1862;
	and.b64  	%rd1111, %rd1110, 721244443987968045;
	setp.ne.s64 	%p41, %rd1111, 0;
	@%p41 bra 	$L__BB0_555;
	bra.uni 	$L__BB0_21;
$L__BB0_558:
	cvt.u32.u64 	%r1879, %rd1112;
	mov.b64 	%rd1119, 1;
	shl.b64 	%rd1120, %rd1119, %r1879;
	and.b64  	%rd1121, %rd1120, -9215244429722123887;
	setp.ne.s64 	%p45, %rd1121, 0;
	@%p45 bra 	$L__BB0_555;
	bra.uni 	$L__BB0_23;
$L__BB0_559:
	cvt.u32.u64 	%r1896, %rd1122;
	mov.b64 	%rd1129, 1;
	shl.b64 	%rd1130, %rd1129, %r1896;
	and.b64  	%rd1131, %rd1130, 6341350308802741504;
	setp.ne.s64 	%p50, %rd1131, 0;
	@%p50 bra 	$L__BB0_555;
	bra.uni 	$L__BB0_26;
$L__BB0_560:
	cvt.u32.u64 	%r1898, %rd1132;
	mov.b64 	%rd1133, 1;
	shl.b64 	%rd1134, %rd1133, %r1898;
	and.b64  	%rd1135, %rd1134, 74309393862111269;
	setp.ne.s64 	%p52, %rd1135, 0;
	@%p52 bra 	$L__BB0_555;
	bra.uni 	$L__BB0_27;
$L__BB0_561:
	cvt.u32.u64 	%r2669, %rd1575;
	mov.b64 	%rd1582, 1;
	shl.b64 	%rd1583, %rd1582, %r2669;
	and.b64  	%rd1584, %rd1583, 121034238911786959;
	setp.ne.s64 	%p129, %rd1584, 0;
	@%p129 bra 	$L__BB0_554;
	bra.uni 	$L__BB0_79;
$L__BB0_562:
	cvt.u32.u64 	%r2706, %rd1595;
	mov.b64 	%rd1602, 1;
	shl.b64 	%rd1603, %rd1602, %r2706;
	and.b64  	%rd1604, %rd1603, -633318848594700;
	setp.ne.s64 	%p136, %rd1604, 0;
	@%p136 bra 	$L__BB0_554;
	bra.uni 	$L__BB0_83;
$L__BB0_563:
	cvt.u32.u64 	%r2723, %rd1605;
	mov.b64 	%rd1612, 1;
	shl.b64 	%rd1613, %rd1612, %r2723;
	and.b64  	%rd1614, %rd1613, -4616260261683397892;
	setp.ne.s64 	%p141, %rd1614, 0;
	@%p141 bra 	$L__BB0_554;
	bra.uni 	$L__BB0_86;
$L__BB0_564:
	cvt.u32.u64 	%r2740, %rd1615;
	mov.b64 	%rd1622, 1;
	shl.b64 	%rd1623, %rd1622, %r2740;
	and.b64  	%rd1624, %rd1623, 6337950665974538596;
	setp.ne.s64 	%p146, %rd1624, 0;
	@%p146 bra 	$L__BB0_554;
	bra.uni 	$L__BB0_89;
$L__BB0_565:
	cvt.u32.u64 	%r2761, %rd1625;
	mov.b64 	%rd1632, 1;
	shl.b64 	%rd1633, %rd1632, %r2761;
	and.b64  	%rd1634, %rd1633, -2329722969939436007;
	setp.ne.s64 	%p151, %rd1634, 0;
	@%p151 bra 	$L__BB0_554;
	bra.uni 	$L__BB0_92;
$L__BB0_566:
	cvt.u32.u64 	%r2784, %rd1635;
	mov.b64 	%rd1642, 1;
	shl.b64 	%rd1643, %rd1642, %r2784;
	and.b64  	%rd1644, %rd1643, -1266646123811076;
	setp.ne.s64 	%p156, %rd1644, 0;
	@%p156 bra 	$L__BB0_554;
	bra.uni 	$L__BB0_95;
$L__BB0_567:
	cvt.u32.u64 	%r2807, %rd1645;
	mov.b64 	%rd1652, 1;
	shl.b64 	%rd1653, %rd1652, %r2807;
	and.b64  	%rd1654, %rd1653, -383553854269776500;
	setp.ne.s64 	%p161, %rd1654, 0;
	@%p161 bra 	$L__BB0_554;
	bra.uni 	$L__BB0_98;
$L__BB0_568:
	cvt.u32.u64 	%r2829, %rd1659;
	mov.b64 	%rd1666, 1;
	shl.b64 	%rd1667, %rd1666, %r2829;
	and.b64  	%rd1668, %rd1667, -5188146775296317633;
	setp.ne.s64 	%p166, %rd1668, 0;
	@%p166 bra 	$L__BB0_554;
	bra.uni 	$L__BB0_101;
$L__BB0_569:
	cvt.u32.u64 	%r2850, %rd1673;
	mov.b64 	%rd1680, 1;
	shl.b64 	%rd1681, %rd1680, %r2850;
	and.b64  	%rd1682, %rd1681, -7148223877654085148;
	setp.ne.s64 	%p171, %rd1682, 0;
	@%p171 bra 	$L__BB0_554;
	bra.uni 	$L__BB0_104;
$L__BB0_570:
	cvt.u32.u64 	%r2872, %rd1687;
	mov.b64 	%rd1694, 1;
	shl.b64 	%rd1695, %rd1694, %r2872;
	and.b64  	%rd1696, %rd1695, -6917557687991418885;
	setp.ne.s64 	%p176, %rd1696, 0;
	@%p176 bra 	$L__BB0_554;
	bra.uni 	$L__BB0_107;
$L__BB0_571:
	cvt.u32.u64 	%r2893, %rd1701;
	mov.b64 	%rd1708, 1;
	shl.b64 	%rd1709, %rd1708, %r2893;
	and.b64  	%rd1710, %rd1709, 919277406118351976;
	setp.ne.s64 	%p181, %rd1710, 0;
	@%p181 bra 	$L__BB0_554;
	bra.uni 	$L__BB0_110;
$L__BB0_572:
	cvt.u32.u64 	%r2916, %rd1715;
	mov.b64 	%rd1726, 1;
	shl.b64 	%rd1727, %rd1726, %r2916;
	and.b64  	%rd1728, %rd1727, 4463062797776844543;
	setp.ne.s64 	%p188, %rd1728, 0;
	@%p188 bra 	$L__BB0_554;
	bra.uni 	$L__BB0_113;
$L__BB0_573:
	cvt.u32.u64 	%r2934, %rd1729;
	mov.b64 	%rd1740, 1;
	shl.b64 	%rd1741, %rd1740, %r2934;
	and.b64  	%rd1742, %rd1741, 26280030195375821;
	setp.ne.s64 	%p193, %rd1742, 0;
	@%p193 bra 	$L__BB0_554;
	bra.uni 	$L__BB0_116;
$L__BB0_574:
	cvt.u32.u64 	%r2933, %rd1736;
	mov.b64 	%rd1737, 1;
	shl.b64 	%rd1738, %rd1737, %r2933;
	and.b64  	%rd1739, %rd1738, 237711260979709252;
	setp.ne.s64 	%p192, %rd1739, 0;
	@%p192 bra 	$L__BB0_554;
	bra.uni 	$L__BB0_117;
$L__BB0_575:
	cvt.u32.u64 	%r2953, %rd1743;
	mov.b64 	%rd1754, 1;
	shl.b64 	%rd1755, %rd1754, %r2953;
	and.b64  	%rd1756, %rd1755, 3174392671722496563;
	setp.ne.s64 	%p199, %rd1756, 0;
	@%p199 bra 	$L__BB0_554;
	bra.uni 	$L__BB0_119;
$L__BB0_576:
	cvt.u32.u64 	%r2952, %rd1750;
	mov.b64 	%rd1751, 1;
	shl.b64 	%rd1752, %rd1751, %r2952;
	and.b64  	%rd1753, %rd1752, 5114381680998626408;
	setp.ne.s64 	%p198, %rd1753, 0;
	@%p198 bra 	$L__BB0_554;
	bra.uni 	$L__BB0_120;
$L__BB0_577:
	cvt.u32.u64 	%r2970, %rd1757;
	mov.b64 	%rd1764, 1;
	shl.b64 	%rd1765, %rd1764, %r2970;
	and.b64  	%rd1766, %rd1765, 9038671589675106236;
	setp.ne.s64 	%p204, %rd1766, 0;
	@%p204 bra 	$L__BB0_554;
	bra.uni 	$L__BB0_123;
$L__BB0_578:
	cvt.u32.u64 	%r2972, %rd1767;
	mov.b64 	%rd1768, 1;
	shl.b64 	%rd1769, %rd1768, %r2972;
	and.b64  	%rd1770, %rd1769, 2294442980326498297;
	setp.ne.s64 	%p206, %rd1770, 0;
	@%p206 bra 	$L__BB0_554;
	bra.uni 	$L__BB0_124;
$L__BB0_579:
	cvt.u32.u64 	%r2991, %rd1771;
	mov.b64 	%rd1782, 1;
	shl.b64 	%rd1783, %rd1782, %r2991;
	and.b64  	%rd1784, %rd1783, -6767684184626661661;
	setp.ne.s64 	%p212, %rd1784, 0;
	@%p212 bra 	$L__BB0_554;
	bra.uni 	$L__BB0_126;
$L__BB0_580:
	cvt.u32.u64 	%r2990, %rd1778;
	mov.b64 	%rd1779, 1;
	shl.b64 	%rd1780, %rd1779, %r2990;
	and.b64  	%rd1781, %rd1780, 6889692988258450700;
	setp.ne.s64 	%p211, %rd1781, 0;
	@%p211 bra 	$L__BB0_554;
	bra.uni 	$L__BB0_127;
$L__BB0_581:
	cvt.u32.u64 	%r3011, %rd1785;
	mov.b64 	%rd1792, 1;
	shl.b64 	%rd1793, %rd1792, %r3011;
	and.b64  	%rd1794, %rd1793, -577604244934755076;
	setp.ne.s64 	%p217, %rd1794, 0;
	@%p217 bra 	$L__BB0_554;
	bra.uni 	$L__BB0_130;
$L__BB0_582:
	cvt.u32.u64 	%r3013, %rd1795;
	mov.b64 	%rd1796, 1;
	shl.b64 	%rd1797, %rd1796, %r3013;
	and.b64  	%rd1798, %rd1797, 2594038191796707191;
	setp.ne.s64 	%p219, %rd1798, 0;
	@%p219 bra 	$L__BB0_554;
	bra.uni 	$L__BB0_131;
$L__BB0_583:
	cvt.u32.u64 	%r3030, %rd1799;
	mov.b64 	%rd1806, 1;
	shl.b64 	%rd1807, %rd1806, %r3030;
	and.b64  	%rd1808, %rd1807, -360921838777352212;
	setp.ne.s64 	%p224, %rd1808, 0;
	@%p224 bra 	$L__BB0_554;
	bra.uni 	$L__BB0_134;
$L__BB0_584:
	cvt.u32.u64 	%r3032, %rd1809;
	mov.b64 	%rd1810, 1;
	shl.b64 	%rd1811, %rd1810, %r3032;
	and.b64  	%rd1812, %rd1811, 8927948216073211;
	setp.ne.s64 	%p226, %rd1812, 0;
	@%p226 bra 	$L__BB0_554;
	bra.uni 	$L__BB0_135;
$L__BB0_585:
	cvt.u32.u64 	%r3052, %rd1817;
	mov.b64 	%rd1828, 1;
	shl.b64 	%rd1829, %rd1828, %r3052;
	and.b64  	%rd1830, %rd1829, 1152358279774992383;
	setp.ne.s64 	%p233, %rd1830, 0;
	@%p233 bra 	$L__BB0_554;
	bra.uni 	$L__BB0_138;
$L__BB0_586:
	cvt.u32.u64 	%r3051, %rd1824;
	mov.b64 	%rd1825, 1;
	shl.b64 	%rd1826, %rd1825, %r3051;
	and.b64  	%rd1827, %rd1826, -2603082027769004100;
	setp.ne.s64 	%p232, %rd1827, 0;
	@%p232 bra 	$L__BB0_554;
	bra.uni 	$L__BB0_139;
$L__BB0_587:
	cvt.u32.u64 	%r3072, %rd1835;
	mov.b64 	%rd1846, 1;
	shl.b64 	%rd1847, %rd1846, %r3072;
	and.b64  	%rd1848, %rd1847, 4988964724948973791;
	setp.ne.s64 	%p240, %rd1848, 0;
	@%p240 bra 	$L__BB0_554;
	bra.uni 	$L__BB0_142;
$L__BB0_588:
	cvt.u32.u64 	%r3074, %rd1849;
	mov.b64 	%rd1850, 1;
	shl.b64 	%rd1851, %rd1850, %r3074;
	and.b64  	%rd1852, %rd1851, 66493799353;
	setp.ne.s64 	%p242, %rd1852, 0;
	@%p242 bra 	$L__BB0_554;
	bra.uni 	$L__BB0_143;
$L__BB0_589:
	cvt.u32.u64 	%r3095, %rd1853;
	mov.b64 	%rd1864, 1;
	shl.b64 	%rd1865, %rd1864, %r3095;
	and.b64  	%rd1866, %rd1865, 1479131173629382395;
	setp.ne.s64 	%p247, %rd1866, 0;
	@%p247 bra 	$L__BB0_554;
	bra.uni 	$L__BB0_146;
$L__BB0_590:
	cvt.u32.u64 	%r3094, %rd1860;
	mov.b64 	%rd1861, 1;
	shl.b64 	%rd1862, %rd1861, %r3094;
	and.b64  	%rd1863, %rd1862, -1430609207675184724;
	setp.ne.s64 	%p246, %rd1863, 0;
	@%p246 bra 	$L__BB0_554;
	bra.uni 	$L__BB0_147;
$L__BB0_591:
	cvt.u32.u64 	%r3118, %rd1871;
	mov.b64 	%rd1882, 1;
	shl.b64 	%rd1883, %rd1882, %r3118;
	and.b64  	%rd1884, %rd1883, 895790945757464093;
	setp.ne.s64 	%p254, %rd1884, 0;
	@%p254 bra 	$L__BB0_554;
	bra.uni 	$L__BB0_150;
$L__BB0_592:
	cvt.u32.u64 	%r3117, %rd1878;
	mov.b64 	%rd1879, 1;
	shl.b64 	%rd1880, %rd1879, %r3117;
	and.b64  	%rd1881, %rd1880, -4259257978686534204;
	setp.ne.s64 	%p253, %rd1881, 0;
	@%p253 bra 	$L__BB0_554;
	bra.uni 	$L__BB0_151;
$L__BB0_593:
	cvt.u32.u64 	%r3138, %rd1889;
	mov.b64 	%rd1900, 1;
	shl.b64 	%rd1901, %rd1900, %r3138;
	and.b64  	%rd1902, %rd1901, 1003739749770199035;
	setp.ne.s64 	%p261, %rd1902, 0;
	@%p261 bra 	$L__BB0_554;
	bra.uni 	$L__BB0_154;
$L__BB0_594:
	cvt.u32.u64 	%r3137, %rd1896;
	mov.b64 	%rd1897, 1;
	shl.b64 	%rd1898, %rd1897, %r3137;
	and.b64  	%rd1899, %rd1898, -649437607486292004;
	setp.ne.s64 	%p260, %rd1899, 0;
	@%p260 bra 	$L__BB0_554;
	bra.uni 	$L__BB0_155;
$L__BB0_595:
	cvt.u32.u64 	%r3161, %rd1907;
	mov.b64 	%rd1922, 1;
	shl.b64 	%rd1923, %rd1922, %r3161;
	and.b64  	%rd1924, %rd1923, 17863718059953021;
	setp.ne.s64 	%p270, %rd1924, 0;
	@%p270 bra 	$L__BB0_554;
	bra.uni 	$L__BB0_158;
$L__BB0_596:
	cvt.u32.u64 	%r3160, %rd1918;
	mov.b64 	%rd1919, 1;
	shl.b64 	%rd1920, %rd1919, %r3160;
	and.b64  	%rd1921, %rd1920, 7165894516529852507;
	setp.ne.s64 	%p269, %rd1921, 0;
	@%p269 bra 	$L__BB0_554;
	bra.uni 	$L__BB0_159;
$L__BB0_597:
	cvt.u32.u64 	%r3179, %rd1925;
	mov.b64 	%rd1936, 1;
	shl.b64 	%rd1937, %rd1936, %r3179;
	and.b64  	%rd1938, %rd1937, -2954502093043466389;
	setp.ne.s64 	%p275, %rd1938, 0;
	@%p275 bra 	$L__BB0_554;
	bra.uni 	$L__BB0_162;
$L__BB0_598:
	cvt.u32.u64 	%r3178, %rd1932;
	mov.b64 	%rd1933, 1;
	shl.b64 	%rd1934, %rd1933, %r3178;
	and.b64  	%rd1935, %rd1934, -1139094205776652;
	setp.ne.s64 	%p274, %rd1935, 0;
	@%p274 bra 	$L__BB0_554;
	bra.uni 	$L__BB0_163;
$L__BB0_599:
	cvt.u32.u64 	%r3202, %rd1953;
	mov.b64 	%rd1954, 1;
	shl.b64 	%rd1955, %rd1954, %r3202;
	and.b64  	%rd1956, %rd1955, 2232612964695124959;
	setp.ne.s64 	%p283, %rd1956, 0;
	@%p283 bra 	$L__BB0_554;
	bra.uni 	$L__BB0_170;
$L__BB0_600:
	cvt.u32.u64 	%r3225, %rd1975;
	mov.b64 	%rd1976, 1;
	shl.b64 	%rd1977, %rd1976, %r3225;
	and.b64  	%rd1978, %rd1977, 18001066796773375;
	setp.ne.s64 	%p294, %rd1978, 0;
	@%p294 bra 	$L__BB0_554;
	bra.uni 	$L__BB0_177;
$L__BB0_601:
	cvt.u32.u64 	%r3242, %rd1985;
	mov.b64 	%rd1986, 1;
	shl.b64 	%rd1987, %rd1986, %r3242;
	and.b64  	%rd1988, %rd1987, -324259173204240420;
	setp.ne.s64 	%p299, %rd1988, 0;
	@%p299 bra 	$L__BB0_554;
	bra.uni 	$L__BB0_181;
$L__BB0_602:
	cvt.u32.u64 	%r3246, %rd1993;
	mov.b64 	%rd1994, 1;
	shl.b64 	%rd1995, %rd1994, %r3246;
	and.b64  	%rd1996, %rd1995, 4179296473696567295;
	setp.ne.s64 	%p303, %rd1996, 0;
	@%p303 bra 	$L__BB0_554;
	bra.uni 	$L__BB0_184;
$L__BB0_603:
	cvt.u32.u64 	%r3272, %rd2007;
	mov.b64 	%rd2008, 1;
	shl.b64 	%rd2009, %rd2008, %r3272;
	and.b64  	%rd2010, %rd2009, 2292015273957359613;
	setp.ne.s64 	%p311, %rd2010, 0;
	@%p311 bra 	$L__BB0_554;
	bra.uni 	$L__BB0_188;
$L__BB0_604:
	cvt.u32.u64 	%r3276, %rd2015;
	mov.b64 	%rd2016, 1;
	shl.b64 	%rd2017, %rd2016, %r3276;
	and.b64  	%rd2018, %rd2017, 2251524885446655;
	setp.ne.s64 	%p315, %rd2018, 0;
	@%p315 bra 	$L__BB0_554;
	bra.uni 	$L__BB0_191;
$L__BB0_605:
	cvt.u32.u64 	%r3295, %rd2025;
	mov.b64 	%rd2026, 1;
	shl.b64 	%rd2027, %rd2026, %r3295;
	and.b64  	%rd2028, %rd2027, 3881090131969892708;
	setp.ne.s64 	%p319, %rd2028, 0;
	@%p319 bra 	$L__BB0_554;
	bra.uni 	$L__BB0_195;
$L__BB0_606:
	cvt.u32.u64 	%r3299, %rd2033;
	mov.b64 	%rd2034, 1;
	shl.b64 	%rd2035, %rd2034, %r3299;
	and.b64  	%rd2036, %rd2035, 2478969151394002337;
	setp.ne.s64 	%p323, %rd2036, 0;
	@%p323 bra 	$L__BB0_554;
	bra.uni 	$L__BB0_198;
$L__BB0_607:
	cvt.u32.u64 	%r3319, %rd2051;
	mov.b64 	%rd2052, 1;
	shl.b64 	%rd2053, %rd2052, %r3319;
	and.b64  	%rd2054, %rd2053, 1080854564720082935;
	setp.ne.s64 	%p331, %rd2054, 0;
	@%p331 bra 	$L__BB0_554;
	bra.uni 	$L__BB0_202;
$L__BB0_608:
	cvt.u32.u64 	%r3321, %rd2055;
	mov.b64 	%rd2056, 1;
	shl.b64 	%rd2057, %rd2056, %r3321;
	and.b64  	%rd2058, %rd2057, 575250705397317631;
	setp.ne.s64 	%p333, %rd2058, 0;
	@%p333 bra 	$L__BB0_554;
	bra.uni 	$L__BB0_205;
$L__BB0_609:
	cvt.u32.u64 	%r3345, %rd2073;
	mov.b64 	%rd2074, 1;
	shl.b64 	%rd2075, %rd2074, %r3345;
	and.b64  	%rd2076, %rd2075, -7738993331098895025;
	setp.ne.s64 	%p341, %rd2076, 0;
	@%p341 bra 	$L__BB0_554;
	bra.uni 	$L__BB0_209;
$L__BB0_610:
	cvt.u32.u64 	%r3347, %rd2077;
	mov.b64 	%rd2078, 1;
	shl.b64 	%rd2079, %rd2078, %r3347;
	and.b64  	%rd2080, %rd2079, 2294695361022507645;
	setp.ne.s64 	%p343, %rd2080, 0;
	@%p343 bra 	$L__BB0_554;
	bra.uni 	$L__BB0_212;
$L__BB0_611:
	cvt.u32.u64 	%r3368, %rd2095;
	mov.b64 	%rd2096, 1;
	shl.b64 	%rd2097, %rd2096, %r3368;
	and.b64  	%rd2098, %rd2097, 514666857742543483;
	setp.ne.s64 	%p351, %rd2098, 0;
	@%p351 bra 	$L__BB0_554;
	bra.uni 	$L__BB0_216;
$L__BB0_612:
	cvt.u32.u64 	%r3370, %rd2099;
	mov.b64 	%rd2100, 1;
	shl.b64 	%rd2101, %rd2100, %r3370;
	and.b64  	%rd2102, %rd2101, 5078256479592176223;
	setp.ne.s64 	%p353, %rd2102, 0;
	@%p353 bra 	$L__BB0_554;
	bra.uni 	$L__BB0_219;
$L__BB0_613:
	cvt.u32.u64 	%r3390, %rd2117;
	mov.b64 	%rd2118, 1;
	shl.b64 	%rd2119, %rd2118, %r3390;
	and.b64  	%rd2120, %rd2119, 1150667497108652031;
	setp.ne.s64 	%p361, %rd2120, 0;
	@%p361 bra 	$L__BB0_554;
	bra.uni 	$L__BB0_223;
$L__BB0_614:
	cvt.u32.u64 	%r3392, %rd2121;
	mov.b64 	%rd2122, 1;
	shl.b64 	%rd2123, %rd2122, %r3392;
	and.b64  	%rd2124, %rd2123, 15762529690975743;
	setp.ne.s64 	%p363, %rd2124, 0;
	@%p363 bra 	$L__BB0_554;
	bra.uni 	$L__BB0_226;
$L__BB0_615:
	cvt.u32.u64 	%r3410, %rd2135;
	mov.b64 	%rd2136, 1;
	shl.b64 	%rd2137, %rd2136, %r3410;
	and.b64  	%rd2138, %rd2137, 7774582018017086788;
	setp.ne.s64 	%p369, %rd2138, 0;
	@%p369 bra 	$L__BB0_554;
	bra.uni 	$L__BB0_230;
$L__BB0_616:
	cvt.u32.u64 	%r3414, %rd2143;
	mov.b64 	%rd2144, 1;
	shl.b64 	%rd2145, %rd2144, %r3414;
	and.b64  	%rd2146, %rd2145, 3025418251708230391;
	setp.ne.s64 	%p373, %rd2146, 0;
	@%p373 bra 	$L__BB0_554;
	bra.uni 	$L__BB0_233;
$L__BB0_617:
	cvt.u32.u64 	%r3445, %rd2159;
	mov.b64 	%rd2160, 1;
	shl.b64 	%rd2161, %rd2160, %r3445;
	and.b64  	%rd2162, %rd2161, -1800230426352587803;
	setp.ne.s64 	%p381, %rd2162, 0;
	@%p381 bra 	$L__BB0_554;
	bra.uni 	$L__BB0_237;
$L__BB0_618:
	cvt.u32.u64 	%r3447, %rd2163;
	mov.b64 	%rd2164, 1;
	shl.b64 	%rd2165, %rd2164, %r3447;
	and.b64  	%rd2166, %rd2165, 100555523304685201;
	setp.ne.s64 	%p383, %rd2166, 0;
	@%p383 bra 	$L__BB0_554;
	bra.uni 	$L__BB0_240;
$L__BB0_619:
	cvt.u32.u64 	%r3478, %rd2179;
	mov.b64 	%rd2180, 1;
	shl.b64 	%rd2181, %rd2180, %r3478;
	and.b64  	%rd2182, %rd2181, 1861040632229358437;
	setp.ne.s64 	%p391, %rd2182, 0;
	@%p391 bra 	$L__BB0_554;
	bra.uni 	$L__BB0_244;
$L__BB0_620:
	cvt.u32.u64 	%r3482, %rd2187;
	mov.b64 	%rd2188, 1;
	shl.b64 	%rd2189, %rd2188, %r3482;
	and.b64  	%rd2190, %rd2189, -740340881756392435;
	setp.ne.s64 	%p395, %rd2190, 0;
	@%p395 bra 	$L__BB0_554;
	bra.uni 	$L__BB0_247;
$L__BB0_621:
	cvt.u32.u64 	%r3510, %rd2199;
	mov.b64 	%rd2200, 1;
	shl.b64 	%rd2201, %rd2200, %r3510;
	and.b64  	%rd2202, %rd2201, 8196973355179885531;
	setp.ne.s64 	%p401, %rd2202, 0;
	@%p401 bra 	$L__BB0_554;
	bra.uni 	$L__BB0_251;
$L__BB0_622:
	cvt.u32.u64 	%r3512, %rd2203;
	mov.b64 	%rd2204, 1;
	shl.b64 	%rd2205, %rd2204, %r3512;
	and.b64  	%rd2206, %rd2205, -1091334993598159955;
	setp.ne.s64 	%p403, %rd2206, 0;
	@%p403 bra 	$L__BB0_554;
	bra.uni 	$L__BB0_254;
$L__BB0_623:
	cvt.u32.u64 	%r3514, %rd2207;
	mov.b64 	%rd2208, 1;
	shl.b64 	%rd2209, %rd2208, %r3514;
	and.b64  	%rd2210, %rd2209, 5973034946971841051;
	setp.ne.s64 	%p405, %rd2210, 0;
	@%p405 bra 	$L__BB0_554;
	bra.uni 	$L__BB0_255;
$L__BB0_624:
	cvt.u32.u64 	%r3544, %rd2215;
	mov.b64 	%rd2216, 1;
	shl.b64 	%rd2217, %rd2216, %r3544;
	and.b64  	%rd2218, %rd2217, -180164380015462148;
	setp.ne.s64 	%p411, %rd2218, 0;
	@%p411 bra 	$L__BB0_554;
	bra.uni 	$L__BB0_259;
$L__BB0_625:
	cvt.u32.u64 	%r3548, %rd2223;
	mov.b64 	%rd2224, 1;
	shl.b64 	%rd2225, %rd2224, %r3548;
	and.b64  	%rd2226, %rd2225, 1724866562382323711;
	setp.ne.s64 	%p415, %rd2226, 0;
	@%p415 bra 	$L__BB0_554;
	bra.uni 	$L__BB0_262;
$L__BB0_626:
	cvt.u32.u64 	%r3550, %rd2227;
	mov.b64 	%rd2228, 1;
	shl.b64 	%rd2229, %rd2228, %r3550;
	and.b64  	%rd2230, %rd2229, 61563913699327;
	setp.ne.s64 	%p417, %rd2230, 0;
	@%p417 bra 	$L__BB0_554;
	bra.uni 	$L__BB0_263;
$L__BB0_627:
	cvt.u32.u64 	%r3580, %rd2239;
	mov.b64 	%rd2240, 1;
	shl.b64 	%rd2241, %rd2240, %r3580;
	and.b64  	%rd2242, %rd2241, -45108598401008261;
	setp.ne.s64 	%p424, %rd2242, 0;
	@%p424 bra 	$L__BB0_554;
	bra.uni 	$L__BB0_266;
$L__BB0_628:
	cvt.u32.u64 	%r3582, %rd2243;
	mov.b64 	%rd2244, 1;
	shl.b64 	%rd2245, %rd2244, %r3582;
	and.b64  	%rd2246, %rd2245, -2395985370778043649;
	setp.ne.s64 	%p426, %rd2246, 0;
	@%p426 bra 	$L__BB0_554;
	bra.uni 	$L__BB0_269;
$L__BB0_629:
	cvt.u32.u64 	%r3584, %rd2247;
	mov.b64 	%rd2248, 1;
	shl.b64 	%rd2249, %rd2248, %r3584;
	and.b64  	%rd2250, %rd2249, -2310997828979138627;
	setp.ne.s64 	%p428, %rd2250, 0;
	@%p428 bra 	$L__BB0_554;
	bra.uni 	$L__BB0_270;
$L__BB0_630:
	cvt.u32.u64 	%r3614, %rd2259;
	mov.b64 	%rd2260, 1;
	shl.b64 	%rd2261, %rd2260, %r3614;
	and.b64  	%rd2262, %rd2261, 1199447860965509073;
	setp.ne.s64 	%p435, %rd2262, 0;
	@%p435 bra 	$L__BB0_554;
	bra.uni 	$L__BB0_273;
$L__BB0_631:
	cvt.u32.u64 	%r3616, %rd2263;
	mov.b64 	%rd2264, 1;
	shl.b64 	%rd2265, %rd2264, %r3616;
	and.b64  	%rd2266, %rd2265, 4586833384565515383;
	setp.ne.s64 	%p437, %rd2266, 0;
	@%p437 bra 	$L__BB0_554;
	bra.uni 	$L__BB0_276;
$L__BB0_632:
	cvt.u32.u64 	%r3618, %rd2267;
	mov.b64 	%rd2268, 1;
	shl.b64 	%rd2269, %rd2268, %r3618;
	and.b64  	%rd2270, %rd2269, -4027996611999829785;
	setp.ne.s64 	%p439, %rd2270, 0;
	@%p439 bra 	$L__BB0_554;
	bra.uni 	$L__BB0_277;
$L__BB0_633:
	cvt.u32.u64 	%r3651, %rd2279;
	mov.b64 	%rd2280, 1;
	shl.b64 	%rd2281, %rd2280, %r3651;
	and.b64  	%rd2282, %rd2281, 1152340412711041007;
	setp.ne.s64 	%p447, %rd2282, 0;
	@%p447 bra 	$L__BB0_554;
	bra.uni 	$L__BB0_281;
$L__BB0_634:
	cvt.u32.u64 	%r3655, %rd2287;
	mov.b64 	%rd2288, 1;
	shl.b64 	%rd2289, %rd2288, %r3655;
	and.b64  	%rd2290, %rd2289, 4323165353988194303;
	setp.ne.s64 	%p451, %rd2290, 0;
	@%p451 bra 	$L__BB0_554;
	bra.uni 	$L__BB0_284;
$L__BB0_635:
	cvt.u32.u64 	%r3653, %rd2283;
	mov.b64 	%rd2284, 1;
	shl.b64 	%rd2285, %rd2284, %r3653;
	and.b64  	%rd2286, %rd2285, 8865318071951295;
	setp.ne.s64 	%p449, %rd2286, 0;
	@%p449 bra 	$L__BB0_554;
	bra.uni 	$L__BB0_285;
$L__BB0_636:
	cvt.u32.u64 	%r3685, %rd2303;
	mov.b64 	%rd2304, 1;
	shl.b64 	%rd2305, %rd2304, %r3685;
	and.b64  	%rd2306, %rd2305, 683972833429714769;
	setp.ne.s64 	%p459, %rd2306, 0;
	@%p459 bra 	$L__BB0_554;
	bra.uni 	$L__BB0_289;
$L__BB0_637:
	cvt.u32.u64 	%r3687, %rd2307;
	mov.b64 	%rd2308, 1;
	shl.b64 	%rd2309, %rd2308, %r3687;
	and.b64  	%rd2310, %rd2309, -5334563265213588833;
	setp.ne.s64 	%p461, %rd2310, 0;
	@%p461 bra 	$L__BB0_554;
	bra.uni 	$L__BB0_292;
$L__BB0_638:
	cvt.u32.u64 	%r3689, %rd2311;
	mov.b64 	%rd2312, 1;
	shl.b64 	%rd2313, %rd2312, %r3689;
	and.b64  	%rd2314, %rd2313, 1976518148389704461;
	setp.ne.s64 	%p463, %rd2314, 0;
	@%p463 bra 	$L__BB0_554;
	bra.uni 	$L__BB0_293;
$L__BB0_639:
	cvt.u32.u64 	%r3717, %rd2323;
	mov.b64 	%rd2324, 1;
	shl.b64 	%rd2325, %rd2324, %r3717;
	and.b64  	%rd2326, %rd2325, -18014467246457428;
	setp.ne.s64 	%p469, %rd2326, 0;
	@%p469 bra 	$L__BB0_554;
	bra.uni 	$L__BB0_297;
$L__BB0_640:
	cvt.u32.u64 	%r3723, %rd2335;
	mov.b64 	%rd2336, 1;
	shl.b64 	%rd2337, %rd2336, %r3723;
	and.b64  	%rd2338, %rd2337, 503277223998849023;
	setp.ne.s64 	%p475, %rd2338, 0;
	@%p475 bra 	$L__BB0_554;
	bra.uni 	$L__BB0_301;
$L__BB0_641:
	cvt.u32.u64 	%r3721, %rd2331;
	mov.b64 	%rd2332, 1;
	shl.b64 	%rd2333, %rd2332, %r3721;
	and.b64  	%rd2334, %rd2333, 9007121909677431;
	setp.ne.s64 	%p473, %rd2334, 0;
	@%p473 bra 	$L__BB0_554;
	bra.uni 	$L__BB0_302;
$L__BB0_642:
	cvt.u32.u64 	%r3755, %rd2351;
	mov.b64 	%rd2352, 1;
	shl.b64 	%rd2353, %rd2352, %r3755;
	and.b64  	%rd2354, %rd2353, 6026324052701552195;
	setp.ne.s64 	%p484, %rd2354, 0;
	@%p484 bra 	$L__BB0_554;
	bra.uni 	$L__BB0_306;
$L__BB0_643:
	cvt.u32.u64 	%r3757, %rd2355;
	mov.b64 	%rd2356, 1;
	shl.b64 	%rd2357, %rd2356, %r3757;
	and.b64  	%rd2358, %rd2357, 221554399536234187;
	setp.ne.s64 	%p486, %rd2358, 0;
	@%p486 bra 	$L__BB0_554;
	bra.uni 	$L__BB0_307;
$L__BB0_644:
	cvt.u32.u64 	%r3759, %rd2359;
	mov.b64 	%rd2360, 1;
	shl.b64 	%rd2361, %rd2360, %r3759;
	and.b64  	%rd2362, %rd2361, 8908811333464271423;
	setp.ne.s64 	%p488, %rd2362, 0;
	@%p488 bra 	$L__BB0_554;
	bra.uni 	$L__BB0_310;
$L__BB0_645:
	cvt.u32.u64 	%r3790, %rd2371;
	mov.b64 	%rd2372, 1;
	shl.b64 	%rd2373, %rd2372, %r3790;
	and.b64  	%rd2374, %rd2373, -293596654488518980;
	setp.ne.s64 	%p494, %rd2374, 0;
	@%p494 bra 	$L__BB0_554;
	bra.uni 	$L__BB0_314;
$L__BB0_646:
	cvt.u32.u64 	%r3794, %rd2379;
	mov.b64 	%rd2380, 1;
	shl.b64 	%rd2381, %rd2380, %r3794;
	and.b64  	%rd2382, %rd2381, 9079010558174296319;
	setp.ne.s64 	%p498, %rd2382, 0;
	@%p498 bra 	$L__BB0_554;
	bra.uni 	$L__BB0_318;
$L__BB0_647:
	cvt.u32.u64 	%r3796, %rd2383;
	mov.b64 	%rd2384, 1;
	shl.b64 	%rd2385, %rd2384, %r3796;
	and.b64  	%rd2386, %rd2385, 5615548651473338367;
	setp.ne.s64 	%p500, %rd2386, 0;
	@%p500 bra 	$L__BB0_554;
	bra.uni 	$L__BB0_319;
$L__BB0_648:
	cvt.u32.u64 	%r3829, %rd2395;
	mov.b64 	%rd2396, 1;
	shl.b64 	%rd2397, %rd2396, %r3829;
	and.b64  	%rd2398, %rd2397, 9106221015894398427;
	setp.ne.s64 	%p509, %rd2398, 0;
	@%p509 bra 	$L__BB0_554;
	bra.uni 	$L__BB0_323;
$L__BB0_649:
	cvt.u32.u64 	%r3831, %rd2399;
	mov.b64 	%rd2400, 1;
	shl.b64 	%rd2401, %rd2400, %r3831;
	and.b64  	%rd2402, %rd2401, -6937402950278395481;
	setp.ne.s64 	%p511, %rd2402, 0;
	@%p511 bra 	$L__BB0_554;
	bra.uni 	$L__BB0_326;
$L__BB0_650:
	cvt.u32.u64 	%r3833, %rd2403;
	mov.b64 	%rd2404, 1;
	shl.b64 	%rd2405, %rd2404, %r3833;
	and.b64  	%rd2406, %rd2405, 295958934261627519;
	setp.ne.s64 	%p513, %rd2406, 0;
	@%p513 bra 	$L__BB0_554;
	bra.uni 	$L__BB0_327;
$L__BB0_651:
	cvt.u32.u64 	%r3865, %rd2415;
	mov.b64 	%rd2416, 1;
	shl.b64 	%rd2417, %rd2416, %r3865;
	and.b64  	%rd2418, %rd2417, 2159280299597364223;
	setp.ne.s64 	%p519, %rd2418, 0;
	@%p519 bra 	$L__BB0_554;
	bra.uni 	$L__BB0_331;
$L__BB0_652:
	cvt.u32.u64 	%r3871, %rd2427;
	mov.b64 	%rd2428, 1;
	shl.b64 	%rd2429, %rd2428, %r3871;
	and.b64  	%rd2430, %rd2429, 4457998413396442879;
	setp.ne.s64 	%p525, %rd2430, 0;
	@%p525 bra 	$L__BB0_554;
	bra.uni 	$L__BB0_335;
$L__BB0_653:
	cvt.u32.u64 	%r3869, %rd2423;
	mov.b64 	%rd2424, 1;
	shl.b64 	%rd2425, %rd2424, %r3869;
	and.b64  	%rd2426, %rd2425, 9223367328964476843;
	setp.ne.s64 	%p523, %rd2426, 0;
	@%p523 bra 	$L__BB0_554;
	bra.uni 	$L__BB0_336;
$L__BB0_654:
	cvt.u32.u64 	%r3904, %rd2447;
	mov.b64 	%rd2448, 1;
	shl.b64 	%rd2449, %rd2448, %r3904;
	and.b64  	%rd2450, %rd2449, 9220555912614240255;
	setp.ne.s64 	%p536, %rd2450, 0;
	@%p536 bra 	$L__BB0_554;
	bra.uni 	$L__BB0_340;
$L__BB0_655:
	cvt.u32.u64 	%r3902, %rd2443;
	mov.b64 	%rd2444, 1;
	shl.b64 	%rd2445, %rd2444, %r3902;
	and.b64  	%rd2446, %rd2445, 216102138490634239;
	setp.ne.s64 	%p534, %rd2446, 0;
	@%p534 bra 	$L__BB0_554;
	bra.uni 	$L__BB0_341;
$L__BB0_656:
	cvt.u32.u64 	%r3906, %rd2451;
	mov.b64 	%rd2452, 1;
	shl.b64 	%rd2453, %rd2452, %r3906;
	and.b64  	%rd2454, %rd2453, -70643957633027;
	setp.ne.s64 	%p538, %rd2454, 0;
	@%p538 bra 	$L__BB0_554;
	bra.uni 	$L__BB0_344;
$L__BB0_657:
	cvt.u32.u64 	%r3908, %rd2455;
	mov.b64 	%rd2456, 1;
	shl.b64 	%rd2457, %rd2456, %r3908;
	and.b64  	%rd2458, %rd2457, 432022062189510623;
	setp.ne.s64 	%p540, %rd2458, 0;
	@%p540 bra 	$L__BB0_554;
	bra.uni 	$L__BB0_345;
$L__BB0_658:
	cvt.u32.u64 	%r3942, %rd2471;
	mov.b64 	%rd2472, 1;
	shl.b64 	%rd2473, %rd2472, %r3942;
	and.b64  	%rd2474, %rd2473, 3166157196361423267;
	setp.ne.s64 	%p550, %rd2474, 0;
	@%p550 bra 	$L__BB0_554;
	bra.uni 	$L__BB0_349;
$L__BB0_659:
	cvt.u32.u64 	%r3938, %rd2463;
	mov.b64 	%rd2464, 1;
	shl.b64 	%rd2465, %rd2464, %r3938;
	and.b64  	%rd2466, %rd2465, -2968819791357378076;
	setp.ne.s64 	%p546, %rd2466, 0;
	@%p546 bra 	$L__BB0_554;
	bra.uni 	$L__BB0_350;
$L__BB0_660:
	cvt.u32.u64 	%r3944, %rd2475;
	mov.b64 	%rd2476, 1;
	shl.b64 	%rd2477, %rd2476, %r3944;
	and.b64  	%rd2478, %rd2477, 6469024625847122533;
	setp.ne.s64 	%p552, %rd2478, 0;
	@%p552 bra 	$L__BB0_554;
	bra.uni 	$L__BB0_353;
$L__BB0_661:
	cvt.u32.u64 	%r3946, %rd2479;
	mov.b64 	%rd2480, 1;
	shl.b64 	%rd2481, %rd2480, %r3946;
	and.b64  	%rd2482, %rd2481, 1575959372815948829;
	setp.ne.s64 	%p554, %rd2482, 0;
	@%p554 bra 	$L__BB0_554;
	bra.uni 	$L__BB0_354;
$L__BB0_662:
	cvt.u32.u64 	%r3977, %rd2487;
	mov.b64 	%rd2488, 1;
	shl.b64 	%rd2489, %rd2488, %r3977;
	and.b64  	%rd2490, %rd2489, -4899996161282179073;
	setp.ne.s64 	%p560, %rd2490, 0;
	@%p560 bra 	$L__BB0_554;
	bra.uni 	$L__BB0_358;
$L__BB0_663:
	cvt.u32.u64 	%r3981, %rd2495;
	mov.b64 	%rd2496, 1;
	shl.b64 	%rd2497, %rd2496, %r3981;
	and.b64  	%rd2498, %rd2497, 15742807486492671;
	setp.ne.s64 	%p564, %rd2498, 0;
	@%p564 bra 	$L__BB0_554;
	bra.uni 	$L__BB0_359;
$L__BB0_664:
	cvt.u32.u64 	%r3985, %rd2503;
	mov.b64 	%rd2504, 1;
	shl.b64 	%rd2505, %rd2504, %r3985;
	and.b64  	%rd2506, %rd2505, -2306455454917722625;
	setp.ne.s64 	%p568, %rd2506, 0;
	@%p568 bra 	$L__BB0_554;
	bra.uni 	$L__BB0_362;
$L__BB0_665:
	cvt.u32.u64 	%r3983, %rd2499;
	mov.b64 	%rd2500, 1;
	shl.b64 	%rd2501, %rd2500, %r3983;
	and.b64  	%rd2502, %rd2501, 138971672412684287;
	setp.ne.s64 	%p566, %rd2502, 0;
	@%p566 bra 	$L__BB0_554;
	bra.uni 	$L__BB0_363;
$L__BB0_666:
	cvt.u32.u64 	%r4018, %rd2519;
	mov.b64 	%rd2520, 1;
	shl.b64 	%rd2521, %rd2520, %r4018;
	and.b64  	%rd2522, %rd2521, -7044940467789075669;
	setp.ne.s64 	%p576, %rd2522, 0;
	@%p576 bra 	$L__BB0_554;
	bra.uni 	$L__BB0_367;
$L__BB0_667:
	cvt.u32.u64 	%r4020, %rd2523;
	mov.b64 	%rd2524, 1;
	shl.b64 	%rd2525, %rd2524, %r4020;
	and.b64  	%rd2526, %rd2525, -5473617094793777433;
	setp.ne.s64 	%p578, %rd2526, 0;
	@%p578 bra 	$L__BB0_554;
	bra.uni 	$L__BB0_368;
$L__BB0_668:
	cvt.u32.u64 	%r4022, %rd2527;
	mov.b64 	%rd2528, 1;
	shl.b64 	%rd2529, %rd2528, %r4022;
	and.b64  	%rd2530, %rd2529, 882659042306276089;
	setp.ne.s64 	%p580, %rd2530, 0;
	@%p580 bra 	$L__BB0_554;
	bra.uni 	$L__BB0_371;
$L__BB0_669:
	cvt.u32.u64 	%r4024, %rd2531;
	mov.b64 	%rd2532, 1;
	shl.b64 	%rd2533, %rd2532, %r4024;
	and.b64  	%rd2534, %rd2533, 730749715459189803;
	setp.ne.s64 	%p582, %rd2534, 0;
	@%p582 bra 	$L__BB0_554;
	bra.uni 	$L__BB0_372;
$L__BB0_670:
	cvt.u32.u64 	%r4062, %rd2547;
	mov.b64 	%rd2548, 1;
	shl.b64 	%rd2549, %rd2548, %r4062;
	and.b64  	%rd2550, %rd2549, -5651389268108244119;
	setp.ne.s64 	%p592, %rd2550, 0;
	@%p592 bra 	$L__BB0_554;
	bra.uni 	$L__BB0_376;
$L__BB0_671:
	cvt.u32.u64 	%r4060, %rd2543;
	mov.b64 	%rd2544, 1;
	shl.b64 	%rd2545, %rd2544, %r4060;
	and.b64  	%rd2546, %rd2545, 1825044845355033027;
	setp.ne.s64 	%p590, %rd2546, 0;
	@%p590 bra 	$L__BB0_554;
	bra.uni 	$L__BB0_377;
$L__BB0_672:
	cvt.u32.u64 	%r4066, %rd2555;
	mov.b64 	%rd2556, 1;
	shl.b64 	%rd2557, %rd2556, %r4066;
	and.b64  	%rd2558, %rd2557, 1846447334442125685;
	setp.ne.s64 	%p596, %rd2558, 0;
	@%p596 bra 	$L__BB0_554;
	bra.uni 	$L__BB0_380;
$L__BB0_673:
	cvt.u32.u64 	%r4064, %rd2551;
	mov.b64 	%rd2552, 1;
	shl.b64 	%rd2553, %rd2552, %r4064;
	and.b64  	%rd2554, %rd2553, 8950378328763235973;
	setp.ne.s64 	%p594, %rd2554, 0;
	@%p594 bra 	$L__BB0_554;
	bra.uni 	$L__BB0_381;
$L__BB0_674:
	cvt.u32.u64 	%r4099, %rd2575;
	mov.b64 	%rd2576, 1;
	shl.b64 	%rd2577, %rd2576, %r4099;
	and.b64  	%rd2578, %rd2577, 2301338172568625023;
	setp.ne.s64 	%p606, %rd2578, 0;
	@%p606 bra 	$L__BB0_554;
	bra.uni 	$L__BB0_389;
$L__BB0_675:
	cvt.u32.u64 	%r4103, %rd2583;
	mov.b64 	%rd2584, 1;
	shl.b64 	%rd2585, %rd2584, %r4103;
	and.b64  	%rd2586, %rd2585, 9223370928749019135;
	setp.ne.s64 	%p610, %rd2586, 0;
	@%p610 bra 	$L__BB0_554;
	bra.uni 	$L__BB0_392;
$L__BB0_676:
	cvt.u32.u64 	%r4101, %rd2579;
	mov.b64 	%rd2580, 1;
	shl.b64 	%rd2581, %rd2580, %r4101;
	and.b64  	%rd2582, %rd2581, 144112988733307639;
	setp.ne.s64 	%p608, %rd2582, 0;
	@%p608 bra 	$L__BB0_554;
	bra.uni 	$L__BB0_393;
$L__BB0_677:
	cvt.u32.u64 	%r4137, %rd2599;
	mov.b64 	%rd2600, 1;
	shl.b64 	%rd2601, %rd2600, %r4137;
	and.b64  	%rd2602, %rd2601, 2305834170170962687;
	setp.ne.s64 	%p620, %rd2602, 0;
	@%p620 bra 	$L__BB0_554;
	bra.uni 	$L__BB0_401;
$L__BB0_678:
	cvt.u32.u64 	%r4141, %rd2607;
	mov.b64 	%rd2608, 1;
	shl.b64 	%rd2609, %rd2608, %r4141;
	and.b64  	%rd2610, %rd2609, -70921361571841;
	setp.ne.s64 	%p624, %rd2610, 0;
	@%p624 bra 	$L__BB0_554;
	bra.uni 	$L__BB0_404;
$L__BB0_679:
	cvt.u32.u64 	%r4143, %rd2611;
	mov.b64 	%rd2612, 1;
	shl.b64 	%rd2613, %rd2612, %r4143;
	and.b64  	%rd2614, %rd2613, 9205348818495733119;
	setp.ne.s64 	%p626, %rd2614, 0;
	@%p626 bra 	$L__BB0_554;
	bra.uni 	$L__BB0_405;
$L__BB0_680:
	cvt.u32.u64 	%r4175, %rd2623;
	mov.b64 	%rd2624, 1;
	shl.b64 	%rd2625, %rd2624, %r4175;
	and.b64  	%rd2626, %rd2625, -2254764456820836;
	setp.ne.s64 	%p634, %rd2626, 0;
	@%p634 bra 	$L__BB0_554;
	bra.uni 	$L__BB0_410;
$L__BB0_681:
	cvt.u32.u64 	%r4183, %rd2639;
	mov.b64 	%rd2640, 1;
	shl.b64 	%rd2641, %rd2640, %r4183;
	and.b64  	%rd2642, %rd2641, -1190076201532655617;
	setp.ne.s64 	%p642, %rd2642, 0;
	@%p642 bra 	$L__BB0_554;
	bra.uni 	$L__BB0_416;
$L__BB0_682:
	cvt.u32.u64 	%r4185, %rd2643;
	mov.b64 	%rd2644, 1;
	shl.b64 	%rd2645, %rd2644, %r4185;
	and.b64  	%rd2646, %rd2645, 287104473560234941;
	setp.ne.s64 	%p644, %rd2646, 0;
	@%p644 bra 	$L__BB0_554;
	bra.uni 	$L__BB0_417;
$L__BB0_683:
	cvt.u32.u64 	%r4215, %rd2655;
	mov.b64 	%rd2656, 1;
	shl.b64 	%rd2657, %rd2656, %r4215;
	and.b64  	%rd2658, %rd2657, 7112770115564517265;
	setp.ne.s64 	%p652, %rd2658, 0;
	@%p652 bra 	$L__BB0_554;
	bra.uni 	$L__BB0_421;
$L__BB0_684:
	cvt.u32.u64 	%r4217, %rd2659;
	mov.b64 	%rd2660, 1;
	shl.b64 	%rd2661, %rd2660, %r4217;
	and.b64  	%rd2662, %rd2661, 698618734846747745;
	setp.ne.s64 	%p654, %rd2662, 0;
	@%p654 bra 	$L__BB0_554;
	bra.uni 	$L__BB0_422;
$L__BB0_685:
	cvt.u32.u64 	%r4223, %rd2671;
	mov.b64 	%rd2672, 1;
	shl.b64 	%rd2673, %rd2672, %r4223;
	and.b64  	%rd2674, %rd2673, 278756635761022879;
	setp.ne.s64 	%p660, %rd2674, 0;
	@%p660 bra 	$L__BB0_554;
	bra.uni 	$L__BB0_425;
$L__BB0_686:
	cvt.u32.u64 	%r4219, %rd2663;
	mov.b64 	%rd2664, 1;
	shl.b64 	%rd2665, %rd2664, %r4219;
	and.b64  	%rd2666, %rd2665, 6284665210081310727;
	setp.ne.s64 	%p656, %rd2666, 0;
	@%p656 bra 	$L__BB0_554;
	bra.uni 	$L__BB0_426;
$L__BB0_687:
	cvt.u32.u64 	%r4253, %rd2687;
	mov.b64 	%rd2688, 1;
	shl.b64 	%rd2689, %rd2688, %r4253;
	and.b64  	%rd2690, %rd2689, 4024257993002907703;
	setp.ne.s64 	%p668, %rd2690, 0;
	@%p668 bra 	$L__BB0_554;
	bra.uni 	$L__BB0_430;
$L__BB0_688:
	cvt.u32.u64 	%r4249, %rd2679;
	mov.b64 	%rd2680, 1;
	shl.b64 	%rd2681, %rd2680, %r4249;
	and.b64  	%rd2682, %rd2681, 3687755298017432844;
	setp.ne.s64 	%p664, %rd2682, 0;
	@%p664 bra 	$L__BB0_554;
	bra.uni 	$L__BB0_431;
$L__BB0_689:
	cvt.u32.u64 	%r4255, %rd2691;
	mov.b64 	%rd2692, 1;
	shl.b64 	%rd2693, %rd2692, %r4255;
	and.b64  	%rd2694, %rd2693, 8602151772138800351;
	setp.ne.s64 	%p670, %rd2694, 0;
	@%p670 bra 	$L__BB0_554;
	bra.uni 	$L__BB0_434;
$L__BB0_690:
	cvt.u32.u64 	%r4257, %rd2695;
	mov.b64 	%rd2696, 1;
	shl.b64 	%rd2697, %rd2696, %r4257;
	and.b64  	%rd2698, %rd2697, 513535496957998133;
	setp.ne.s64 	%p672, %rd2698, 0;
	@%p672 bra 	$L__BB0_554;
	bra.uni 	$L__BB0_435;
$L__BB0_691:
	cvt.u32.u64 	%r4291, %rd2711;
	mov.b64 	%rd2712, 1;
	shl.b64 	%rd2713, %rd2712, %r4291;
	and.b64  	%rd2714, %rd2713, 288217181986455543;
	setp.ne.s64 	%p682, %rd2714, 0;
	@%p682 bra 	$L__BB0_554;
	bra.uni 	$L__BB0_443;
$L__BB0_692:
	cvt.u32.u64 	%r4297, %rd2723;
	mov.b64 	%rd2724, 1;
	shl.b64 	%rd2725, %rd2724, %r4297;
	and.b64  	%rd2726, %rd2725, 4035084446224875519;
	setp.ne.s64 	%p688, %rd2726, 0;
	@%p688 bra 	$L__BB0_554;
	bra.uni 	$L__BB0_446;
$L__BB0_693:
	cvt.u32.u64 	%r4293, %rd2715;
	mov.b64 	%rd2716, 1;
	shl.b64 	%rd2717, %rd2716, %r4293;
	and.b64  	%rd2718, %rd2717, 9208871402558062591;
	setp.ne.s64 	%p684, %rd2718, 0;
	@%p684 bra 	$L__BB0_554;
	bra.uni 	$L__BB0_447;
$L__BB0_694:
	cvt.u32.u64 	%r4324, %rd2731;
	mov.b64 	%rd2732, 1;
	shl.b64 	%rd2733, %rd2732, %r4324;
	and.b64  	%rd2734, %rd2733, -2534444263014756;
	setp.ne.s64 	%p694, %rd2734, 0;
	@%p694 bra 	$L__BB0_554;
	bra.uni 	$L__BB0_451;
$L__BB0_695:
	cvt.u32.u64 	%r4326, %rd2735;
	mov.b64 	%rd2736, 1;
	shl.b64 	%rd2737, %rd2736, %r4326;
	and.b64  	%rd2738, %rd2737, 1080861436516368359;
	setp.ne.s64 	%p696, %rd2738, 0;
	@%p696 bra 	$L__BB0_554;
	bra.uni 	$L__BB0_452;
$L__BB0_696:
	cvt.u32.u64 	%r4330, %rd2743;
	mov.b64 	%rd2744, 1;
	shl.b64 	%rd2745, %rd2744, %r4330;
	and.b64  	%rd2746, %rd2745, -144203158737003521;
	setp.ne.s64 	%p700, %rd2746, 0;
	@%p700 bra 	$L__BB0_554;
	bra.uni 	$L__BB0_456;
$L__BB0_697:
	cvt.u32.u64 	%r4334, %rd2751;
	mov.b64 	%rd2752, 1;
	shl.b64 	%rd2753, %rd2752, %r4334;
	and.b64  	%rd2754, %rd2753, 4591419519454927871;
	setp.ne.s64 	%p704, %rd2754, 0;
	@%p704 bra 	$L__BB0_554;
	bra.uni 	$L__BB0_459;
$L__BB0_698:
	cvt.u32.u64 	%r4369, %rd2771;
	mov.b64 	%rd2772, 1;
	shl.b64 	%rd2773, %rd2772, %r4369;
	and.b64  	%rd2774, %rd2773, 9223081765717860303;
	setp.ne.s64 	%p715, %rd2774, 0;
	@%p715 bra 	$L__BB0_554;
	bra.uni 	$L__BB0_463;
$L__BB0_699:
	cvt.u32.u64 	%r4365, %rd2763;
	mov.b64 	%rd2764, 1;
	shl.b64 	%rd2765, %rd2764, %r4365;
	and.b64  	%rd2766, %rd2765, -1192099380371390596;
	setp.ne.s64 	%p711, %rd2766, 0;
	@%p711 bra 	$L__BB0_554;
	bra.uni 	$L__BB0_464;
$L__BB0_700:
	cvt.u32.u64 	%r4371, %rd2775;
	mov.b64 	%rd2776, 1;
	shl.b64 	%rd2777, %rd2776, %r4371;
	and.b64  	%rd2778, %rd2777, 2233782114493398783;
	setp.ne.s64 	%p717, %rd2778, 0;
	@%p717 bra 	$L__BB0_554;
	bra.uni 	$L__BB0_468;
$L__BB0_701:
	cvt.u32.u64 	%r4375, %rd2783;
	mov.b64 	%rd2784, 1;
	shl.b64 	%rd2785, %rd2784, %r4375;
	and.b64  	%rd2786, %rd2785, 229392656780492791;
	setp.ne.s64 	%p721, %rd2786, 0;
	@%p721 bra 	$L__BB0_554;
	bra.uni 	$L__BB0_471;
$L__BB0_702:
	cvt.u32.u64 	%r4407, %rd2803;
	mov.b64 	%rd2804, 1;
	shl.b64 	%rd2805, %rd2804, %r4407;
	and.b64  	%rd2806, %rd2805, -43989105983561;
	setp.ne.s64 	%p732, %rd2806, 0;
	@%p732 bra 	$L__BB0_554;
	bra.uni 	$L__BB0_479;
$L__BB0_703:
	cvt.u32.u64 	%r4409, %rd2807;
	mov.b64 	%rd2808, 1;
	shl.b64 	%rd2809, %rd2808, %r4409;
	and.b64  	%rd2810, %rd2809, 54043142914899959;
	setp.ne.s64 	%p734, %rd2810, 0;
	@%p734 bra 	$L__BB0_554;
	bra.uni 	$L__BB0_483;
$L__BB0_704:
	cvt.u32.u64 	%r4413, %rd2815;
	mov.b64 	%rd2816, 1;
	shl.b64 	%rd2817, %rd2816, %r4413;
	and.b64  	%rd2818, %rd2817, 1151776328886747071;
	setp.ne.s64 	%p738, %rd2818, 0;
	@%p738 bra 	$L__BB0_554;
	bra.uni 	$L__BB0_486;
$L__BB0_705:
	cvt.u32.u64 	%r4444, %rd2831;
	mov.b64 	%rd2832, 1;
	shl.b64 	%rd2833, %rd2832, %r4444;
	and.b64  	%rd2834, %rd2833, -6413222768132784321;
	setp.ne.s64 	%p749, %rd2834, 0;
	@%p749 bra 	$L__BB0_554;
	bra.uni 	$L__BB0_490;
$L__BB0_706:
	cvt.u32.u64 	%r4450, %rd2835;
	mov.b64 	%rd2836, 1;
	shl.b64 	%rd2837, %rd2836, %r4450;
	and.b64  	%rd2838, %rd2837, 396237593781469183;
	setp.ne.s64 	%p753, %rd2838, 0;
	@%p753 bra 	$L__BB0_554;
	bra.uni 	$L__BB0_493;
$L__BB0_707:
	cvt.u32.u64 	%r4478, %rd2847;
	mov.b64 	%rd2848, 1;
	shl.b64 	%rd2849, %rd2848, %r4478;
	and.b64  	%rd2850, %rd2849, 9150689885847814135;
	setp.ne.s64 	%p759, %rd2850, 0;
	@%p759 bra 	$L__BB0_554;
	bra.uni 	$L__BB0_498;
$L__BB0_708:
	cvt.u32.u64 	%r4480, %rd2851;
	mov.b64 	%rd2852, 1;
	shl.b64 	%rd2853, %rd2852, %r4480;
	and.b64  	%rd2854, %rd2853, 72021859910025087;
	setp.ne.s64 	%p761, %rd2854, 0;
	@%p761 bra 	$L__BB0_554;
	bra.uni 	$L__BB0_501;
$L__BB0_709:
	cvt.u32.u64 	%r4486, %rd2863;
	mov.b64 	%rd2864, 1;
	shl.b64 	%rd2865, %rd2864, %r4486;
	and.b64  	%rd2866, %rd2865, 135037068173639679;
	setp.ne.s64 	%p767, %rd2866, 0;
	@%p767 bra 	$L__BB0_554;
	bra.uni 	$L__BB0_505;
$L__BB0_710:
	cvt.u32.u64 	%r4488, %rd2867;
	mov.b64 	%rd2868, 1;
	shl.b64 	%rd2869, %rd2868, %r4488;
	and.b64  	%rd2870, %rd2869, 129469143428628351;
	setp.ne.s64 	%p769, %rd2870, 0;
	@%p769 bra 	$L__BB0_554;
	bra.uni 	$L__BB0_508;
$L__BB0_711:
	cvt.u32.u64 	%r4516, %rd2879;
	mov.b64 	%rd2880, 1;
	shl.b64 	%rd2881, %rd2880, %r4516;
	and.b64  	%rd2882, %rd2881, -469078065868472580;
	setp.ne.s64 	%p777, %rd2882, 0;
	@%p777 bra 	$L__BB0_554;
	bra.uni 	$L__BB0_513;
$L__BB0_712:
	cvt.u32.u64 	%r4520, %rd2887;
	mov.b64 	%rd2888, 1;
	shl.b64 	%rd2889, %rd2888, %r4520;
	and.b64  	%rd2890, %rd2889, -94508679681;
	setp.ne.s64 	%p781, %rd2890, 0;
	@%p781 bra 	$L__BB0_554;
	bra.uni 	$L__BB0_516;
$L__BB0_713:
	cvt.u32.u64 	%r4524, %rd2895;
	mov.b64 	%rd2896, 1;
	shl.b64 	%rd2897, %rd2896, %r4524;
	and.b64  	%rd2898, %rd2897, 1152921192395161599;
	setp.ne.s64 	%p785, %rd2898, 0;
	@%p785 bra 	$L__BB0_554;
	bra.uni 	$L__BB0_520;
$L__BB0_714:
	cvt.u32.u64 	%r4528, %rd2903;
	mov.b64 	%rd2904, 1;
	shl.b64 	%rd2905, %rd2904, %r4528;
	and.b64  	%rd2906, %rd2905, 141836450208370431;
	setp.ne.s64 	%p789, %rd2906, 0;
	@%p789 bra 	$L__BB0_554;
	bra.uni 	$L__BB0_523;
$L__BB0_715:
	cvt.u32.u64 	%r4557, %rd2911;
	mov.b64 	%rd2916, 1;
	shl.b64 	%rd2917, %rd2916, %r4557;
	and.b64  	%rd2918, %rd2917, -5477081530251804737;
	setp.ne.s64 	%p796, %rd2918, 0;
	@%p796 bra 	$L__BB0_554;
	bra.uni 	$L__BB0_526;

}
.func  (.param .b64 func_retval0) __internal_accurate_pow(
	.param .b64 __internal_accurate_pow_param_0
)
{
	.reg .pred 	%p<8>;
	.reg .b32 	%r<49>;
	.reg .b32 	%f<3>;
	.reg .b64 	%fd<109>;

	ld.param.f64 	%fd10, [__internal_accurate_pow_param_0];
	{
	.reg .b32 %temp; 
	mov.b64 	{%temp, %r46}, %fd10;
	}
	{
	.reg .b32 %temp; 
	mov.b64 	{%r45, %temp}, %fd10;
	}
	shr.u32 	%r47, %r46, 20;
	setp.gt.u32 	%p1, %r46, 1048575;
	@%p1 bra 	$L__BB1_2;
	mul.f64 	%fd11, %fd10, 0d4350000000000000;
	{
	.reg .b32 %temp; 
	mov.b64 	{%temp, %r46}, %fd11;
	}
	{
	.reg .b32 %temp; 
	mov.b64 	{%r45, %temp}, %fd11;
	}
	shr.u32 	%r16, %r46, 20;
	add.s32 	%r47, %r16, -54;
$L__BB1_2:
	add.s32 	%r48, %r47, -1023;
	and.b32  	%r17, %r46, -2146435073;
	or.b32  	%r18, %r17, 1072693248;
	mov.b64 	%fd107, {%r45, %r18};
	setp.lt.u32 	%p2, %r18, 1073127583;
	@%p2 bra 	$L__BB1_4;
	{
	.reg .b32 %temp; 
	mov.b64 	{%r19, %temp}, %fd107;
	}
	{
	.reg .b32 %temp; 
	mov.b64 	{%temp, %r20}, %fd107;
	}
	add.s32 	%r21, %r20, -1048576;
	mov.b64 	%fd107, {%r19, %r21};
	add.s32 	%r48, %r47, -1022;
$L__BB1_4:
	add.f64 	%fd12, %fd107, 0dBFF0000000000000;
	add.f64 	%fd13, %fd107, 0d3FF0000000000000;
	rcp.approx.ftz.f64 	%fd14, %fd13;
	neg.f64 	%fd15, %fd13;
	fma.rn.f64 	%fd16, %fd15, %fd14, 0d3FF0000000000000;
	fma.rn.f64 	%fd17, %fd16, %fd16, %fd16;
	fma.rn.f64 	%fd18, %fd17, %fd14, %fd14;
	mul.f64 	%fd19, %fd12, %fd18;
	fma.rn.f64 	%fd20, %fd12, %fd18, %fd19;
	mul.f64 	%fd21, %fd20, %fd20;
	fma.rn.f64 	%fd22, %fd21, 0d3EB0F5FF7D2CAFE2, 0d3ED0F5D241AD3B5A;
	fma.rn.f64 	%fd23, %fd22, %fd21, 0d3EF3B20A75488A3F;
	fma.rn.f64 	%fd24, %fd23, %fd21, 0d3F1745CDE4FAECD5;
	fma.rn.f64 	%fd25, %fd24, %fd21, 0d3F3C71C7258A578B;
	fma.rn.f64 	%fd26, %fd25, %fd21, 0d3F6249249242B910;
	fma.rn.f64 	%fd27, %fd26, %fd21, 0d3F89999999999DFB;
	sub.f64 	%fd28, %fd12, %fd20;
	add.f64 	%fd29, %fd28, %fd28;
	neg.f64 	%fd30, %fd20;
	fma.rn.f64 	%fd31, %fd30, %fd12, %fd29;
	mul.f64 	%fd32, %fd18, %fd31;
	fma.rn.f64 	%fd33, %fd21, %fd27, 0d3FB5555555555555;
	mov.f64 	%fd34, 0d3FB5555555555555;
	sub.f64 	%fd35, %fd34, %fd33;
	fma.rn.f64 	%fd36, %fd21, %fd27, %fd35;
	add.f64 	%fd37, %fd36, 0dBC46A4CB00B9E7B0;
	add.f64 	%fd38, %fd33, %fd37;
	sub.f64 	%fd39, %fd33, %fd38;
	add.f64 	%fd40, %fd37, %fd39;
	mul.rn.f64 	%fd41, %fd20, %fd20;
	neg.f64 	%fd42, %fd41;
	fma.rn.f64 	%fd43, %fd20, %fd20, %fd42;
	{
	.reg .b32 %temp; 
	mov.b64 	{%r22, %temp}, %fd32;
	}
	{
	.reg .b32 %temp; 
	mov.b64 	{%temp, %r23}, %fd32;
	}
	add.s32 	%r24, %r23, 1048576;
	mov.b64 	%fd44, {%r22, %r24};
	fma.rn.f64 	%fd45, %fd20, %fd44, %fd43;
	mul.rn.f64 	%fd46, %fd41, %fd20;
	neg.f64 	%fd47, %fd46;
	fma.rn.f64 	%fd48, %fd41, %fd20, %fd47;
	fma.rn.f64 	%fd49, %fd41, %fd32, %fd48;
	fma.rn.f64 	%fd50, %fd45, %fd20, %fd49;
	mul.rn.f64 	%fd51, %fd38, %fd46;
	neg.f64 	%fd52, %fd51;
	fma.rn.f64 	%fd53, %fd38, %fd46, %fd52;
	fma.rn.f64 	%fd54, %fd38, %fd50, %fd53;
	fma.rn.f64 	%fd55, %fd40, %fd46, %fd54;
	add.f64 	%fd56, %fd51, %fd55;
	sub.f64 	%fd57, %fd51, %fd56;
	add.f64 	%fd58, %fd55, %fd57;
	add.f64 	%fd59, %fd20, %fd56;
	sub.f64 	%fd60, %fd20, %fd59;
	add.f64 	%fd61, %fd56, %fd60;
	add.f64 	%fd62, %fd58, %fd61;
	add.f64 	%fd63, %fd32, %fd62;
	add.f64 	%fd64, %fd59, %fd63;
	sub.f64 	%fd65, %fd59, %fd64;
	add.f64 	%fd66, %fd63, %fd65;
	xor.b32  	%r25, %r48, -2147483648;
	mov.b32 	%r26, 1127219200;
	mov.b64 	%fd67, {%r25, %r26};
	mov.b32 	%r27, -2147483648;
	mov.b64 	%fd68, {%r27, %r26};
	sub.f64 	%fd69, %fd67, %fd68;
	fma.rn.f64 	%fd70, %fd69, 0d3FE62E42FEFA39EF, %fd64;
	fma.rn.f64 	%fd71, %fd69, 0dBFE62E42FEFA39EF, %fd70;
	sub.f64 	%fd72, %fd71, %fd64;
	sub.f64 	%fd73, %fd66, %fd72;
	fma.rn.f64 	%fd74, %fd69, 0d3C7ABC9E3B39803F, %fd73;
	add.f64 	%fd75, %fd70, %fd74;
	sub.f64 	%fd76, %fd70, %fd75;
	add.f64 	%fd77, %fd74, %fd76;
	mov.f64 	%fd78, 0d3FC5555560000000;
	{
	.reg .b32 %temp; 
	mov.b64 	{%temp, %r28}, %fd78;
	}
	{
	.reg .b32 %temp; 
	mov.b64 	{%r29, %temp}, %fd78;
	}
	shl.b32 	%r30, %r28, 1;
	setp.gt.u32 	%p3, %r30, -33554433;
	and.b32  	%r31, %r28, -15728641;
	selp.b32 	%r32, %r31, %r28, %p3;
	mov.b64 	%fd79, {%r29, %r32};
	mul.rn.f64 	%fd80, %fd75, %fd79;
	neg.f64 	%fd81, %fd80;
	fma.rn.f64 	%fd82, %fd75, %fd79, %fd81;
	fma.rn.f64 	%fd83, %fd77, %fd79, %fd82;
	add.f64 	%fd4, %fd80, %fd83;
	sub.f64 	%fd84, %fd80, %fd4;
	add.f64 	%fd5, %fd83, %fd84;
	fma.rn.f64 	%fd85, %fd4, 0d3FF71547652B82FE, 0d4338000000000000;
	{
	.reg .b32 %temp; 
	mov.b64 	{%r13, %temp}, %fd85;
	}
	mov.f64 	%fd86, 0dC338000000000000;
	add.rn.f64 	%fd87, %fd85, %fd86;
	fma.rn.f64 	%fd88, %fd87, 0dBFE62E42FEFA39EF, %fd4;
	fma.rn.f64 	%fd89, %fd87, 0dBC7ABC9E3B39803F, %fd88;
	fma.rn.f64 	%fd90, %fd89, 0d3E5ADE1569CE2BDF, 0d3E928AF3FCA213EA;
	fma.rn.f64 	%fd91, %fd90, %fd89, 0d3EC71DEE62401315;
	fma.rn.f64 	%fd92, %fd91, %fd89, 0d3EFA01997C89EB71;
	fma.rn.f64 	%fd93, %fd92, %fd89, 0d3F2A01A014761F65;
	fma.rn.f64 	%fd94, %fd93, %fd89, 0d3F56C16C1852B7AF;
	fma.rn.f64 	%fd95, %fd94, %fd89, 0d3F81111111122322;
	fma.rn.f64 	%fd96, %fd95, %fd89, 0d3FA55555555502A1;
	fma.rn.f64 	%fd97, %fd96, %fd89, 0d3FC5555555555511;
	fma.rn.f64 	%fd98, %fd97, %fd89, 0d3FE000000000000B;
	fma.rn.f64 	%fd99, %fd98, %fd89, 0d3FF0000000000000;
	fma.rn.f64 	%fd100, %fd99, %fd89, 0d3FF0000000000000;
	{
	.reg .b32 %temp; 
	mov.b64 	{%r14, %temp}, %fd100;
	}
	{
	.reg .b32 %temp; 
	mov.b64 	{%temp, %r15}, %fd100;
	}
	shl.b32 	%r33, %r13, 20;
	add.s32 	%r34, %r33, %r15;
	mov.b64 	%fd108, {%r14, %r34};
	{
	.reg .b32 %temp; 
	mov.b64 	{%temp, %r35}, %fd4;
	}
	mov.b32 	%f2, %r35;
	abs.f32 	%f1, %f2;
	setp.lt.f32 	%p4, %f1, 0f4086232B;
	@%p4 bra 	$L__BB1_7;
	setp.lt.f64 	%p5, %fd4, 0d0000000000000000;
	add.f64 	%fd101, %fd4, 0d7FF0000000000000;
	selp.f64 	%fd108, 0d0000000000000000, %fd101, %p5;
	setp.geu.f32 	%p6, %f1, 0f40874800;
	@%p6 bra 	$L__BB1_7;
	shr.u32 	%r36, %r13, 31;
	add.s32 	%r37, %r13, %r36;
	shr.s32 	%r38, %r37, 1;
	shl.b32 	%r39, %r38, 20;
	add.s32 	%r40, %r15, %r39;
	mov.b64 	%fd102, {%r14, %r40};
	sub.s32 	%r41, %r13, %r38;
	shl.b32 	%r42, %r41, 20;
	add.s32 	%r43, %r42, 1072693248;
	mov.b32 	%r44, 0;
	mov.b64 	%fd103, {%r44, %r43};
	mul.f64 	%fd108, %fd103, %fd102;
$L__BB1_7:
	abs.f64 	%fd104, %fd108;
	setp.eq.f64 	%p7, %fd104, 0d7FF0000000000000;
	fma.rn.f64 	%fd105, %fd108, %fd5, %fd108;
	selp.f64 	%fd106, %fd108, %fd105, %p7;
	st.param.f64 	[func_retval0], %fd106;
	ret;

}


// ===== COMPILED SASS (sm_100) =====

	.target	sm_100

	.elftype	@"ET_EXEC"


//--------------------- .note.nv.tkinfo           --------------------------
	.section	.note.nv.tkinfo,"",@"SHT_NOTE"
	.sectionflags	@"SHF_NOTE_NV_TKINFO"
	.tkinfo
        /*0018*/ 	.word	0x00000002
        /*0030*/ 	.string	""
        /*0030*/ 	.string	"ptxas"
        /*0030*/ 	.string	"Cuda compilation tools, release 13.0, V13.0.88"
        /*0030*/ 	.string	"Build cuda_13.0.r13.0/compiler.36424714_0"
        /*0030*/ 	.string	"-arch sm_100 -m 64 "



//--------------------- .note.nv.cuinfo           --------------------------
	.section	.note.nv.cuinfo,"",@"SHT_NOTE"
	.sectionflags	@"SHF_NOTE_NV_CUINFO"
        /*0018*/ 	.short	0x0002
        /*001a*/ 	.short	0x0064
        /*001c*/ 	.short	0x0082
	.zero		2


//--------------------- .nv.info                  --------------------------
	.section	.nv.info,"",@"SHT_CUDA_INFO"
	.align	4


	//----- nvinfo : EIATTR_REGCOUNT
	.align		4
        /*0000*/ 	.byte	0x04, 0x2f
        /*0002*/ 	.short	(.L_2 - .L_1)
	.align		4
.L_1:
        /*0004*/ 	.word	index@(_Z16runMainComputingPixii)
        /*0008*/ 	.word	0x000000ff


	//----- nvinfo : EIATTR_FRAME_SIZE
	.align		4
.L_2:
        /*000c*/ 	.byte	0x04, 0x11
        /*000e*/ 	.short	(.L_4 - .L_3)
	.align		4
.L_3:
        /*0010*/ 	.word	index@($_Z16runMainComputingPixii$__internal_accurate_pow)
        /*0014*/ 	.word	0x00000368


	//----- nvinfo : EIATTR_FRAME_SIZE
	.align		4
.L_4:
        /*0018*/ 	.byte	0x04, 0x11
        /*001a*/ 	.short	(.L_6 - .L_5)
	.align		4
.L_5:
        /*001c*/ 	.word	index@($__internal_0_$__cuda_sm20_div_rn_f64_full)
        /*0020*/ 	.word	0x00000368


	//----- nvinfo : EIATTR_FRAME_SIZE
	.align		4
.L_6:
        /*0024*/ 	.byte	0x04, 0x11
        /*0026*/ 	.short	(.L_8 - .L_7)
	.align		4
.L_7:
        /*0028*/ 	.word	index@(_Z16runMainComputingPixii)
        /*002c*/ 	.word	0x00000368


	//----- nvinfo : EIATTR_MIN_STACK_SIZE
	.align		4
.L_8:
        /*0030*/ 	.byte	0x04, 0x12
        /*0032*/ 	.short	(.L_10 - .L_9)
	.align		4
.L_9:
        /*0034*/ 	.word	index@(_Z16runMainComputingPixii)
        /*0038*/ 	.word	0x00000368
.L_10:


//--------------------- .nv.compat                --------------------------
	.section	.nv.compat,"",@"SHT_CUDA_COMPAT_INFO"
	.align	4
        /*0000*/ 	.byte	0x02, 0x09, 0x00, 0x00, 0x02, 0x02, 0x01, 0x00, 0x02, 0x05, 0x05, 0x00, 0x03, 0x07, 0x01, 0x01
        /*0010*/ 	.byte	0x02, 0x03, 0x00, 0x00, 0x02, 0x06, 0x01, 0x00, 0x04, 0x0b, 0x08, 0x00, 0x01, 0x00, 0x00, 0x00
        /*0020*/ 	.byte	0x00, 0x00, 0x00, 0x00


//--------------------- .nv.info._Z16runMainComputingPixii --------------------------
	.section	.nv.info._Z16runMainComputingPixii,"",@"SHT_CUDA_INFO"
	.sectionflags	@""
	.align	4


	//----- nvinfo : EIATTR_CUDA_API_VERSION
	.align		4
        /*0000*/ 	.byte	0x04, 0x37
        /*0002*/ 	.short	(.L_12 - .L_11)
.L_11:
        /*0004*/ 	.word	0x00000082


	//----- nvinfo : EIATTR_KPARAM_INFO
	.align		4
.L_12:
        /*0008*/ 	.byte	0x04, 0x17
        /*000a*/ 	.short	(.L_14 - .L_13)
.L_13:
        /*000c*/ 	.word	0x00000000
        /*0010*/ 	.short	0x0003
        /*0012*/ 	.short	0x0014
        /*0014*/ 	.byte	0x00, 0xf0, 0x11, 0x00


	//----- nvinfo : EIATTR_KPARAM_INFO
	.align		4
.L_14:
        /*0018*/ 	.byte	0x04, 0x17
        /*001a*/ 	.short	(.L_16 - .L_15)
.L_15:
        /*001c*/ 	.word	0x00000000
        /*0020*/ 	.short	0x0002
        /*0022*/ 	.short	0x0010
        /*0024*/ 	.byte	0x00, 0xf0, 0x11, 0x00


	//----- nvinfo : EIATTR_KPARAM_INFO
	.align		4
.L_16:
        /*0028*/ 	.byte	0x04, 0x17
        /*002a*/ 	.short	(.L_18 - .L_17)
.L_17:
        /*002c*/ 	.word	0x00000000
        /*0030*/ 	.short	0x0001
        /*0032*/ 	.short	0x0008
        /*0034*/ 	.byte	0x00, 0xf0, 0x21, 0x00


	//----- nvinfo : EIATTR_KPARAM_INFO
	.align		4
.L_18:
        /*0038*/ 	.byte	0x04, 0x17
        /*003a*/ 	.short	(.L_20 - .L_19)
.L_19:
        /*003c*/ 	.word	0x00000000
        /*0040*/ 	.short	0x0000
        /*0042*/ 	.short	0x0000
        /*0044*/ 	.byte	0x00, 0xf5, 0x21, 0x00


	//----- nvinfo : EIATTR_SPARSE_MMA_MASK
	.align		4
.L_20:
        /*0048*/ 	.byte	0x03, 0x50
        /*004a*/ 	.short	0x0000


	//----- nvinfo : EIATTR_MAXREG_COUNT
	.align		4
        /*004c*/ 	.byte	0x03, 0x1b
        /*004e*/ 	.short	0x00ff


	//----- nvinfo : EIATTR_EXTERNS
	.align		4
        /*0050*/ 	.byte	0x04, 0x0f
        /*0052*/ 	.short	(.L_22 - .L_21)


	//   ....[0]....
	.align		4
.L_21:
        /*0054*/ 	.word	index@(vprintf)


	//----- nvinfo : EIATTR_ANNOTATIONS
	.align		4
.L_22:
        /*0058*/ 	.byte	0x04, 0x55
        /*005a*/ 	.short	(.L_24 - .L_23)


	//   ....[0]....
.L_23:
        /*005c*/ 	.word	0x00000001
        /*0060*/ 	.byte	0x20, 0x01, 0x00, 0x00, 0x01, 0x00, 0x00, 0x00, 0x30, 0x01, 0x00, 0x00, 0x01, 0x00, 0x00, 0x00
        /* <DEDUP_REMOVED lines=217> */
        /*0e00*/ 	.byte	0x50, 0xfa, 0x03, 0x00, 0x01, 0x00, 0x00, 0x00, 0xb0, 0xfb, 0x03, 0x00


	//----- nvinfo : EIATTR_MERCURY_ISA_VERSION
	.align		4
.L_24:
        /*0e0c*/ 	.byte	0x03, 0x5f
        /*0e0e*/ 	.short	0x0101


	//----- nvinfo : EIATTR_VRC_CTA_INIT_COUNT
	.align		4
        /*0e10*/ 	.byte	0x02, 0x4a
	.zero		1
	.zero		1


	//----- nvinfo : EIATTR_SYSCALL_OFFSETS
	.align		4
        /*0e14*/ 	.byte	0x04, 0x46
        /*0e16*/ 	.short	(.L_26 - .L_25)


	//   ....[0]....
.L_25:
        /*0e18*/ 	.word	0x0003fb50


	//----- nvinfo : EIATTR_EXIT_INSTR_OFFSETS
	.align		4
.L_26:
        /*0e1c*/ 	.byte	0x04, 0x1c
        /*0e1e*/ 	.short	(.L_28 - .L_27)


	//   ....[0]....
.L_27:
        /*0e20*/ 	.word	0x00000160


	//   ....[1]....
        /*0e24*/ 	.word	0x0003fbf0


	//----- nvinfo : EIATTR_CRS_STACK_SIZE
	.align		4
.L_28:
        /*0e28*/ 	.byte	0x04, 0x1e
        /*0e2a*/ 	.short	(.L_30 - .L_29)
.L_29:
        /*0e2c*/ 	.word	0x00000000


	//----- nvinfo : EIATTR_CBANK_PARAM_SIZE
	.align		4
.L_30:
        /*0e30*/ 	.byte	0x03, 0x19
        /*0e32*/ 	.short	0x0018


	//----- nvinfo : EIATTR_PARAM_CBANK
	.align		4
        /*0e34*/ 	.byte	0x04, 0x0a
        /*0e36*/ 	.short	(.L_32 - .L_31)
	.align		4
.L_31:
        /*0e38*/ 	.word	index@(.nv.constant0._Z16runMainComputingPixii)
        /*0e3c*/ 	.short	0x0380
        /*0e3e*/ 	.short	0x0018


	//----- nvinfo : EIATTR_SW_WAR
	.align		4
.L_32:
        /*0e40*/ 	.byte	0x04, 0x36
        /*0e42*/ 	.short	(.L_34 - .L_33)
.L_33:
        /*0e44*/ 	.word	0x00000008
.L_34:


//--------------------- .nv.callgraph             --------------------------
	.section	.nv.callgraph,"",@"SHT_CUDA_CALLGRAPH"
	.align	4
	.sectionentsize	8
	.align		4
        /*0000*/ 	.word	0x00000000
	.align		4
        /*0004*/ 	.word	0xffffffff
	.align		4
        /*0008*/ 	.word	index@(_Z16runMainComputingPixii)
	.align		4
        /*000c*/ 	.word	index@(vprintf)
	.align		4
        /*0010*/ 	.word	0x00000000
	.align		4
        /*0014*/ 	.word	0xfffffffe
	.align		4
        /*0018*/ 	.word	0x00000000
	.align		4
        /*001c*/ 	.word	0xfffffffd
	.align		4
        /*0020*/ 	.word	0x00000000
	.align		4
        /*0024*/ 	.word	0xfffffffc


//--------------------- .nv.constant4             --------------------------
	.section	.nv.constant4,"a",@progbits
	.align	8
	.align		8
.nv.constant4:
        /*0000*/ 	.dword	vprintf
	.align		8
        /*0008*/ 	.dword	$str


//--------------------- .text._Z16runMainComputingPixii --------------------------
	.section	.text._Z16runMainComputingPixii,"ax",@progbits
	.align	128
        .global         _Z16runMainComputingPixii
        .type           _Z16runMainComputingPixii,@function
        .size           _Z16runMainComputingPixii,(.L_x_178 - _Z16runMainComputingPixii)
        .other          _Z16runMainComputingPixii,@"STO_CUDA_ENTRY STV_DEFAULT"
_Z16runMainComputingPixii:
.text._Z16runMainComputingPixii:
[----:B------:R-:W0:Y:S01]  /*0000*/  LDC R1, c[0x0][0x37c] ;  /* 0x0000df00ff017b82 */ /* 0x000e220000000800 */
[----:B------:R-:W1:Y:S01]  /*0010*/  S2R R5, SR_TID.X ;  /* 0x0000000000057919 */ /* 0x000e620000002100 */
[----:B------:R-:W2:Y:S06]  /*0020*/  LDCU UR6, c[0x0][0x2fc] ;  /* 0x00005f80ff0677ac */ /* 0x000eac0008000800 */
[----:B------:R-:W1:Y:S01]  /*0030*/  S2UR UR7, SR_CTAID.X ;  /* 0x00000000000779c3 */ /* 0x000e620000002500 */
[----:B0-----:R-:W-:Y:S01]  /*0040*/  VIADD R1, R1, 0xfffffc98 ;  /* 0xfffffc9801017836 */ /* 0x001fe20000000000 */
[----:B------:R-:W0:Y:S06]  /*0050*/  LDCU.64 UR4, c[0x0][0x358] ;  /* 0x00006b00ff0477ac */ /* 0x000e2c0008000a00 */
[----:B------:R-:W1:Y:S08]  /*0060*/  LDC R0, c[0x0][0x360] ;  /* 0x0000d800ff007b82 */ /* 0x000e700000000800 */
[----:B------:R-:W3:Y:S01]  /*0070*/  LDC.64 R2, c[0x0][0x380] ;  /* 0x0000e000ff027b82 */ /* 0x000ee20000000a00 */
[----:B-1----:R-:W-:-:S04]  /*0080*/  IMAD R0, R0, UR7, R5 ;  /* 0x0000000700007c24 */ /* 0x002fc8000f8e0205 */
[----:B------:R-:W-:-:S04]  /*0090*/  IMAD.SHL.U32 R5, R0, 0x4, RZ ;  /* 0x0000000400057824 */ /* 0x000fc800078e00ff */
[----:B---3--:R-:W-:-:S05]  /*00a0*/  IMAD.WIDE.U32 R2, R5, 0x4, R2 ;  /* 0x0000000405027825 */ /* 0x008fca00078e0002 */
[----:B0-----:R-:W3:Y:S04]  /*00b0*/  LDG.E R4, desc[UR4][R2.64+0x8] ;  /* 0x0000080402047981 */ /* 0x001ee8000c1e1900 */
[----:B------:R-:W4:Y:S04]  /*00c0*/  LDG.E R17, desc[UR4][R2.64+0xc] ;  /* 0x00000c0402117981 */ /* 0x000f28000c1e1900 */
[----:B------:R-:W5:Y:S04]  /*00d0*/  LDG.E R19, desc[UR4][R2.64] ;  /* 0x0000000402137981 */ /* 0x000f68000c1e1900 */
[----:B------:R0:W5:Y:S01]  /*00e0*/  LDG.E R16, desc[UR4][R2.64+0x4] ;  /* 0x0000040402107981 */ /* 0x000162000c1e1900 */
[----:B------:R-:W0:Y:S02]  /*00f0*/  LDCU UR4, c[0x0][0x2f8] ;  /* 0x00005f00ff0477ac */ /* 0x000e240008000800 */
[----:B0-----:R-:W-:-:S05]  /*0100*/  IADD3 R3, P1, PT, R1, UR4, RZ ;  /* 0x0000000401037c10 */ /* 0x001fca000ff3e0ff */
[----:B--2---:R-:W-:Y:S01]  /*0110*/  IMAD.X R0, RZ, RZ, UR6, P1 ;  /* 0x00000006ff007e24 */ /* 0x004fe200088e06ff */
[----:B------:R0:W-:Y:S04]  /*0120*/  STL [R1+0xa8], R3 ;  /* 0x0000a80301007387 */ /* 0x0001e80000100800 */
[----:B------:R0:W-:Y:S04]  /*0130*/  STL [R1+0xa4], R0 ;  /* 0x0000a40001007387 */ /* 0x0001e80000100800 */
[----:B---3--:R0:W-:Y:S01]  /*0140*/  STL [R1+0x358], R4 ;  /* 0x0003580401007387 */ /* 0x0081e20000100800 */
[----:B----4-:R-:W-:-:S13]  /*0150*/  ISETP.GT.AND P0, PT, R17, R4, PT ;  /* 0x000000041100720c */ /* 0x010fda0003f04270 */
[----:B0-----:R-:W-:Y:S05]  /*0160*/  @!P0 EXIT ;  /* 0x000000000000894d */ /* 0x001fea0003800000 */
[----:B------:R-:W0:Y:S01]  /*0170*/  LDCU UR4, c[0x0][0x390] ;  /* 0x00007200ff0477ac */ /* 0x000e220008000800 */
[----:B------:R-:W-:Y:S01]  /*0180*/  HFMA2 R2, -RZ, RZ, 0, 5.9604644775390625e-08 ;  /* 0x00000001ff027431 */ /* 0x000fe200000001ff */
[----:B-----5:R-:W1:Y:S01]  /*0190*/  I2F.F64 R8, R19 ;  /* 0x0000001300087312 */ /* 0x020e620000201c00 */
[----:B------:R-:W-:Y:S01]  /*01a0*/  BSSY.RECONVERGENT B0, `(.L_x_0) ;  /* 0x0000015000007945 */ /* 0x000fe20003800200 */
[----:B-1----:R-:W-:-:S06]  /*01b0*/  FSETP.GEU.AND P1, PT, |R9|, 6.5827683646048100446e-37, PT ;  /* 0x036000000900780b */ /* 0x002fcc0003f2e200 */
[----:B0-----:R-:W0:Y:S08]  /*01c0*/  I2F.F64 R24, UR4 ;  /* 0x0000000400187d12 */ /* 0x001e300008201c00 */
[----:B0-----:R-:W0:Y:S02]  /*01d0*/  MUFU.RCP64H R3, R25 ;  /* 0x0000001900037308 */ /* 0x001e240000001800 */
[----:B0-----:R-:W-:-:S08]  /*01e0*/  DFMA R4, -R24, R2, 1 ;  /* 0x3ff000001804742b */ /* 0x001fd00000000102 */
[----:B------:R-:W-:-:S08]  /*01f0*/  DFMA R4, R4, R4, R4 ;  /* 0x000000040404722b */ /* 0x000fd00000000004 */
[----:B------:R-:W-:-:S08]  /*0200*/  DFMA R4, R2, R4, R2 ;  /* 0x000000040204722b */ /* 0x000fd00000000002 */
[----:B------:R-:W-:-:S08]  /*0210*/  DFMA R2, -R24, R4, 1 ;  /* 0x3ff000001802742b */ /* 0x000fd00000000104 */
[----:B------:R-:W-:-:S08]  /*0220*/  DFMA R2, R4, R2, R4 ;  /* 0x000000020402722b */ /* 0x000fd00000000004 */
[----:B------:R-:W-:-:S08]  /*0230*/  DMUL R4, R8, R2 ;  /* 0x0000000208047228 */ /* 0x000fd00000000000 */
[----:B------:R-:W-:-:S08]  /*0240*/  DFMA R6, -R24, R4, R8 ;  /* 0x000000041806722b */ /* 0x000fd00000000108 */
[----:B------:R-:W-:-:S10]  /*0250*/  DFMA R2, R2, R6, R4 ;  /* 0x000000060202722b */ /* 0x000fd40000000004 */
[----:B------:R-:W-:-:S05]  /*0260*/  FFMA R0, RZ, R25, R3 ;  /* 0x00000019ff007223 */ /* 0x000fca0000000003 */
[----:B------:R-:W-:-:S13]  /*0270*/  FSETP.GT.AND P0, PT, |R0|, 1.469367938527859385e-39, PT ;  /* 0x001000000000780b */ /* 0x000fda0003f04200 */
[----:B------:R-:W-:Y:S05]  /*0280*/  @P0 BRA P1, `(.L_x_1) ;  /* 0x0000000000180947 */ /* 0x000fea0000800000 */
[----:B------:R-:W-:Y:S01]  /*0290*/  IMAD.MOV.U32 R4, RZ, RZ, R24 ;  /* 0x000000ffff047224 */ /* 0x000fe200078e0018 */
[----:B------:R-:W-:Y:S01]  /*02a0*/  MOV R3, 0x2d0 ;  /* 0x000002d000037802 */ /* 0x000fe20000000f00 */
[----:B------:R-:W-:-:S07]  /*02b0*/  IMAD.MOV.U32 R7, RZ, RZ, R25 ;  /* 0x000000ffff077224 */ /* 0x000fce00078e0019 */
[----:B------:R-:W-:Y:S05]  /*02c0*/  CALL.REL.NOINC `($__internal_0_$__cuda_sm20_div_rn_f64_full) ;  /* 0x000003f8004c7944 */ /* 0x000fea0003c00000 */
[----:B------:R-:W-:Y:S01]  /*02d0*/  IMAD.MOV.U32 R2, RZ, RZ, R8 ;  /* 0x000000ffff027224 */ /* 0x000fe200078e0008 */
[----:B------:R-:W-:-:S07]  /*02e0*/  MOV R3, R9 ;  /* 0x0000000900037202 */ /* 0x000fce0000000f00 */
.L_x_1:
[----:B------:R-:W-:Y:S05]  /*02f0*/  BSYNC.RECONVERGENT B0 ;  /* 0x0000000000007941 */ /* 0x000fea0003800200 */
.L_x_0:
[----:B------:R-:W0:Y:S01]  /*0300*/  MUFU.RCP64H R5, R25 ;  /* 0x0000001900057308 */ /* 0x000e220000001800 */
[----:B------:R-:W-:Y:S01]  /*0310*/  IMAD.MOV.U32 R4, RZ, RZ, 0x1 ;  /* 0x00000001ff047424 */ /* 0x000fe200078e00ff */
[----:B------:R-:W-:Y:S05]  /*0320*/  BSSY.RECONVERGENT B0, `(.L_x_2) ;  /* 0x0000019000007945 */ /* 0x000fea0003800200 */
[----:B0-----:R-:W-:-:S08]  /*0330*/  DFMA R6, -R24, R4, 1 ;  /* 0x3ff000001806742b */ /* 0x001fd00000000104 */
[----:B------:R-:W-:-:S08]  /*0340*/  DFMA R6, R6, R6, R6 ;  /* 0x000000060606722b */ /* 0x000fd00000000006 */
[----:B------:R-:W-:Y:S02]  /*0350*/  DFMA R4, R4, R6, R4 ;  /* 0x000000060404722b */ /* 0x000fe40000000004 */
[----:B------:R-:W0:Y:S06]  /*0360*/  I2F.F64 R6, R16 ;  /* 0x0000001000067312 */ /* 0x000e2c0000201c00 */
[----:B------:R-:W-:-:S08]  /*0370*/  DFMA R8, -R24, R4, 1 ;  /* 0x3ff000001808742b */ /* 0x000fd00000000104 */
[----:B------:R-:W-:Y:S01]  /*0380*/  DFMA R12, R4, R8, R4 ;  /* 0x00000008040c722b */ /* 0x000fe20000000004 */
[----:B0-----:R-:W-:Y:S01]  /*0390*/  FSETP.GEU.AND P1, PT, |R7|, 6.5827683646048100446e-37, PT ;  /* 0x036000000700780b */ /* 0x001fe20003f2e200 */
[----:B------:R-:W-:-:S06]  /*03a0*/  DMUL R4, R2, R2 ;  /* 0x0000000202047228 */ /* 0x000fcc0000000000 */
[----:B------:R-:W-:Y:S02]  /*03b0*/  DMUL R8, R12, R6 ;  /* 0x000000060c087228 */ /* 0x000fe40000000000 */
[----:B------:R-:W-:-:S06]  /*03c0*/  DMUL R4, R4, R2 ;  /* 0x0000000204047228 */ /* 0x000fcc0000000000 */
[----:B------:R-:W-:Y:S02]  /*03d0*/  DFMA R10, -R24, R8, R6 ;  /* 0x00000008180a722b */ /* 0x000fe40000000106 */
[----:B------:R-:W-:-:S06]  /*03e0*/  DMUL R4, R4, R2 ;  /* 0x0000000204047228 */ /* 0x000fcc0000000000 */
[----:B------:R-:W-:Y:S02]  /*03f0*/  DFMA R8, R12, R10, R8 ;  /* 0x0000000a0c08722b */ /* 0x000fe40000000008 */
[----:B------:R-:W-:-:S08]  /*0400*/  DMUL R4, R4, R2 ;  /* 0x0000000204047228 */ /* 0x000fd00000000000 */
[----:B------:R-:W-:Y:S01]  /*0410*/  FFMA R0, RZ, R25, R9 ;  /* 0x00000019ff007223 */ /* 0x000fe20000000009 */
[----:B------:R-:W-:-:S04]  /*0420*/  DFMA R22, R4, -R2, 1 ;  /* 0x3ff000000416742b */ /* 0x000fc80000000802 */
[----:B------:R-:W-:-:S13]  /*0430*/  FSETP.GT.AND P0, PT, |R0|, 1.469367938527859385e-39, PT ;  /* 0x001000000000780b */ /* 0x000fda0003f04200 */
[----:B------:R-:W-:Y:S05]  /*0440*/  @P0 BRA P1, `(.L_x_3) ;  /* 0x0000000000180947 */ /* 0x000fea0000800000 */
[----:B------:R-:W-:Y:S01]  /*0450*/  IMAD.MOV.U32 R9, RZ, RZ, R7 ;  /* 0x000000ffff097224 */ /* 0x000fe200078e0007 */
[----:B------:R-:W-:Y:S01]  /*0460*/  MOV R4, R24 ;  /* 0x0000001800047202 */ /* 0x000fe20000000f00 */
[----:B------:R-:W-:Y:S01]  /*0470*/  IMAD.MOV.U32 R8, RZ, RZ, R6 ;  /* 0x000000ffff087224 */ /* 0x000fe200078e0006 */
[----:B------:R-:W-:Y:S01]  /*0480*/  MOV R3, 0x4b0 ;  /* 0x000004b000037802 */ /* 0x000fe20000000f00 */
[----:B------:R-:W-:-:S07]  /*0490*/  IMAD.MOV.U32 R7, RZ, RZ, R25 ;  /* 0x000000ffff077224 */ /* 0x000fce00078e0019 */
[----:B------:R-:W-:Y:S05]  /*04a0*/  CALL.REL.NOINC `($__internal_0_$__cuda_sm20_div_rn_f64_full) ;  /* 0x000003f400d47944 */ /* 0x000fea0003c00000 */
.L_x_3:
[----:B------:R-:W-:Y:S05]  /*04b0*/  BSYNC.RECONVERGENT B0 ;  /* 0x0000000000007941 */ /* 0x000fea0003800200 */
.L_x_2:
[----:B------:R-:W-:Y:S01]  /*04c0*/  IMAD.WIDE R4, R19, R19, RZ ;  /* 0x0000001313047225 */ /* 0x000fe200078e02ff */
[----:B------:R-:W-:Y:S04]  /*04d0*/  STL [R1+0x35c], R17 ;  /* 0x00035c1101007387 */ /* 0x000fe80000100800 */
[----:B------:R-:W-:Y:S01]  /*04e0*/  STL [R1+0x360], R19 ;  /* 0x0003601301007387 */ /* 0x000fe20000100800 */
[----:B------:R-:W-:-:S03]  /*04f0*/  IMAD.WIDE.U32 R6, R5, 0x24924925, RZ ;  /* 0x2492492505067825 */ /* 0x000fc600078e00ff */
[----:B------:R0:W-:Y:S01]  /*0500*/  STL [R1+0x364], R16 ;  /* 0x0003641001007387 */ /* 0x0001e20000100800 */
[----:B------:R-:W-:-:S04]  /*0510*/  IMAD.WIDE.U32 R12, R5, -0x3b13b13b, RZ ;  /* 0xc4ec4ec5050c7825 */ /* 0x000fc800078e00ff */
[----:B------:R-:W-:-:S04]  /*0520*/  IMAD.WIDE.U32 R2, R4, 0x24924925, RZ ;  /* 0x2492492504027825 */ /* 0x000fc800078e00ff */
[----:B------:R-:W-:-:S04]  /*0530*/  IMAD.WIDE.U32 R10, R4, -0x3b13b13b, RZ ;  /* 0xc4ec4ec5040a7825 */ /* 0x000fc800078e00ff */
[----:B------:R-:W-:-:S04]  /*0540*/  IMAD.WIDE.U32 R6, P2, R4, 0x49249249, R6 ;  /* 0x4924924904067825 */ /* 0x000fc80007840006 */
[----:B------:R-:W-:Y:S01]  /*0550*/  IMAD.WIDE.U32 R12, P5, R4, 0x4ec4ec4e, R12 ;  /* 0x4ec4ec4e040c7825 */ /* 0x000fe200078a000c */
[----:B------:R-:W-:-:S03]  /*0560*/  IADD3 RZ, P1, PT, R3, R6, RZ ;  /* 0x0000000603ff7210 */ /* 0x000fc60007f3e0ff */
[----:B------:R-:W-:Y:S01]  /*0570*/  IMAD.WIDE.U32 R14, R5, 0x50d79436, RZ ;  /* 0x50d79436050e7825 */ /* 0x000fe200078e00ff */
[----:B------:R-:W-:Y:S02]  /*0580*/  IADD3 RZ, P0, PT, R11, R12, RZ ;  /* 0x0000000c0bff7210 */ /* 0x000fe40007f1e0ff */
[----:B------:R-:W-:Y:S01]  /*0590*/  IADD3.X R171, PT, PT, RZ, RZ, RZ, P5, !PT ;  /* 0x000000ffffab7210 */ /* 0x000fe20002ffe4ff */
[----:B------:R-:W-:-:S04]  /*05a0*/  IMAD.WIDE.U32 R20, R5, 0x10842109, RZ ;  /* 0x1084210905147825 */ /* 0x000fc800078e00ff */
[----:B------:R-:W-:-:S04]  /*05b0*/  IMAD.WIDE.U32 R2, R4, 0x50d79436, RZ ;  /* 0x50d7943604027825 */ /* 0x000fc800078e00ff */
[----:B------:R-:W-:-:S04]  /*05c0*/  IMAD.WIDE.U32 R14, R4, 0xd79435e, R14 ;  /* 0x0d79435e040e7825 */ /* 0x000fc800078e000e */
[----:B------:R-:W-:Y:S01]  /*05d0*/  IMAD.WIDE.U32 R10, R4, 0x10842109, RZ ;  /* 0x10842109040a7825 */ /* 0x000fe200078e00ff */
[----:B------:R-:W-:-:S03]  /*05e0*/  IADD3 RZ, P6, PT, R3, R14, RZ ;  /* 0x0000000e03ff7210 */ /* 0x000fc60007fde0ff */
[----:B------:R-:W-:-:S04]  /*05f0*/  IMAD.WIDE.U32 R20, P4, R4, -0x7bdef7be, R20 ;  /* 0x8421084204147825 */ /* 0x000fc80007880014 */
[----:B------:R-:W-:-:S04]  /*0600*/  IMAD.WIDE.U32 R24, R5, -0x7c8a60dd, RZ ;  /* 0x83759f2305187825 */ /* 0x000fc800078e00ff */
[----:B------:R-:W-:-:S04]  /*0610*/  IMAD.WIDE.U32 R26, R5, 0x5f417d06, RZ ;  /* 0x5f417d06051a7825 */ /* 0x000fc800078e00ff */
[----:B------:R-:W-:Y:S01]  /*0620*/  IMAD.X R67, RZ, RZ, RZ, P2 ;  /* 0x000000ffff437224 */ /* 0x000fe200010e06ff */
[----:B------:R-:W-:Y:S01]  /*0630*/  IADD3 RZ, P2, PT, R11, R20, RZ ;  /* 0x000000140bff7210 */ /* 0x000fe20007f5e0ff */
[----:B------:R-:W-:Y:S02]  /*0640*/  IMAD.MOV.U32 R66, RZ, RZ, R7 ;  /* 0x000000ffff427224 */ /* 0x000fe400078e0007 */
[----:B------:R-:W-:-:S04]  /*0650*/  IMAD.WIDE.U32 R2, R4, -0x7c8a60dd, RZ ;  /* 0x83759f2304027825 */ /* 0x000fc800078e00ff */
[----:B------:R-:W-:-:S04]  /*0660*/  IMAD.WIDE.U32 R24, P3, R4, 0x3759f229, R24 ;  /* 0x3759f22904187825 */ /* 0x000fc80007860018 */
[----:B------:R-:W-:Y:S01]  /*0670*/  IMAD.WIDE.U32 R6, R4, 0x5f417d06, RZ ;  /* 0x5f417d0604067825 */ /* 0x000fe200078e00ff */
[----:B------:R-:W-:-:S03]  /*0680*/  IADD3.X R191, PT, PT, RZ, RZ, RZ, P3, !PT ;  /* 0x000000ffffbf7210 */ /* 0x000fc60001ffe4ff */
[----:B------:R-:W-:-:S04]  /*0690*/  IMAD.WIDE.U32 R26, R4, 0x5f417d0, R26 ;  /* 0x05f417d0041a7825 */ /* 0x000fc800078e001a */
[----:B------:R-:W-:Y:S01]  /*06a0*/  IMAD.WIDE.U32 R10, R5, -0x192e29f7, RZ ;  /* 0xe6d1d609050a7825 */ /* 0x000fe200078e00ff */
[----:B------:R-:W-:-:S03]  /*06b0*/  IADD3 RZ, P5, PT, R7, R26, RZ ;  /* 0x0000001a07ff7210 */ /* 0x000fc60007fbe0ff */
[----:B------:R-:W-:Y:S01]  /*06c0*/  IMAD.WIDE.U32.X R66, R5, 0x49249249, R66, P1 ;  /* 0x4924924905427825 */ /* 0x000fe200008e0442 */
[----:B------:R-:W-:-:S03]  /*06d0*/  IADD3 RZ, P1, PT, R3, R24, RZ ;  /* 0x0000001803ff7210 */ /* 0x000fc60007f3e0ff */
[----:B------:R-:W-:Y:S02]  /*06e0*/  IMAD.X R181, R5, 0xd79435e, R15, P6 ;  /* 0x0d79435e05b57824 */ /* 0x000fe400030e060f */
[----:B------:R-:W-:-:S04]  /*06f0*/  IMAD.WIDE.U32 R2, R4, -0x192e29f7, RZ ;  /* 0xe6d1d60904027825 */ /* 0x000fc800078e00ff */
[----:B------:R-:W-:-:S04]  /*0700*/  IMAD.WIDE.U32 R10, P6, R4, -0x79b47583, R10 ;  /* 0x864b8a7d040a7825 */ /* 0x000fc800078c000a */
[----:B------:R-:W-:Y:S02]  /*0710*/  IMAD.MOV.U32 R170, RZ, RZ, R13 ;  /* 0x000000ffffaa7224 */ /* 0x000fe400078e000d */
[----:B------:R-:W-:-:S04]  /*0720*/  IMAD.WIDE.U32 R6, R5, -0x3d226357, RZ ;  /* 0xc2dd9ca905067825 */ /* 0x000fc800078e00ff */
[----:B------:R-:W-:-:S04]  /*0730*/  IMAD.WIDE.U32 R14, R5, 0x70381c1, RZ ;  /* 0x070381c1050e7825 */ /* 0x000fc800078e00ff */
[----:B------:R-:W-:Y:S02]  /*0740*/  IMAD.X R173, RZ, RZ, RZ, P4 ;  /* 0x000000ffffad7224 */ /* 0x000fe400020e06ff */
[----:B------:R-:W-:Y:S02]  /*0750*/  IMAD.MOV.U32 R172, RZ, RZ, R21 ;  /* 0x000000ffffac7224 */ /* 0x000fe400078e0015 */
[----:B------:R-:W-:Y:S01]  /*0760*/  IMAD.WIDE.U32.X R170, R5, 0x4ec4ec4e, R170, P0 ;  /* 0x4ec4ec4e05aa7825 */ /* 0x000fe200000e04aa */
[----:B------:R-:W-:-:S03]  /*0770*/  IADD3 RZ, P0, PT, R3, R10, RZ ;  /* 0x0000000a03ff7210 */ /* 0x000fc60007f1e0ff */
[----:B------:R-:W-:-:S04]  /*0780*/  IMAD.WIDE.U32.X R172, R5, -0x7bdef7be, R172, P2 ;  /* 0x8421084205ac7825 */ /* 0x000fc800010e04ac */
[----:B------:R-:W-:Y:S02]  /*0790*/  IMAD.X R175, R5, 0x5f417d0, R27, P5 ;  /* 0x05f417d005af7824 */ /* 0x000fe400028e061b */
[----:B------:R-:W-:-:S04]  /*07a0*/  IMAD.WIDE.U32 R2, R4, -0x3d226357, RZ ;  /* 0xc2dd9ca904027825 */ /* 0x000fc800078e00ff */
[----:B------:R-:W-:-:S04]  /*07b0*/  IMAD.WIDE.U32 R6, P4, R4, 0x7a44c6af, R6 ;  /* 0x7a44c6af04067825 */ /* 0x000fc80007880006 */
[----:B------:R-:W-:Y:S01]  /*07c0*/  IMAD.WIDE.U32 R12, R4, 0x70381c1, RZ ;  /* 0x070381c1040c7825 */ /* 0x000fe200078e00ff */
[----:B------:R-:W-:-:S03]  /*07d0*/  IADD3 RZ, P3, PT, R3, R6, RZ ;  /* 0x0000000603ff7210 */ /* 0x000fc60007f7e0ff */
[----:B------:R-:W-:-:S04]  /*07e0*/  IMAD.WIDE.U32 R14, P2, R4, 0x70381c0e, R14 ;  /* 0x70381c0e040e7825 */ /* 0x000fc8000784000e */
[----:B------:R-:W-:Y:S01]  /*07f0*/  IMAD.WIDE.U32 R26, R5, 0x964fda7, RZ ;  /* 0x0964fda7051a7825 */ /* 0x000fe200078e00ff */
[----:B------:R-:W-:Y:S02]  /*0800*/  IADD3 RZ, P5, PT, R13, R14, RZ ;  /* 0x0000000e0dff7210 */ /* 0x000fe40007fbe0ff */
[----:B------:R-:W-:Y:S01]  /*0810*/  IADD3.X R185, PT, PT, RZ, RZ, RZ, P2, !PT ;  /* 0x000000ffffb97210 */ /* 0x000fe200017fe4ff */
[----:B------:R-:W-:Y:S02]  /*0820*/  IMAD.X R187, RZ, RZ, RZ, P4 ;  /* 0x000000ffffbb7224 */ /* 0x000fe400020e06ff */
[----:B------:R-:W-:Y:S02]  /*0830*/  IMAD.MOV.U32 R186, RZ, RZ, R7 ;  /* 0x000000ffffba7224 */ /* 0x000fe400078e0007 */
[----:B------:R-:W-:Y:S02]  /*0840*/  IMAD.MOV.U32 R184, RZ, RZ, R15 ;  /* 0x000000ffffb87224 */ /* 0x000fe400078e000f */
[----:B------:R-:W-:-:S04]  /*0850*/  IMAD.WIDE.U32 R20, R5, 0x40cf6475, RZ ;  /* 0x40cf647505147825 */ /* 0x000fc800078e00ff */
[----:B------:R-:W-:-:S04]  /*0860*/  IMAD.WIDE.U32 R12, R4, 0x964fda7, RZ ;  /* 0x0964fda7040c7825 */ /* 0x000fc800078e00ff */
[----:B------:R-:W-:-:S04]  /*0870*/  IMAD.WIDE.U32 R26, P4, R4, -0x69b02594, R26 ;  /* 0x964fda6c041a7825 */ /* 0x000fc8000788001a */
[----:B------:R-:W-:Y:S01]  /*0880*/  IMAD.MOV.U32 R190, RZ, RZ, R25 ;  /* 0x000000ffffbe7224 */ /* 0x000fe200078e0019 */
[----:B------:R-:W-:Y:S01]  /*0890*/  MOV R108, R27 ;  /* 0x0000001b006c7202 */ /* 0x000fe20000000f00 */
[----:B------:R-:W-:-:S04]  /*08a0*/  IMAD.WIDE.U32 R6, R5, 0x70586723, RZ ;  /* 0x7058672305067825 */ /* 0x000fc800078e00ff */
[----:B------:R-:W-:-:S04]  /*08b0*/  IMAD.WIDE.U32 R74, R5, 0x55555556, RZ ;  /* 0x55555556054a7825 */ /* 0x000fc800078e00ff */
[----:B------:R-:W-:-:S04]  /*08c0*/  IMAD.WIDE.U32 R14, R5, 0x66666667, RZ ;  /* 0x66666667050e7825 */ /* 0x000fc800078e00ff */
[----:B------:R-:W-:Y:S02]  /*08d0*/  IMAD.X R189, RZ, RZ, RZ, P6 ;  /* 0x000000ffffbd7224 */ /* 0x000fe400030e06ff */
[----:B------:R-:W-:Y:S02]  /*08e0*/  IMAD.MOV.U32 R188, RZ, RZ, R11 ;  /* 0x000000ffffbc7224 */ /* 0x000fe400078e000b */
[----:B------:R-:W-:Y:S01]  /*08f0*/  IMAD.WIDE.U32.X R190, R5, 0x3759f229, R190, P1 ;  /* 0x3759f22905be7825 */ /* 0x000fe200008e04be */
[----:B------:R-:W-:-:S03]  /*0900*/  IADD3 RZ, P1, PT, R13, R26, RZ ;  /* 0x0000001a0dff7210 */ /* 0x000fc60007f3e0ff */
[----:B------:R-:W-:-:S04]  /*0910*/  IMAD.WIDE.U32.X R188, R5, -0x79b47583, R188, P0 ;  /* 0x864b8a7d05bc7825 */ /* 0x000fc800000e04bc */
[----:B------:R-:W-:-:S04]  /*0920*/  IMAD.WIDE.U32.X R186, R5, 0x7a44c6af, R186, P3 ;  /* 0x7a44c6af05ba7825 */ /* 0x000fc800018e04ba */
[----:B------:R-:W-:-:S04]  /*0930*/  IMAD.WIDE.U32.X R184, R5, 0x70381c0e, R184, P5 ;  /* 0x70381c0e05b87825 */ /* 0x000fc800028e04b8 */
[----:B------:R-:W-:-:S04]  /*0940*/  IMAD.WIDE.U32 R2, R4, 0x40cf6475, RZ ;  /* 0x40cf647504027825 */ /* 0x000fc800078e00ff */
[----:B------:R-:W-:-:S04]  /*0950*/  IMAD.WIDE.U32 R20, P6, R4, 0x67b23a54, R20 ;  /* 0x67b23a5404147825 */ /* 0x000fc800078c0014 */
[C---:B------:R-:W-:Y:S01]  /*0960*/  IMAD.WIDE.U32 R10, R4.reuse, 0x55555556, RZ ;  /* 0x55555556040a7825 */ /* 0x040fe200078e00ff */
[----:B------:R-:W-:Y:S02]  /*0970*/  IADD3 RZ, P2, PT, R3, R20, RZ ;  /* 0x0000001403ff7210 */ /* 0x000fe40007f5e0ff */
[----:B------:R-:W-:Y:S01]  /*0980*/  IADD3.X R95, PT, PT, RZ, RZ, RZ, P6, !PT ;  /* 0x000000ffff5f7210 */ /* 0x000fe200037fe4ff */
[----:B------:R-:W-:-:S04]  /*0990*/  IMAD.WIDE.U32 R12, R4, 0x66666667, RZ ;  /* 0x66666667040c7825 */ /* 0x000fc800078e00ff */
[----:B------:R-:W-:-:S04]  /*09a0*/  IMAD.WIDE.U32 R6, P0, R4, 0x3aef6ca9, R6 ;  /* 0x3aef6ca904067825 */ /* 0x000fc80007800006 */
[----:B------:R-:W-:-:S04]  /*09b0*/  IMAD.WIDE.U32 R74, P3, R4, 0x55555555, R74 ;  /* 0x55555555044a7825 */ /* 0x000fc8000786004a */
[----:B------:R-:W-:-:S04]  /*09c0*/  IMAD.WIDE.U32 R14, P5, R4, 0x66666666, R14 ;  /* 0x66666666040e7825 */ /* 0x000fc800078a000e */
[----:B------:R-:W-:Y:S01]  /*09d0*/  IMAD.X R109, RZ, RZ, RZ, P4 ;  /* 0x000000ffff6d7224 */ /* 0x000fe200020e06ff */
[----:B------:R-:W-:Y:S01]  /*09e0*/  IADD3 RZ, P4, PT, R11, R74, RZ ;  /* 0x0000004a0bff7210 */ /* 0x000fe20007f9e0ff */
[----:B------:R-:W-:Y:S01]  /*09f0*/  IMAD.X R107, RZ, RZ, RZ, P0 ;  /* 0x000000ffff6b7224 */ /* 0x000fe200000e06ff */
[----:B------:R-:W-:Y:S01]  /*0a00*/  IADD3 RZ, P0, PT, R13, R14, RZ ;  /* 0x0000000e0dff7210 */ /* 0x000fe20007f1e0ff */
[----:B------:R-:W-:-:S04]  /*0a10*/  IMAD.WIDE.U32 R2, R4, 0x70586723, RZ ;  /* 0x7058672304027825 */ /* 0x000fc800078e00ff */
[----:B------:R-:W-:Y:S01]  /*0a20*/  IMAD.WIDE.U32 R10, R5, -0x45d1745d, RZ ;  /* 0xba2e8ba3050a7825 */ /* 0x000fe200078e00ff */
[----:B------:R-:W-:-:S03]  /*0a30*/  IADD3 RZ, P6, PT, R3, R6, RZ ;  /* 0x0000000603ff7210 */ /* 0x000fc60007fde0ff */
[----:B------:R-:W-:-:S04]  /*0a40*/  IMAD.WIDE.U32 R12, R5, 0x78787879, RZ ;  /* 0x78787879050c7825 */ /* 0x000fc800078e00ff */
[----:B------:R-:W-:Y:S02]  /*0a50*/  IMAD.MOV.U32 R94, RZ, RZ, R21 ;  /* 0x000000ffff5e7224 */ /* 0x000fe400078e0015 */
[----:B------:R-:W-:Y:S02]  /*0a60*/  IMAD.MOV.U32 R106, RZ, RZ, R7 ;  /* 0x000000ffff6a7224 */ /* 0x000fe400078e0007 */
[----:B------:R-:W-:-:S04]  /*0a70*/  IMAD.WIDE.U32.X R94, R5, 0x67b23a54, R94, P2 ;  /* 0x67b23a54055e7825 */ /* 0x000fc800010e045e */
[----:B------:R-:W-:Y:S01]  /*0a80*/  IMAD.WIDE.U32.X R108, R5, -0x69b02594, R108, P1 ;  /* 0x964fda6c056c7825 */ /* 0x000fe200008e046c */
[----:B------:R-:W-:-:S03]  /*0a90*/  SHF.R.U64 R95, R94, 0x5, R95 ;  /* 0x000000055e5f7819 */ /* 0x000fc6000000125f */
[----:B------:R-:W-:Y:S01]  /*0aa0*/  IMAD.WIDE.U32 R10, P2, R4, 0x2e8ba2e8, R10 ;  /* 0x2e8ba2e8040a7825 */ /* 0x000fe2000784000a */
[----:B------:R-:W-:-:S03]  /*0ab0*/  SHF.R.U64 R109, R108, 0x6, R109 ;  /* 0x000000066c6d7819 */ /* 0x000fc6000000126d */
[----:B------:R-:W-:Y:S01]  /*0ac0*/  IMAD.WIDE.U32 R6, R4, 0x78787879, RZ ;  /* 0x7878787904067825 */ /* 0x000fe200078e00ff */
[----:B------:R-:W-:-:S03]  /*0ad0*/  IADD3.X R183, PT, PT, RZ, RZ, RZ, P2, !PT ;  /* 0x000000ffffb77210 */ /* 0x000fc600017fe4ff */
[----:B------:R-:W-:-:S04]  /*0ae0*/  IMAD.WIDE.U32 R12, P1, R4, 0x78787878, R12 ;  /* 0x78787878040c7825 */ /* 0x000fc8000782000c */
[----:B------:R-:W-:Y:S01]  /*0af0*/  IMAD.WIDE.U32 R26, R5, 0x69ee5847, RZ ;  /* 0x69ee5847051a7825 */ /* 0x000fe200078e00ff */
[----:B------:R-:W-:-:S03]  /*0b00*/  MOV R104, R13 ;  /* 0x0000000d00687202 */ /* 0x000fc60000000f00 */
[----:B------:R-:W-:Y:S01]  /*0b10*/  IMAD.X R21, RZ, RZ, RZ, P3 ;  /* 0x000000ffff157224 */ /* 0x000fe200018e06ff */
[----:B------:R-:W-:Y:S01]  /*0b20*/  IADD3 RZ, P3, PT, R7, R12, RZ ;  /* 0x0000000c07ff7210 */ /* 0x000fe20007f7e0ff */
[----:B------:R-:W-:-:S04]  /*0b30*/  IMAD.WIDE.U32 R2, R4, -0x45d1745d, RZ ;  /* 0xba2e8ba304027825 */ /* 0x000fc800078e00ff */
[----:B------:R-:W-:-:S04]  /*0b40*/  IMAD.WIDE.U32 R24, R5, 0x590b2165, RZ ;  /* 0x590b216505187825 */ /* 0x000fc800078e00ff */
[----:B------:R-:W-:Y:S02]  /*0b50*/  IMAD.X R69, RZ, RZ, RZ, P5 ;  /* 0x000000ffff457224 */ /* 0x000fe400028e06ff */
[----:B------:R-:W-:-:S04]  /*0b60*/  IMAD.WIDE.U32 R6, R4, 0x69ee5847, RZ ;  /* 0x69ee584704067825 */ /* 0x000fc800078e00ff */
[----:B------:R-:W-:-:S04]  /*0b70*/  IMAD.WIDE.U32 R26, P2, R4, 0x469ee584, R26 ;  /* 0x469ee584041a7825 */ /* 0x000fc8000784001a */
[----:B------:R-:W-:Y:S02]  /*0b80*/  IMAD.MOV.U32 R68, RZ, RZ, R15 ;  /* 0x000000ffff447224 */ /* 0x000fe400078e000f */
[----:B------:R-:W-:Y:S01]  /*0b90*/  IMAD.WIDE.U32.X R106, R5, 0x3aef6ca9, R106, P6 ;  /* 0x3aef6ca9056a7825 */ /* 0x000fe200030e046a */
[----:B------:R-:W-:-:S03]  /*0ba0*/  IADD3 RZ, P6, PT, R3, R10, RZ ;  /* 0x0000000a03ff7210 */ /* 0x000fc60007fde0ff */
[----:B------:R-:W-:Y:S01]  /*0bb0*/  IMAD.WIDE.U32.X R68, R5, 0x66666666, R68, P0 ;  /* 0x6666666605447825 */ /* 0x000fe200000e0444 */
[----:B------:R-:W-:Y:S02]  /*0bc0*/  IADD3 RZ, P0, PT, R7, R26, RZ ;  /* 0x0000001a07ff7210 */ /* 0x000fe40007f1e0ff */
[----:B------:R-:W-:Y:S01]  /*0bd0*/  SHF.R.U64 R107, R106, 0x5, R107 ;  /* 0x000000056a6b7819 */ /* 0x000fe2000000126b */
[----:B------:R-:W-:Y:S01]  /*0be0*/  IMAD.WIDE.U32 R2, R4, 0x590b2165, RZ ;  /* 0x590b216504027825 */ /* 0x000fe200078e00ff */
[----:B------:R-:W-:-:S03]  /*0bf0*/  SHF.R.U64 R69, R68, 0x1, R69 ;  /* 0x0000000144457819 */ /* 0x000fc60000001245 */
[----:B------:R-:W-:-:S04]  /*0c00*/  IMAD.WIDE.U32 R24, P5, R4, -0x4de9bd38, R24 ;  /* 0xb21642c804187825 */ /* 0x000fc800078a0018 */
[----:B------:R-:W-:-:S04]  /*0c10*/  IMAD.WIDE.U32 R6, R5, 0x7063e707, RZ ;  /* 0x7063e70705067825 */ /* 0x000fc800078e00ff */
[----:B------:R-:W-:-:S04]  /*0c20*/  IMAD.WIDE.U32 R12, R5, 0x4c415c99, RZ ;  /* 0x4c415c99050c7825 */ /* 0x000fc800078e00ff */
[----:B------:R-:W-:Y:S02]  /*0c30*/  IMAD.MOV.U32 R182, RZ, RZ, R11 ;  /* 0x000000ffffb67224 */ /* 0x000fe400078e000b */
[----:B------:R-:W-:Y:S01]  /*0c40*/  IMAD.X R105, RZ, RZ, RZ, P1 ;  /* 0x000000ffff697224 */ /* 0x000fe200008e06ff */
[----:B------:R-:W-:Y:S01]  /*0c50*/  IADD3 RZ, P1, PT, R3, R24, RZ ;  /* 0x0000001803ff7210 */ /* 0x000fe20007f3e0ff */
[----:B------:R-:W-:-:S04]  /*0c60*/  IMAD.WIDE.U32.X R182, R5, 0x2e8ba2e8, R182, P6 ;  /* 0x2e8ba2e805b67825 */ /* 0x000fc800030e04b6 */
[----:B------:R-:W-:Y:S01]  /*0c70*/  IMAD.X R101, RZ, RZ, RZ, P5 ;  /* 0x000000ffff657224 */ /* 0x000fe200028e06ff */
[----:B------:R-:W-:Y:S01]  /*0c80*/  SHF.R.U64 R78, R182, 0x1, R183 ;  /* 0x00000001b64e7819 */ /* 0x000fe200000012b7 */
[----:B------:R-:W-:Y:S02]  /*0c90*/  IMAD.MOV.U32 R100, RZ, RZ, R25 ;  /* 0x000000ffff647224 */ /* 0x000fe400078e0019 */
[----:B------:R-:W-:-:S04]  /*0ca0*/  IMAD.WIDE.U32 R6, P6, R4, 0x63e7063e, R6 ;  /* 0x63e7063e04067825 */ /* 0x000fc800078c0006 */
[----:B------:R-:W-:Y:S01]  /*0cb0*/  IMAD.WIDE.U32 R10, R4, 0x4c415c99, RZ ;  /* 0x4c415c99040a7825 */ /* 0x000fe200078e00ff */
[----:B------:R-:W-:-:S03]  /*0cc0*/  IADD3.X R87, PT, PT, RZ, RZ, RZ, P6, !PT ;  /* 0x000000ffff577210 */ /* 0x000fc600037fe4ff */
[----:B------:R-:W-:-:S04]  /*0cd0*/  IMAD.WIDE.U32 R12, P5, R4, 0x572620ae, R12 ;  /* 0x572620ae040c7825 */ /* 0x000fc800078a000c */
[----:B------:R-:W-:Y:S01]  /*0ce0*/  IMAD.WIDE.U32 R24, R5, -0x56c797dd, RZ ;  /* 0xa938682305187825 */ /* 0x000fe200078e00ff */
[----:B------:R-:W-:-:S03]  /*0cf0*/  MOV R38, R13 ;  /* 0x0000000d00267202 */ /* 0x000fc60000000f00 */
[----:B------:R-:W-:Y:S01]  /*0d00*/  IMAD.WIDE.U32.X R100, R5, -0x4de9bd38, R100, P1 ;  /* 0xb21642c805647825 */ /* 0x000fe200008e0464 */
[----:B------:R-:W-:-:S03]  /*0d10*/  IADD3 RZ, P1, PT, R11, R12, RZ ;  /* 0x0000000c0bff7210 */ /* 0x000fc60007f3e0ff */
[----:B------:R-:W-:Y:S01]  /*0d20*/  IMAD.WIDE.U32 R2, R4, 0x7063e707, RZ ;  /* 0x7063e70704027825 */ /* 0x000fe200078e00ff */
[----:B------:R-:W-:-:S03]  /*0d30*/  SHF.R.U64 R101, R100, 0x4, R101 ;  /* 0x0000000464657819 */ /* 0x000fc60000001265 */
[----:B------:R-:W-:-:S04]  /*0d40*/  IMAD.WIDE.U32 R14, R5, -0x521cfb2b, RZ ;  /* 0xade304d5050e7825 */ /* 0x000fc800078e00ff */
[----:B------:R-:W-:Y:S02]  /*0d50*/  IMAD.X R57, RZ, RZ, RZ, P2 ;  /* 0x000000ffff397224 */ /* 0x000fe400010e06ff */
[----:B------:R-:W-:-:S04]  /*0d60*/  IMAD.WIDE.U32 R10, R4, -0x56c797dd, RZ ;  /* 0xa9386823040a7825 */ /* 0x000fc800078e00ff */
[----:B------:R-:W-:-:S04]  /*0d70*/  IMAD.WIDE.U32 R24, P6, R4, -0x75270d05, R24 ;  /* 0x8ad8f2fb04187825 */ /* 0x000fc800078c0018 */
[----:B------:R-:W-:Y:S01]  /*0d80*/  IMAD.MOV.U32 R56, RZ, RZ, R27 ;  /* 0x000000ffff387224 */ /* 0x000fe200078e001b */
[----:B------:R-:W-:Y:S01]  /*0d90*/  IADD3.X R45, PT, PT, RZ, RZ, RZ, P6, !PT ;  /* 0x000000ffff2d7210 */ /* 0x000fe200037fe4ff */
[----:B------:R-:W-:Y:S01]  /*0da0*/  IMAD.WIDE.U32.X R104, R5, 0x78787878, R104, P3 ;  /* 0x7878787805687825 */ /* 0x000fe200018e0468 */
[----:B------:R-:W-:-:S03]  /*0db0*/  IADD3 RZ, P3, PT, R3, R6, RZ ;  /* 0x0000000603ff7210 */ /* 0x000fc60007f7e0ff */
[----:B------:R-:W-:Y:S01]  /*0dc0*/  IMAD.WIDE.U32.X R56, R5, 0x469ee584, R56, P0 ;  /* 0x469ee58405387825 */ /* 0x000fe200000e0438 */
[----:B------:R-:W-:Y:S02]  /*0dd0*/  IADD3 RZ, P0, PT, R11, R24, RZ ;  /* 0x000000180bff7210 */ /* 0x000fe40007f1e0ff */
[----:B------:R-:W-:Y:S01]  /*0de0*/  SHF.R.U64 R105, R104, 0x3, R105 ;  /* 0x0000000368697819 */ /* 0x000fe20000001269 */
[----:B------:R-:W-:Y:S01]  /*0df0*/  IMAD.WIDE.U32 R2, R4, -0x521cfb2b, RZ ;  /* 0xade304d504027825 */ /* 0x000fe200078e00ff */
[----:B------:R-:W-:-:S03]  /*0e00*/  SHF.R.U64 R57, R56, 0x3, R57 ;  /* 0x0000000338397819 */ /* 0x000fc60000001239 */
[----:B------:R-:W-:-:S04]  /*0e10*/  IMAD.WIDE.U32 R14, P2, R4, 0x4d4873ec, R14 ;  /* 0x4d4873ec040e7825 */ /* 0x000fc8000784000e */
[----:B------:R-:W-:-:S04]  /*0e20*/  IMAD.WIDE.U32 R12, R5, -0x2818acb9, RZ ;  /* 0xd7e75347050c7825 */ /* 0x000fc800078e00ff */
[----:B------:R-:W-:-:S04]  /*0e30*/  IMAD.WIDE.U32 R10, R5, 0xe6c2b45, RZ ;  /* 0x0e6c2b45050a7825 */ /* 0x000fc800078e00ff */
[----:B------:R-:W-:Y:S02]  /*0e40*/  IMAD.MOV.U32 R86, RZ, RZ, R7 ;  /* 0x000000ffff567224 */ /* 0x000fe400078e0007 */
[----:B------:R-:W-:Y:S01]  /*0e50*/  IMAD.X R39, RZ, RZ, RZ, P5 ;  /* 0x000000ffff277224 */ /* 0x000fe200028e06ff */
[----:B------:R-:W-:Y:S01]  /*0e60*/  IADD3 RZ, P5, PT, R3, R14, RZ ;  /* 0x0000000e03ff7210 */ /* 0x000fe20007fbe0ff */
[----:B------:R-:W-:Y:S02]  /*0e70*/  IMAD.X R83, RZ, RZ, RZ, P2 ;  /* 0x000000ffff537224 */ /* 0x000fe400010e06ff */
[----:B------:R-:W-:-:S04]  /*0e80*/  IMAD.WIDE.U32.X R86, R5, 0x63e7063e, R86, P3 ;  /* 0x63e7063e05567825 */ /* 0x000fc800018e0456 */
[----:B------:R-:W-:Y:S01]  /*0e90*/  IMAD.WIDE.U32 R6, R4, -0x2818acb9, RZ ;  /* 0xd7e7534704067825 */ /* 0x000fe200078e00ff */
[----:B------:R-:W-:-:S03]  /*0ea0*/  SHF.R.U64 R87, R86, 0x4, R87 ;  /* 0x0000000456577819 */ /* 0x000fc60000001257 */
[----:B------:R-:W-:-:S04]  /*0eb0*/  IMAD.WIDE.U32 R12, P2, R4, 0x3159721e, R12 ;  /* 0x3159721e040c7825 */ /* 0x000fc8000784000c */
[----:B------:R-:W-:Y:S01]  /*0ec0*/  IMAD.MOV.U32 R82, RZ, RZ, R15 ;  /* 0x000000ffff527224 */ /* 0x000fe200078e000f */
[----:B------:R-:W-:Y:S01]  /*0ed0*/  IADD3.X R43, PT, PT, RZ, RZ, RZ, P2, !PT ;  /* 0x000000ffff2b7210 */ /* 0x000fe200017fe4ff */
[----:B------:R-:W-:-:S04]  /*0ee0*/  IMAD.WIDE.U32 R26, R5, 0x17c0a8e9, RZ ;  /* 0x17c0a8e9051a7825 */ /* 0x000fc800078e00ff */
[----:B------:R-:W-:-:S04]  /*0ef0*/  IMAD.WIDE.U32 R10, P3, R4, 0x73615a24, R10 ;  /* 0x73615a24040a7825 */ /* 0x000fc8000786000a */
[----:B------:R-:W-:Y:S01]  /*0f00*/  IMAD.WIDE.U32.X R82, R5, 0x4d4873ec, R82, P5 ;  /* 0x4d4873ec05527825 */ /* 0x000fe200028e0452 */
[----:B------:R-:W-:-:S03]  /*0f10*/  IADD3 RZ, P5, PT, R7, R12, RZ ;  /* 0x0000000c07ff7210 */ /* 0x000fc60007fbe0ff */
[----:B------:R-:W-:Y:S01]  /*0f20*/  IMAD.X R161, RZ, RZ, RZ, P3 ;  /* 0x000000ffffa17224 */ /* 0x000fe200018e06ff */
[----:B------:R-:W-:Y:S01]  /*0f30*/  SHF.R.U64 R83, R82, 0x4, R83 ;  /* 0x0000000452537819 */ /* 0x000fe20000001253 */
[----:B------:R-:W-:-:S04]  /*0f40*/  IMAD.WIDE.U32 R2, R4, 0xe6c2b45, RZ ;  /* 0x0e6c2b4504027825 */ /* 0x000fc800078e00ff */
[----:B------:R-:W-:-:S04]  /*0f50*/  IMAD.WIDE.U32 R14, R5, 0x5c0b8171, RZ ;  /* 0x5c0b8171050e7825 */ /* 0x000fc800078e00ff */
[----:B------:R-:W-:-:S04]  /*0f60*/  IMAD.WIDE.U32 R6, R4, 0x17c0a8e9, RZ ;  /* 0x17c0a8e904067825 */ /* 0x000fc800078e00ff */
[----:B------:R-:W-:-:S04]  /*0f70*/  IMAD.WIDE.U32 R26, P3, R4, -0x5717c0a9, R26 ;  /* 0xa8e83f57041a7825 */ /* 0x000fc8000786001a */
[----:B------:R-:W-:Y:S02]  /*0f80*/  IMAD.MOV.U32 R44, RZ, RZ, R25 ;  /* 0x000000ffff2c7224 */ /* 0x000fe400078e0019 */
[----:B------:R-:W-:Y:S01]  /*0f90*/  IMAD.WIDE.U32.X R38, R5, 0x572620ae, R38, P1 ;  /* 0x572620ae05267825 */ /* 0x000fe200008e0426 */
[----:B------:R-:W-:-:S03]  /*0fa0*/  IADD3 RZ, P1, PT, R3, R10, RZ ;  /* 0x0000000a03ff7210 */ /* 0x000fc60007f3e0ff */
[----:B------:R-:W-:Y:S01]  /*0fb0*/  IMAD.WIDE.U32.X R44, R5, -0x75270d05, R44, P0 ;  /* 0x8ad8f2fb052c7825 */ /* 0x000fe200000e042c */
[----:B------:R-:W-:Y:S02]  /*0fc0*/  IADD3 RZ, P0, PT, R7, R26, RZ ;  /* 0x0000001a07ff7210 */ /* 0x000fe40007f1e0ff */
[----:B------:R-:W-:Y:S01]  /*0fd0*/  SHF.R.U64 R39, R38, 0x4, R39 ;  /* 0x0000000426277819 */ /* 0x000fe20000001227 */
[----:B------:R-:W-:Y:S01]  /*0fe0*/  IMAD.MOV.U32 R42, RZ, RZ, R13 ;  /* 0x000000ffff2a7224 */ /* 0x000fe200078e000d */
[----:B------:R-:W-:Y:S01]  /*0ff0*/  SHF.R.U64 R45, R44, 0x5, R45 ;  /* 0x000000052c2d7819 */ /* 0x000fe2000000122d */
[----:B------:R-:W-:-:S04]  /*1000*/  IMAD.WIDE.U32 R2, R4, 0x5c0b8171, RZ ;  /* 0x5c0b817104027825 */ /* 0x000fc800078e00ff */
[----:B------:R-:W-:-:S04]  /*1010*/  IMAD.WIDE.U32 R14, P6, R4, -0x47e8fd20, R14 ;  /* 0xb81702e0040e7825 */ /* 0x000fc800078c000e */
[----:B------:R-:W-:Y:S01]  /*1020*/  IMAD.WIDE.U32 R6, R5, 0x16cfd773, RZ ;  /* 0x16cfd77305067825 */ /* 0x000fe200078e00ff */
[----:B------:R-:W-:Y:S02]  /*1030*/  IADD3 RZ, P2, PT, R3, R14, RZ ;  /* 0x0000000e03ff7210 */ /* 0x000fe40007f5e0ff */
[----:B------:R-:W-:Y:S01]  /*1040*/  IADD3.X R51, PT, PT, RZ, RZ, RZ, P6, !PT ;  /* 0x000000ffff337210 */ /* 0x000fe200037fe4ff */
[----:B------:R-:W-:-:S04]  /*1050*/  IMAD.WIDE.U32 R12, R5, 0x254813e3, RZ ;  /* 0x254813e3050c7825 */ /* 0x000fc800078e00ff */
[----:B------:R-:W-:Y:S02]  /*1060*/  IMAD.MOV.U32 R160, RZ, RZ, R11 ;  /* 0x000000ffffa07224 */ /* 0x000fe400078e000b */
[----:B------:R-:W-:-:S04]  /*1070*/  IMAD.WIDE.U32.X R42, R5, 0x3159721e, R42, P5 ;  /* 0x3159721e052a7825 */ /* 0x000fc800028e042a */
[----:B------:R-:W-:Y:S01]  /*1080*/  IMAD.WIDE.U32.X R160, R5, 0x73615a24, R160, P1 ;  /* 0x73615a2405a07825 */ /* 0x000fe200008e04a0 */
[----:B------:R-:W-:-:S03]  /*1090*/  SHF.R.U64 R43, R42, 0x4, R43 ;  /* 0x000000042a2b7819 */ /* 0x000fc6000000122b */
[----:B------:R-:W-:Y:S01]  /*10a0*/  IMAD.WIDE.U32 R6, P1, R4, -0x5dc83cd5, R6 ;  /* 0xa237c32b04067825 */ /* 0x000fe20007820006 */
[----:B------:R-:W-:-:S03]  /*10b0*/  SHF.R.U64 R161, R160, 0x5, R161 ;  /* 0x00000005a0a17819 */ /* 0x000fc600000012a1 */
[C---:B------:R-:W-:Y:S01]  /*10c0*/  IMAD.WIDE.U32 R10, R4.reuse, 0x254813e3, RZ ;  /* 0x254813e3040a7825 */ /* 0x040fe200078e00ff */
[----:B------:R-:W-:Y:S02]  /*10d0*/  IADD3.X R47, PT, PT, RZ, RZ, RZ, P1, !PT ;  /* 0x000000ffff2f7210 */ /* 0x000fe40000ffe4ff */
[----:B------:R-:W-:Y:S01]  /*10e0*/  MOV R46, R7 ;  /* 0x00000007002e7202 */ /* 0x000fe20000000f00 */
[----:B------:R-:W-:-:S04]  /*10f0*/  IMAD.WIDE.U32 R12, P5, R4, -0x60ee9a19, R12 ;  /* 0x9f1165e7040c7825 */ /* 0x000fc800078a000c */
[----:B------:R-:W-:Y:S02]  /*1100*/  IMAD.MOV.U32 R50, RZ, RZ, R15 ;  /* 0x000000ffff327224 */ /* 0x000fe400078e000f */
[----:B------:R-:W-:-:S04]  /*1110*/  IMAD.WIDE.U32 R24, R5, -0x78121fb7, RZ ;  /* 0x87ede04905187825 */ /* 0x000fc800078e00ff */
[----:B------:R-:W-:Y:S01]  /*1120*/  IMAD.WIDE.U32.X R50, R5, -0x47e8fd20, R50, P2 ;  /* 0xb81702e005327825 */ /* 0x000fe200010e0432 */
[----:B------:R-:W-:-:S03]  /*1130*/  IADD3 RZ, P2, PT, R11, R12, RZ ;  /* 0x0000000c0bff7210 */ /* 0x000fc60007f5e0ff */
[----:B------:R-:W-:Y:S01]  /*1140*/  IMAD.WIDE.U32 R2, R4, 0x16cfd773, RZ ;  /* 0x16cfd77304027825 */ /* 0x000fe200078e00ff */
[----:B------:R-:W-:-:S03]  /*1150*/  SHF.R.U64 R51, R50, 0x6, R51 ;  /* 0x0000000632337819 */ /* 0x000fc60000001233 */
[----:B------:R-:W-:Y:S01]  /*1160*/  IMAD.WIDE.U32 R14, R5, 0x2b10bf67, RZ ;  /* 0x2b10bf67050e7825 */ /* 0x000fe200078e00ff */
[----:B------:R-:W-:-:S03]  /*1170*/  IADD3 RZ, P6, PT, R3, R6, RZ ;  /* 0x0000000603ff7210 */ /* 0x000fc60007fde0ff */
[----:B------:R-:W-:Y:S02]  /*1180*/  IMAD.X R49, RZ, RZ, RZ, P3 ;  /* 0x000000ffff317224 */ /* 0x000fe400018e06ff */
[----:B------:R-:W-:-:S04]  /*1190*/  IMAD.WIDE.U32 R10, R4, -0x78121fb7, RZ ;  /* 0x87ede049040a7825 */ /* 0x000fc800078e00ff */
[----:B------:R-:W-:-:S04]  /*11a0*/  IMAD.WIDE.U32 R24, P1, R4, 0x487ede04, R24 ;  /* 0x487ede0404187825 */ /* 0x000fc80007820018 */
[----:B------:R-:W-:Y:S02]  /*11b0*/  IMAD.MOV.U32 R48, RZ, RZ, R27 ;  /* 0x000000ffff307224 */ /* 0x000fe400078e001b */
[----:B------:R-:W-:Y:S02]  /*11c0*/  IMAD.MOV.U32 R36, RZ, RZ, R13 ;  /* 0x000000ffff247224 */ /* 0x000fe400078e000d */
[----:B------:R-:W-:Y:S01]  /*11d0*/  IMAD.WIDE.U32.X R48, R5, -0x5717c0a9, R48, P0 ;  /* 0xa8e83f5705307825 */ /* 0x000fe200000e0430 */
[----:B------:R-:W-:-:S03]  /*11e0*/  IADD3 RZ, P0, PT, R11, R24, RZ ;  /* 0x000000180bff7210 */ /* 0x000fc60007f1e0ff */
[----:B------:R-:W-:Y:S01]  /*11f0*/  IMAD.WIDE.U32 R2, R4, 0x2b10bf67, RZ ;  /* 0x2b10bf6704027825 */ /* 0x000fe200078e00ff */
[----:B------:R-:W-:-:S03]  /*1200*/  SHF.R.U64 R49, R48, 0x6, R49 ;  /* 0x0000000630317819 */ /* 0x000fc60000001231 */
[----:B------:R-:W-:-:S04]  /*1210*/  IMAD.WIDE.U32 R14, P3, R4, 0x1323e34a, R14 ;  /* 0x1323e34a040e7825 */ /* 0x000fc8000786000e */
[----:B------:R-:W-:Y:S01]  /*1220*/  IMAD.WIDE.U32 R12, R5, -0x36b7b1d5, RZ ;  /* 0xc9484e2b050c7825 */ /* 0x000fe200078e00ff */
[----:B------:R-:W-:-:S03]  /*1230*/  MOV R26, R15 ;  /* 0x0000000f001a7202 */ /* 0x000fc60000000f00 */
[----:B------:R-:W-:Y:S01]  /*1240*/  IMAD.X R37, RZ, RZ, RZ, P5 ;  /* 0x000000ffff257224 */ /* 0x000fe200028e06ff */
[----:B------:R-:W-:Y:S01]  /*1250*/  IADD3 RZ, P5, PT, R3, R14, RZ ;  /* 0x0000000e03ff7210 */ /* 0x000fe20007fbe0ff */
[----:B------:R-:W-:-:S04]  /*1260*/  IMAD.WIDE.U32 R10, R5, 0x8102041, RZ ;  /* 0x08102041050a7825 */ /* 0x000fc800078e00ff */
[----:B------:R-:W-:-:S04]  /*1270*/  IMAD.WIDE.U32.X R36, R5, -0x60ee9a19, R36, P2 ;  /* 0x9f1165e705247825 */ /* 0x000fc800010e0424 */
[----:B------:R-:W-:Y:S01]  /*1280*/  IMAD.WIDE.U32.X R46, R5, -0x5dc83cd5, R46, P6 ;  /* 0xa237c32b052e7825 */ /* 0x000fe200030e042e */
[----:B------:R-:W-:-:S03]  /*1290*/  SHF.R.U64 R37, R36, 0x6, R37 ;  /* 0x0000000624257819 */ /* 0x000fc60000001225 */
[----:B------:R-:W-:Y:S01]  /*12a0*/  IMAD.X R27, RZ, RZ, RZ, P3 ;  /* 0x000000ffff1b7224 */ /* 0x000fe200018e06ff */
[----:B------:R-:W-:Y:S01]  /*12b0*/  SHF.R.U64 R47, R46, 0x6, R47 ;  /* 0x000000062e2f7819 */ /* 0x000fe2000000122f */
[----:B------:R-:W-:Y:S01]  /*12c0*/  IMAD.WIDE.U32 R6, R4, -0x36b7b1d5, RZ ;  /* 0xc9484e2b04067825 */ /* 0x000fe200078e00ff */
[----:B------:R-:W-:-:S03]  /*12d0*/  MOV R6, R25 ;  /* 0x0000001900067202 */ /* 0x000fc60000000f00 */
[----:B------:R-:W-:-:S04]  /*12e0*/  IMAD.WIDE.U32 R12, P2, R4, 0x3e88cb3, R12 ;  /* 0x03e88cb3040c7825 */ /* 0x000fc8000784000c */
[----:B------:R-:W-:Y:S01]  /*12f0*/  IMAD.WIDE.U32 R2, R4, 0x8102041, RZ ;  /* 0x0810204104027825 */ /* 0x000fe200078e00ff */
[----:B------:R-:W-:-:S03]  /*1300*/  MOV R166, R13 ;  /* 0x0000000d00a67202 */ /* 0x000fc60000000f00 */
[----:B------:R-:W-:-:S04]  /*1310*/  IMAD.WIDE.U32 R10, P6, R4, 0x40810204, R10 ;  /* 0x40810204040a7825 */ /* 0x000fc800078c000a */
[----:B------:R-:W-:Y:S01]  /*1320*/  IMAD.WIDE.U32 R14, R5, -0x3bcbadc7, RZ ;  /* 0xc4345239050e7825 */ /* 0x000fe200078e00ff */
[----:B------:R-:W-:-:S03]  /*1330*/  IADD3 RZ, P3, PT, R3, R10, RZ ;  /* 0x0000000a03ff7210 */ /* 0x000fc60007f7e0ff */
[----:B------:R-:W-:Y:S01]  /*1340*/  IMAD.WIDE.U32.X R26, R5, 0x1323e34a, R26, P5 ;  /* 0x1323e34a051a7825 */ /* 0x000fe200028e041a */
[----:B------:R-:W-:-:S03]  /*1350*/  IADD3 RZ, P5, PT, R7, R12, RZ ;  /* 0x0000000c07ff7210 */ /* 0x000fc60007fbe0ff */
[----:B------:R-:W-:Y:S01]  /*1360*/  IMAD.X R7, RZ, RZ, RZ, P1 ;  /* 0x000000ffff077224 */ /* 0x000fe200008e06ff */
[----:B------:R-:W-:Y:S01]  /*1370*/  SHF.R.U64 R27, R26, 0x3, R27 ;  /* 0x000000031a1b7819 */ /* 0x000fe2000000121b */
[----:B------:R-:W-:Y:S02]  /*1380*/  IMAD.MOV.U32 R164, RZ, RZ, R11 ;  /* 0x000000ffffa47224 */ /* 0x000fe400078e000b */
[----:B------:R-:W-:-:S04]  /*1390*/  IMAD.WIDE.U32 R30, R5, -0x25cc74d5, RZ ;  /* 0xda338b2b051e7825 */ /* 0x000fc800078e00ff */
[----:B------:R-:W-:-:S04]  /*13a0*/  IMAD.WIDE.U32 R2, R4, -0x3bcbadc7, RZ ;  /* 0xc434523904027825 */ /* 0x000fc800078e00ff */
[----:B------:R-:W-:-:S04]  /*13b0*/  IMAD.WIDE.U32 R14, P1, R4, -0x10d148e1, R14 ;  /* 0xef2eb71f040e7825 */ /* 0x000fc8000782000e */
[----:B------:R-:W-:Y:S01]  /*13c0*/  IMAD.WIDE.U32 R10, R5, -0x4dfc9bf9, RZ ;  /* 0xb2036407050a7825 */ /* 0x000fe200078e00ff */
[----:B------:R-:W-:-:S03]  /*13d0*/  MOV R72, R15 ;  /* 0x0000000f00487202 */ /* 0x000fc60000000f00 */
[----:B------:R-:W-:Y:S02]  /*13e0*/  IMAD.X R165, RZ, RZ, RZ, P6 ;  /* 0x000000ffffa57224 */ /* 0x000fe400030e06ff */
[----:B------:R-:W-:Y:S01]  /*13f0*/  IMAD.X R167, RZ, RZ, RZ, P2 ;  /* 0x000000ffffa77224 */ /* 0x000fe200010e06ff */
[----:B------:R-:W-:Y:S01]  /*1400*/  IADD3 RZ, P2, PT, R3, R14, RZ ;  /* 0x0000000e03ff7210 */ /* 0x000fe20007f5e0ff */
[----:B------:R-:W-:-:S04]  /*1410*/  IMAD.WIDE.U32.X R164, R5, 0x40810204, R164, P3 ;  /* 0x4081020405a47825 */ /* 0x000fc800018e04a4 */
[----:B------:R-:W-:Y:S01]  /*1420*/  IMAD.WIDE.U32 R30, P6, R4, 0x1b7d6c3d, R30 ;  /* 0x1b7d6c3d041e7825 */ /* 0x000fe200078c001e */
[----:B------:R-:W-:-:S03]  /*1430*/  SHF.R.U64 R165, R164, 0x5, R165 ;  /* 0x00000005a4a57819 */ /* 0x000fc600000012a5 */
[----:B------:R-:W-:-:S04]  /*1440*/  IMAD.WIDE.U32 R2, R4, -0x4dfc9bf9, RZ ;  /* 0xb203640704027825 */ /* 0x000fc800078e00ff */
[----:B------:R-:W-:-:S04]  /*1450*/  IMAD.WIDE.U32 R10, P3, R4, 0x6c80d901, R10 ;  /* 0x6c80d901040a7825 */ /* 0x000fc8000786000a */
[----:B------:R-:W-:Y:S01]  /*1460*/  IMAD.WIDE.U32 R24, R5, -0xb69fcbd, RZ ;  /* 0xf496034305187825 */ /* 0x000fe200078e00ff */
[----:B------:R-:W-:-:S03]  /*1470*/  MOV R76, R11 ;  /* 0x0000000b004c7202 */ /* 0x000fc60000000f00 */
[----:B------:R-:W-:Y:S01]  /*1480*/  IMAD.X R55, RZ, RZ, RZ, P6 ;  /* 0x000000ffff377224 */ /* 0x000fe200030e06ff */
[----:B------:R-:W-:Y:S01]  /*1490*/  IADD3 RZ, P6, PT, R3, R10, RZ ;  /* 0x0000000a03ff7210 */ /* 0x000fe20007fde0ff */
[----:B------:R-:W-:-:S04]  /*14a0*/  IMAD.WIDE.U32 R28, R4, -0x25cc74d5, RZ ;  /* 0xda338b2b041c7825 */ /* 0x000fc800078e00ff */
[----:B------:R-:W-:Y:S02]  /*14b0*/  IMAD.X R73, RZ, RZ, RZ, P1 ;  /* 0x000000ffff497224 */ /* 0x000fe400008e06ff */
[----:B------:R-:W-:-:S04]  /*14c0*/  IMAD.WIDE.U32 R2, R5, 0x4388a357, RZ ;  /* 0x4388a35705027825 */ /* 0x000fc800078e00ff */
[----:B------:R-:W-:-:S04]  /*14d0*/  IMAD.WIDE.U32 R12, R4, -0xb69fcbd, RZ ;  /* 0xf4960343040c7825 */ /* 0x000fc800078e00ff */
[----:B------:R-:W-:-:S04]  /*14e0*/  IMAD.WIDE.U32 R24, P1, R4, 0x342da7f2, R24 ;  /* 0x342da7f204187825 */ /* 0x000fc80007820018 */
[----:B------:R-:W-:Y:S01]  /*14f0*/  IMAD.WIDE.U32.X R6, R5, 0x487ede04, R6, P0 ;  /* 0x487ede0405067825 */ /* 0x000fe200000e0406 */
[----:B------:R-:W-:-:S03]  /*1500*/  IADD3 RZ, P0, PT, R29, R30, RZ ;  /* 0x0000001e1dff7210 */ /* 0x000fc60007f1e0ff */
[----:B------:R-:W-:Y:S01]  /*1510*/  IMAD.WIDE.U32.X R166, R5, 0x3e88cb3, R166, P5 ;  /* 0x03e88cb305a67825 */ /* 0x000fe200028e04a6 */
[----:B------:R-:W-:Y:S02]  /*1520*/  IADD3 RZ, P5, PT, R13, R24, RZ ;  /* 0x000000180dff7210 */ /* 0x000fe40007fbe0ff */
[----:B------:R-:W-:Y:S01]  /*1530*/  SHF.R.U64 R7, R6, 0x5, R7 ;  /* 0x0000000506077819 */ /* 0x000fe20000001207 */
[----:B------:R-:W-:Y:S01]  /*1540*/  IMAD.MOV.U32 R54, RZ, RZ, R31 ;  /* 0x000000ffff367224 */ /* 0x000fe200078e001f */
[----:B------:R-:W-:Y:S01]  /*1550*/  SHF.R.U64 R86, R166, 0x1, R167 ;  /* 0x00000001a6567819 */ /* 0x000fe200000012a7 */
[----:B------:R-:W-:-:S04]  /*1560*/  IMAD.WIDE.U32.X R72, R5, -0x10d148e1, R72, P2 ;  /* 0xef2eb71f05487825 */ /* 0x000fc800010e0448 */
[----:B------:R-:W-:Y:S01]  /*1570*/  IMAD.WIDE.U32 R30, P2, R4, 0x6483ed27, R2 ;  /* 0x6483ed27041e7825 */ /* 0x000fe20007840002 */
[----:B------:R-:W-:-:S03]  /*1580*/  SHF.R.U64 R73, R72, 0x7, R73 ;  /* 0x0000000748497819 */ /* 0x000fc60000001249 */
[----:B------:R-:W-:Y:S01]  /*1590*/  IMAD.WIDE.U32 R28, R5, -0x513ed9ad, RZ ;  /* 0xaec12653051c7825 */ /* 0x000fe200078e00ff */
[----:B------:R-:W-:-:S03]  /*15a0*/  IADD3.X R163, PT, PT, RZ, RZ, RZ, P2, !PT ;  /* 0x000000ffffa37210 */ /* 0x000fc600017fe4ff */
[----:B------:R-:W-:-:S04]  /*15b0*/  IMAD.WIDE.U32 R12, R4, 0x4388a357, RZ ;  /* 0x4388a357040c7825 */ /* 0x000fc800078e00ff */
[----:B------:R-:W-:-:S04]  /*15c0*/  IMAD.WIDE R2, R16, R16, RZ ;  /* 0x0000001010027225 */ /* 0x000fc800078e02ff */
[----:B------:R-:W-:Y:S02]  /*15d0*/  IMAD.X R77, RZ, RZ, RZ, P3 ;  /* 0x000000ffff4d7224 */ /* 0x000fe400018e06ff */
[----:B------:R-:W-:Y:S01]  /*15e0*/  IMAD.WIDE.U32.X R54, R5, 0x1b7d6c3d, R54, P0 ;  /* 0x1b7d6c3d05367825 */ /* 0x000fe200000e0436 */
[----:B------:R-:W-:-:S03]  /*15f0*/  IADD3 RZ, P0, PT, R13, R30, RZ ;  /* 0x0000001e0dff7210 */ /* 0x000fc60007f1e0ff */
[----:B------:R-:W-:Y:S01]  /*1600*/  IMAD.WIDE.U32 R32, P3, R4, 0x621b97c2, R28 ;  /* 0x621b97c204207825 */ /* 0x000fe2000786001c */
[----:B------:R-:W-:-:S03]  /*1610*/  SHF.R.U64 R55, R54, 0x4, R55 ;  /* 0x0000000436377819 */ /* 0x000fc60000001237 */
[----:B------:R-:W-:Y:S01]  /*1620*/  IMAD.WIDE.U32 R14, R4, -0x513ed9ad, RZ ;  /* 0xaec12653040e7825 */ /* 0x000fe200078e00ff */
[----:B------:R-:W-:-:S03]  /*1630*/  MOV R156, R33 ;  /* 0x00000021009c7202 */ /* 0x000fc60000000f00 */
[----:B------:R-:W-:-:S04]  /*1640*/  IMAD.WIDE.U32 R12, R3, 0x24924925, RZ ;  /* 0x24924925030c7825 */ /* 0x000fc800078e00ff */
[----:B------:R-:W-:-:S04]  /*1650*/  IMAD.WIDE.U32 R28, R3, 0x50d79436, RZ ;  /* 0x50d79436031c7825 */ /* 0x000fc800078e00ff */
[----:B------:R-:W-:Y:S01]  /*1660*/  IMAD.WIDE.U32.X R76, R5, 0x6c80d901, R76, P6 ;  /* 0x6c80d901054c7825 */ /* 0x000fe200030e044c */
[----:B------:R-:W-:-:S03]  /*1670*/  IADD3 RZ, P6, PT, R15, R32, RZ ;  /* 0x000000200fff7210 */ /* 0x000fc60007fde0ff */
[----:B------:R-:W-:Y:S01]  /*1680*/  IMAD.X R91, RZ, RZ, RZ, P1 ;  /* 0x000000ffff5b7224 */ /* 0x000fe200008e06ff */
[----:B------:R-:W-:Y:S01]  /*1690*/  SHF.R.U64 R76, R76, 0x6, R77 ;  /* 0x000000064c4c7819 */ /* 0x000fe2000000124d */
[----:B------:R-:W-:Y:S02]  /*16a0*/  IMAD.MOV.U32 R90, RZ, RZ, R25 ;  /* 0x000000ffff5a7224 */ /* 0x000fe400078e0019 */
[----:B------:R-:W-:-:S04]  /*16b0*/  IMAD.WIDE.U32 R10, R2, 0x24924925, RZ ;  /* 0x24924925020a7825 */ /* 0x000fc800078e00ff */
[----:B------:R-:W-:-:S04]  /*16c0*/  IMAD.WIDE.U32 R12, P1, R2, 0x49249249, R12 ;  /* 0x49249249020c7825 */ /* 0x000fc8000782000c */
[----:B------:R-:W-:Y:S01]  /*16d0*/  IMAD.WIDE.U32 R14, R3, -0x3b13b13b, RZ ;  /* 0xc4ec4ec5030e7825 */ /* 0x000fe200078e00ff */
[----:B------:R-:W-:-:S03]  /*16e0*/  MOV R158, R13 ;  /* 0x0000000d009e7202 */ /* 0x000fc60000000f00 */
[----:B------:R-:W-:-:S04]  /*16f0*/  IMAD.WIDE.U32 R24, R2, 0x50d79436, RZ ;  /* 0x50d7943602187825 */ /* 0x000fc800078e00ff */
[----:B------:R-:W-:-:S04]  /*1700*/  IMAD.WIDE.U32 R28, R2, 0xd79435e, R28 ;  /* 0x0d79435e021c7825 */ /* 0x000fc800078e001c */
[----:B------:R-:W-:Y:S02]  /*1710*/  IMAD.MOV.U32 R162, RZ, RZ, R31 ;  /* 0x000000ffffa27224 */ /* 0x000fe400078e001f */
        /* <DEDUP_REMOVED lines=8> */
[----:B------:R-:W-:-:S04]  /*17a0*/  IMAD.WIDE.U32 R24, R3, 0x10842109, RZ ;  /* 0x1084210903187825 */ /* 0x000fc800078e00ff */
[----:B------:R-:W-:Y:S01]  /*17b0*/  IMAD.X R157, RZ, RZ, RZ, P3 ;  /* 0x000000ffff9d7224 */ /* 0x000fe200018e06ff */
[----:B------:R-:W-:Y:S01]  /*17c0*/  IADD3 RZ, P3, PT, R11, R14, RZ ;  /* 0x0000000e0bff7210 */ /* 0x000fe20007f7e0ff */
[----:B------:R-:W-:-:S04]  /*17d0*/  IMAD.WIDE.U32 R10, R2, 0x10842109, RZ ;  /* 0x10842109020a7825 */ /* 0x000fc800078e00ff */
[----:B------:R-:W-:-:S04]  /*17e0*/  IMAD.WIDE.U32.X R156, R5, 0x621b97c2, R156, P6 ;  /* 0x621b97c2059c7825 */ /* 0x000fc800030e049c */
[----:B------:R-:W-:Y:S01]  /*17f0*/  IMAD.WIDE.U32 R32, R3, -0x7c8a60dd, RZ ;  /* 0x83759f2303207825 */ /* 0x000fe200078e00ff */
[----:B------:R-:W-:-:S03]  /*1800*/  SHF.R.U64 R223, R156, 0x6, R157 ;  /* 0x000000069cdf7819 */ /* 0x000fc6000000129d */
[----:B------:R-:W-:-:S04]  /*1810*/  IMAD.WIDE.U32 R24, P6, R2, -0x7bdef7be, R24 ;  /* 0x8421084202187825 */ /* 0x000fc800078c0018 */
[----:B------:R-:W-:Y:S01]  /*1820*/  IMAD.WIDE.U32 R34, R3, 0x5f417d06, RZ ;  /* 0x5f417d0603227825 */ /* 0x000fe200078e00ff */
[----:B------:R-:W-:-:S03]  /*1830*/  MOV R138, R25 ;  /* 0x00000019008a7202 */ /* 0x000fc60000000f00 */
[----:B------:R-:W-:Y:S01]  /*1840*/  IMAD.X R81, RZ, RZ, RZ, P2 ;  /* 0x000000ffff517224 */ /* 0x000fe200010e06ff */
[----:B------:R-:W-:Y:S01]  /*1850*/  IADD3 RZ, P2, PT, R11, R24, RZ ;  /* 0x000000180bff7210 */ /* 0x000fe20007f5e0ff */
[----:B------:R-:W-:Y:S02]  /*1860*/  IMAD.X R159, RZ, RZ, RZ, P1 ;  /* 0x000000ffff9f7224 */ /* 0x000fe400008e06ff */
[----:B------:R-:W-:Y:S02]  /*1870*/  IMAD.X R179, R3, 0xd79435e, R29, P0 ;  /* 0x0d79435e03b37824 */ /* 0x000fe400000e061d */
[----:B------:R-:W-:-:S04]  /*1880*/  IMAD.WIDE.U32 R30, R2, -0x7c8a60dd, RZ ;  /* 0x83759f23021e7825 */ /* 0x000fc800078e00ff */
[----:B------:R-:W-:-:S04]  /*1890*/  IMAD.WIDE.U32 R32, P1, R2, 0x3759f229, R32 ;  /* 0x3759f22902207825 */ /* 0x000fc80007820020 */
[----:B------:R-:W-:Y:S01]  /*18a0*/  IMAD.WIDE.U32 R10, R2, 0x5f417d06, RZ ;  /* 0x5f417d06020a7825 */ /* 0x000fe200078e00ff */
[----:B------:R-:W-:-:S03]  /*18b0*/  IADD3 RZ, P0, PT, R31, R32, RZ ;  /* 0x000000201fff7210 */ /* 0x000fc60007f1e0ff */
[----:B------:R-:W-:-:S04]  /*18c0*/  IMAD.WIDE.U32 R34, R2, 0x5f417d0, R34 ;  /* 0x05f417d002227825 */ /* 0x000fc800078e0022 */
[----:B------:R-:W-:-:S04]  /*18d0*/  IMAD.WIDE.U32 R12, R3, -0x192e29f7, RZ ;  /* 0xe6d1d609030c7825 */ /* 0x000fc800078e00ff */
[----:B------:R-:W-:-:S04]  /*18e0*/  IMAD.WIDE.U32 R28, R3, -0x3d226357, RZ ;  /* 0xc2dd9ca9031c7825 */ /* 0x000fc800078e00ff */
[----:B------:R-:W-:Y:S02]  /*18f0*/  IMAD.MOV.U32 R80, RZ, RZ, R15 ;  /* 0x000000ffff507224 */ /* 0x000fe400078e000f */
[----:B------:R-:W-:Y:S01]  /*1900*/  IMAD.WIDE.U32.X R158, R3, 0x49249249, R158, P5 ;  /* 0x49249249039e7825 */ /* 0x000fe200028e049e */
[----:B------:R-:W-:-:S03]  /*1910*/  IADD3 RZ, P5, PT, R11, R34, RZ ;  /* 0x000000220bff7210 */ /* 0x000fc60007fbe0ff */
[----:B------:R-:W-:Y:S01]  /*1920*/  IMAD.X R139, RZ, RZ, RZ, P6 ;  /* 0x000000ffff8b7224 */ /* 0x000fe200030e06ff */
[----:B------:R-:W-:Y:S01]  /*1930*/  SHF.R.U64 R94, R158, 0x1, R159 ;  /* 0x000000019e5e7819 */ /* 0x000fe2000000129f */
[----:B------:R-:W-:-:S04]  /*1940*/  IMAD.WIDE.U32.X R80, R3, 0x4ec4ec4e, R80, P3 ;  /* 0x4ec4ec4e03507825 */ /* 0x000fc800018e0450 */
[----:B------:R-:W-:Y:S01]  /*1950*/  IMAD.WIDE.U32 R10, R2, -0x192e29f7, RZ ;  /* 0xe6d1d609020a7825 */ /* 0x000fe200078e00ff */
[----:B------:R-:W-:-:S03]  /*1960*/  SHF.R.U64 R81, R80, 0x2, R81 ;  /* 0x0000000250517819 */ /* 0x000fc60000001251 */
[----:B------:R-:W-:-:S04]  /*1970*/  IMAD.WIDE.U32 R12, P3, R2, -0x79b47583, R12 ;  /* 0x864b8a7d020c7825 */ /* 0x000fc8000786000c */
[----:B------:R-:W-:Y:S01]  /*1980*/  IMAD.WIDE.U32 R14, R2, -0x3d226357, RZ ;  /* 0xc2dd9ca9020e7825 */ /* 0x000fe200078e00ff */
[----:B------:R-:W-:-:S03]  /*1990*/  IADD3.X R143, PT, PT, RZ, RZ, RZ, P3, !PT ;  /* 0x000000ffff8f7210 */ /* 0x000fc60001ffe4ff */
[----:B------:R-:W-:-:S04]  /*19a0*/  IMAD.WIDE.U32 R28, P6, R2, 0x7a44c6af, R28 ;  /* 0x7a44c6af021c7825 */ /* 0x000fc800078c001c */
[----:B------:R-:W-:-:S04]  /*19b0*/  IMAD.WIDE.U32 R24, R3, 0x70381c1, RZ ;  /* 0x070381c103187825 */ /* 0x000fc800078e00ff */
[----:B------:R-:W-:-:S04]  /*19c0*/  IMAD.WIDE.U32 R30, R3, 0x40cf6475, RZ ;  /* 0x40cf6475031e7825 */ /* 0x000fc800078e00ff */
[----:B------:R-:W-:Y:S01]  /*19d0*/  IMAD.X R141, RZ, RZ, RZ, P1 ;  /* 0x000000ffff8d7224 */ /* 0x000fe200008e06ff */
[----:B------:R-:W-:Y:S01]  /*19e0*/  IADD3 RZ, P1, PT, R15, R28, RZ ;  /* 0x0000001c0fff7210 */ /* 0x000fe20007f3e0ff */
[----:B------:R-:W-:Y:S01]  /*19f0*/  IMAD.WIDE.U32.X R138, R3, -0x7bdef7be, R138, P2 ;  /* 0x84210842038a7825 */ /* 0x000fe200010e048a */
[----:B------:R-:W-:-:S03]  /*1a00*/  IADD3 RZ, P2, PT, R11, R12, RZ ;  /* 0x0000000c0bff7210 */ /* 0x000fc60007f5e0ff */
[----:B------:R-:W-:Y:S01]  /*1a10*/  IMAD.MOV.U32 R140, RZ, RZ, R33 ;  /* 0x000000ffff8c7224 */ /* 0x000fe200078e0021 */
[----:B------:R-:W-:Y:S01]  /*1a20*/  SHF.R.U64 R91, R138, 0x4, R139 ;  /* 0x000000048a5b7819 */ /* 0x000fe2000000128b */
[----:B------:R-:W-:Y:S02]  /*1a30*/  IMAD.X R79, R3, 0x5f417d0, R35, P5 ;  /* 0x05f417d0034f7824 */ /* 0x000fe400028e0623 */
[----:B------:R-:W-:Y:S02]  /*1a40*/  IMAD.MOV.U32 R142, RZ, RZ, R13 ;  /* 0x000000ffff8e7224 */ /* 0x000fe400078e000d */
[----:B------:R-:W-:-:S04]  /*1a50*/  IMAD.WIDE.U32 R10, R2, 0x70381c1, RZ ;  /* 0x070381c1020a7825 */ /* 0x000fc800078e00ff */
[----:B------:R-:W-:-:S04]  /*1a60*/  IMAD.WIDE.U32 R24, P5, R2, 0x70381c0e, R24 ;  /* 0x70381c0e02187825 */ /* 0x000fc800078a0018 */
[C---:B------:R-:W-:Y:S01]  /*1a70*/  IMAD.WIDE.U32 R14, R2.reuse, 0x40cf6475, RZ ;  /* 0x40cf6475020e7825 */ /* 0x040fe200078e00ff */
[----:B------:R-:W-:Y:S02]  /*1a80*/  IADD3.X R147, PT, PT, RZ, RZ, RZ, P5, !PT ;  /* 0x000000ffff937210 */ /* 0x000fe40002ffe4ff */
[----:B------:R-:W-:Y:S01]  /*1a90*/  MOV R146, R25 ;  /* 0x0000001900927202 */ /* 0x000fe20000000f00 */
[----:B------:R-:W-:-:S04]  /*1aa0*/  IMAD.WIDE.U32 R30, P3, R2, 0x67b23a54, R30 ;  /* 0x67b23a54021e7825 */ /* 0x000fc8000786001e */
[----:B------:R-:W-:-:S04]  /*1ab0*/  IMAD.WIDE.U32 R12, R3, 0x964fda7, RZ ;  /* 0x0964fda7030c7825 */ /* 0x000fc800078e00ff */
[----:B------:R-:W-:-:S04]  /*1ac0*/  IMAD.WIDE.U32 R32, R3, 0x70586723, RZ ;  /* 0x7058672303207825 */ /* 0x000fc800078e00ff */
[----:B------:R-:W-:Y:S01]  /*1ad0*/  IMAD.WIDE.U32.X R140, R3, 0x3759f229, R140, P0 ;  /* 0x3759f229038c7825 */ /* 0x000fe200000e048c */
[----:B------:R-:W-:-:S03]  /*1ae0*/  IADD3 RZ, P0, PT, R11, R24, RZ ;  /* 0x000000180bff7210 */ /* 0x000fc60007f1e0ff */
[----:B------:R-:W-:Y:S01]  /*1af0*/  IMAD.WIDE.U32.X R142, R3, -0x79b47583, R142, P2 ;  /* 0x864b8a7d038e7825 */ /* 0x000fe200010e048e */
[----:B------:R-:W-:Y:S02]  /*1b00*/  IADD3 RZ, P2, PT, R15, R30, RZ ;  /* 0x0000001e0fff7210 */ /* 0x000fe40007f5e0ff */
[----:B------:R-:W-:Y:S01]  /*1b10*/  SHF.R.U64 R157, R140, 0x3, R141 ;  /* 0x000000038c9d7819 */ /* 0x000fe2000000128d */
[----:B------:R-:W-:Y:S01]  /*1b20*/  IMAD.X R145, RZ, RZ, RZ, P6 ;  /* 0x000000ffff917224 */ /* 0x000fe200030e06ff */
[----:B------:R-:W-:Y:S01]  /*1b30*/  SHF.R.U64 R143, R142, 0x5, R143 ;  /* 0x000000058e8f7819 */ /* 0x000fe2000000128f */
[----:B------:R-:W-:-:S04]  /*1b40*/  IMAD.WIDE.U32 R10, R2, 0x964fda7, RZ ;  /* 0x0964fda7020a7825 */ /* 0x000fc800078e00ff */
[----:B------:R-:W-:-:S04]  /*1b50*/  IMAD.WIDE.U32 R14, R2, 0x70586723, RZ ;  /* 0x70586723020e7825 */ /* 0x000fc800078e00ff */
[----:B------:R-:W-:-:S04]  /*1b60*/  IMAD.WIDE.U32 R12, P6, R2, -0x69b02594, R12 ;  /* 0x964fda6c020c7825 */ /* 0x000fc800078c000c */
[----:B------:R-:W-:Y:S01]  /*1b70*/  IMAD.WIDE.U32 R32, P5, R2, 0x3aef6ca9, R32 ;  /* 0x3aef6ca902207825 */ /* 0x000fe200078a0020 */
[----:B------:R-:W-:-:S03]  /*1b80*/  MOV R150, R13 ;  /* 0x0000000d00967202 */ /* 0x000fc60000000f00 */
[----:B------:R-:W-:Y:S02]  /*1b90*/  IMAD.MOV.U32 R144, RZ, RZ, R29 ;  /* 0x000000ffff907224 */ /* 0x000fe400078e001d */
[----:B------:R-:W-:-:S04]  /*1ba0*/  IMAD.WIDE.U32 R24, R3, 0x66666667, RZ ;  /* 0x6666666703187825 */ /* 0x000fc800078e00ff */
[----:B------:R-:W-:-:S04]  /*1bb0*/  IMAD.WIDE.U32 R176, R3, 0x55555556, RZ ;  /* 0x5555555603b07825 */ /* 0x000fc800078e00ff */
[----:B------:R-:W-:Y:S01]  /*1bc0*/  IMAD.X R149, RZ, RZ, RZ, P3 ;  /* 0x000000ffff957224 */ /* 0x000fe200018e06ff */
[----:B------:R-:W-:Y:S01]  /*1bd0*/  IADD3 RZ, P3, PT, R15, R32, RZ ;  /* 0x000000200fff7210 */ /* 0x000fe20007f7e0ff */
[----:B------:R-:W-:Y:S01]  /*1be0*/  IMAD.WIDE.U32.X R144, R3, 0x7a44c6af, R144, P1 ;  /* 0x7a44c6af03907825 */ /* 0x000fe200008e0490 */
[----:B------:R-:W-:-:S03]  /*1bf0*/  IADD3 RZ, P1, PT, R11, R12, RZ ;  /* 0x0000000c0bff7210 */ /* 0x000fc60007f3e0ff */
[----:B------:R-:W-:Y:S01]  /*1c00*/  IMAD.MOV.U32 R148, RZ, RZ, R31 ;  /* 0x000000ffff947224 */ /* 0x000fe200078e001f */
[----:B------:R-:W-:Y:S01]  /*1c10*/  SHF.R.U64 R145, R144, 0x5, R145 ;  /* 0x0000000590917819 */ /* 0x000fe20000001291 */
[----:B------:R-:W-:Y:S02]  /*1c20*/  IMAD.X R151, RZ, RZ, RZ, P6 ;  /* 0x000000ffff977224 */ /* 0x000fe400030e06ff */
[----:B------:R-:W-:-:S04]  /*1c30*/  IMAD.WIDE.U32.X R146, R3, 0x70381c0e, R146, P0 ;  /* 0x70381c0e03927825 */ /* 0x000fc800000e0492 */
[----:B------:R-:W-:Y:S01]  /*1c40*/  IMAD.WIDE.U32 R14, R2, 0x66666667, RZ ;  /* 0x66666667020e7825 */ /* 0x000fe200078e00ff */
[----:B------:R-:W-:-:S03]  /*1c50*/  SHF.R.U64 R147, R146, 0x5, R147 ;  /* 0x0000000592937819 */ /* 0x000fc60000001293 */
[----:B------:R-:W-:-:S04]  /*1c60*/  IMAD.WIDE.U32 R28, P6, R2, 0x66666666, R24 ;  /* 0x66666666021c7825 */ /* 0x000fc800078c0018 */
[----:B------:R-:W-:Y:S01]  /*1c70*/  IMAD.WIDE.U32 R30, R3, 0x78787879, RZ ;  /* 0x78787879031e7825 */ /* 0x000fe200078e00ff */
[----:B------:R-:W-:-:S03]  /*1c80*/  IADD3.X R155, PT, PT, RZ, RZ, RZ, P6, !PT ;  /* 0x000000ffff9b7210 */ /* 0x000fc600037fe4ff */
[----:B------:R-:W-:-:S04]  /*1c90*/  IMAD.WIDE.U32 R176, P0, R2, 0x55555555, R176 ;  /* 0x5555555502b07825 */ /* 0x000fc800078000b0 */
[----:B------:R-:W-:Y:S01]  /*1ca0*/  IMAD.WIDE.U32.X R150, R3, -0x69b02594, R150, P1 ;  /* 0x964fda6c03967825 */ /* 0x000fe200008e0496 */
[----:B------:R-:W-:Y:S02]  /*1cb0*/  IADD3 RZ, P1, PT, R15, R28, RZ ;  /* 0x0000001c0fff7210 */ /* 0x000fe40007f3e0ff */
[----:B------:R-:W-:Y:S01]  /*1cc0*/  MOV R24, R177 ;  /* 0x000000b100187202 */ /* 0x000fe20000000f00 */
[----:B------:R-:W-:Y:S01]  /*1cd0*/  IMAD.X R25, RZ, RZ, RZ, P0 ;  /* 0x000000ffff197224 */ /* 0x000fe200000e06ff */
[----:B------:R-:W-:Y:S01]  /*1ce0*/  SHF.R.U64 R177, R172, 0x4, R173 ;  /* 0x00000004acb17819 */ /* 0x000fe200000012ad */
[----:B------:R-:W-:Y:S01]  /*1cf0*/  IMAD.WIDE.U32 R10, R2, 0x55555556, RZ ;  /* 0x55555556020a7825 */ /* 0x000fe200078e00ff */
[----:B------:R-:W-:Y:S02]  /*1d00*/  SHF.R.U64 R173, R188, 0x5, R189 ;  /* 0x00000005bcad7819 */ /* 0x000fe400000012bd */
[----:B------:R-:W-:Y:S01]  /*1d10*/  SHF.R.U64 R151, R150, 0x6, R151 ;  /* 0x0000000696977819 */ /* 0x000fe20000001297 */
[----:B------:R-:W-:-:S04]  /*1d20*/  IMAD.WIDE.U32 R12, R3, -0x45d1745d, RZ ;  /* 0xba2e8ba3030c7825 */ /* 0x000fc800078e00ff */
[----:B------:R-:W-:-:S04]  /*1d30*/  IMAD.WIDE.U32 R14, R2, 0x78787879, RZ ;  /* 0x78787879020e7825 */ /* 0x000fc800078e00ff */
[----:B------:R-:W-:Y:S02]  /*1d40*/  IMAD.X R153, RZ, RZ, RZ, P5 ;  /* 0x000000ffff997224 */ /* 0x000fe400028e06ff */
[----:B------:R-:W-:-:S04]  /*1d50*/  IMAD.WIDE.U32 R30, P0, R2, 0x78787878, R30 ;  /* 0x78787878021e7825 */ /* 0x000fc8000780001e */
[----:B------:R-:W-:Y:S01]  /*1d60*/  IMAD.MOV.U32 R152, RZ, RZ, R33 ;  /* 0x000000ffff987224 */ /* 0x000fe200078e0021 */
[----:B------:R-:W-:Y:S01]  /*1d70*/  MOV R98, R31 ;  /* 0x0000001f00627202 */ /* 0x000fe20000000f00 */
[----:B------:R-:W-:-:S04]  /*1d80*/  IMAD.WIDE.U32 R32, R3, 0x69ee5847, RZ ;  /* 0x69ee584703207825 */ /* 0x000fc800078e00ff */
        /* <DEDUP_REMOVED lines=9> */
[----:B------:R-:W-:Y:S01]  /*1e20*/  IMAD.WIDE.U32 R14, R3, 0x590b2165, RZ ;  /* 0x590b2165030e7825 */ /* 0x000fe200078e00ff */
[----:B------:R-:W-:Y:S02]  /*1e30*/  IADD3 RZ, P6, PT, R11, R12, RZ ;  /* 0x0000000c0bff7210 */ /* 0x000fe40007fde0ff */
[----:B------:R-:W-:Y:S01]  /*1e40*/  IADD3.X R137, PT, PT, RZ, RZ, RZ, P5, !PT ;  /* 0x000000ffff897210 */ /* 0x000fe20002ffe4ff */
[----:B------:R-:W-:-:S04]  /*1e50*/  IMAD.WIDE.U32.X R154, R3, 0x66666666, R154, P1 ;  /* 0x66666666039a7825 */ /* 0x000fc800008e049a */
[----:B------:R-:W-:Y:S01]  /*1e60*/  IMAD.WIDE.U32 R28, R2, 0x69ee5847, RZ ;  /* 0x69ee5847021c7825 */ /* 0x000fe200078e00ff */
[----:B------:R-:W-:-:S03]  /*1e70*/  SHF.R.U64 R46, R154, 0x1, R155 ;  /* 0x000000019a2e7819 */ /* 0x000fc6000000129b */
[----:B------:R-:W-:-:S04]  /*1e80*/  IMAD.WIDE.U32 R32, P1, R2, 0x469ee584, R32 ;  /* 0x469ee58402207825 */ /* 0x000fc80007820020 */
[----:B------:R-:W-:-:S04]  /*1e90*/  IMAD.WIDE.U32 R30, R3, 0x4c415c99, RZ ;  /* 0x4c415c99031e7825 */ /* 0x000fc800078e00ff */
[----:B------:R-:W-:Y:S01]  /*1ea0*/  IMAD.X R99, RZ, RZ, RZ, P0 ;  /* 0x000000ffff637224 */ /* 0x000fe200000e06ff */
[----:B------:R-:W-:Y:S01]  /*1eb0*/  IADD3 RZ, P0, PT, R29, R32, RZ ;  /* 0x000000201dff7210 */ /* 0x000fe20007f1e0ff */
[----:B------:R-:W-:Y:S02]  /*1ec0*/  IMAD.MOV.U32 R136, RZ, RZ, R13 ;  /* 0x000000ffff887224 */ /* 0x000fe400078e000d */
[----:B------:R-:W-:-:S04]  /*1ed0*/  IMAD.WIDE.U32 R10, R2, 0x590b2165, RZ ;  /* 0x590b2165020a7825 */ /* 0x000fc800078e00ff */
[----:B------:R-:W-:-:S04]  /*1ee0*/  IMAD.WIDE.U32 R14, P5, R2, -0x4de9bd38, R14 ;  /* 0xb21642c8020e7825 */ /* 0x000fc800078a000e */
[----:B------:R-:W-:Y:S01]  /*1ef0*/  IMAD.WIDE.U32 R12, R3, 0x7063e707, RZ ;  /* 0x7063e707030c7825 */ /* 0x000fe200078e00ff */
[----:B------:R-:W-:-:S03]  /*1f00*/  MOV R110, R15 ;  /* 0x0000000f006e7202 */ /* 0x000fc60000000f00 */
[----:B------:R-:W-:-:S04]  /*1f10*/  IMAD.WIDE.U32.X R98, R3, 0x78787878, R98, P3 ;  /* 0x7878787803627825 */ /* 0x000fc800018e0462 */
[----:B------:R-:W-:Y:S02]  /*1f20*/  IMAD.MOV.U32 R112, RZ, RZ, R33 ;  /* 0x000000ffff707224 */ /* 0x000fe400078e0021 */
[----:B------:R-:W-:-:S04]  /*1f30*/  IMAD.WIDE.U32 R28, R2, 0x4c415c99, RZ ;  /* 0x4c415c99021c7825 */ /* 0x000fc800078e00ff */
[----:B------:R-:W-:-:S04]  /*1f40*/  IMAD.WIDE.U32 R30, P3, R2, 0x572620ae, R30 ;  /* 0x572620ae021e7825 */ /* 0x000fc8000786001e */
[----:B------:R-:W-:Y:S01]  /*1f50*/  IMAD.WIDE.U32 R32, R3, -0x56c797dd, RZ ;  /* 0xa938682303207825 */ /* 0x000fe200078e00ff */
[----:B------:R-:W-:-:S03]  /*1f60*/  IADD3.X R117, PT, PT, RZ, RZ, RZ, P3, !PT ;  /* 0x000000ffff757210 */ /* 0x000fc60001ffe4ff */
[----:B------:R-:W-:Y:S01]  /*1f70*/  IMAD.X R113, RZ, RZ, RZ, P1 ;  /* 0x000000ffff717224 */ /* 0x000fe200008e06ff */
[----:B------:R-:W-:Y:S01]  /*1f80*/  IADD3 RZ, P1, PT, R29, R30, RZ ;  /* 0x0000001e1dff7210 */ /* 0x000fe20007f3e0ff */
[----:B------:R-:W-:Y:S01]  /*1f90*/  IMAD.WIDE.U32.X R136, R3, 0x2e8ba2e8, R136, P6 ;  /* 0x2e8ba2e803887825 */ /* 0x000fe200030e0488 */
[----:B------:R-:W-:-:S03]  /*1fa0*/  IADD3 RZ, P6, PT, R11, R14, RZ ;  /* 0x0000000e0bff7210 */ /* 0x000fc60007fde0ff */
[----:B------:R-:W-:Y:S01]  /*1fb0*/  IMAD.X R111, RZ, RZ, RZ, P5 ;  /* 0x000000ffff6f7224 */ /* 0x000fe200028e06ff */
[----:B------:R-:W-:Y:S01]  /*1fc0*/  SHF.R.U64 R80, R136, 0x1, R137 ;  /* 0x0000000188507819 */ /* 0x000fe20000001289 */
[----:B------:R-:W-:Y:S01]  /*1fd0*/  IMAD.WIDE.U32 R10, R2, 0x7063e707, RZ ;  /* 0x7063e707020a7825 */ /* 0x000fe200078e00ff */
[----:B------:R-:W-:-:S03]  /*1fe0*/  SHF.R.U64 R137, R98, 0x3, R99 ;  /* 0x0000000362897819 */ /* 0x000fc60000001263 */
[----:B------:R-:W-:-:S04]  /*1ff0*/  IMAD.WIDE.U32 R12, P5, R2, 0x63e7063e, R12 ;  /* 0x63e7063e020c7825 */ /* 0x000fc800078a000c */
[----:B------:R-:W-:-:S04]  /*2000*/  IMAD.WIDE.U32 R14, R3, -0x521cfb2b, RZ ;  /* 0xade304d5030e7825 */ /* 0x000fc800078e00ff */
[----:B------:R-:W-:-:S04]  /*2010*/  IMAD.WIDE.U32.X R112, R3, 0x469ee584, R112, P0 ;  /* 0x469ee58403707825 */ /* 0x000fc800000e0470 */
[----:B------:R-:W-:Y:S01]  /*2020*/  IMAD.MOV.U32 R116, RZ, RZ, R31 ;  /* 0x000000ffff747224 */ /* 0x000fe200078e001f */
[----:B------:R-:W-:Y:S01]  /*2030*/  SHF.R.U64 R113, R112, 0x3, R113 ;  /* 0x0000000370717819 */ /* 0x000fe20000001271 */
[C---:B------:R-:W-:Y:S01]  /*2040*/  IMAD.WIDE.U32 R28, R2.reuse, -0x56c797dd, RZ ;  /* 0xa9386823021c7825 */ /* 0x040fe200078e00ff */
[----:B------:R-:W1:Y:S03]  /*2050*/  LDC R112, c[0x0][0x390] ;  /* 0x0000e400ff707b82 */ /* 0x000e660000000800 */
[----:B------:R-:W-:-:S04]  /*2060*/  IMAD.WIDE.U32 R32, P0, R2, -0x75270d05, R32 ;  /* 0x8ad8f2fb02207825 */ /* 0x000fc80007800020 */
[----:B------:R-:W-:Y:S01]  /*2070*/  IMAD.WIDE.U32 R30, R3, -0x2818acb9, RZ ;  /* 0xd7e75347031e7825 */ /* 0x000fe200078e00ff */
[----:B------:R-:W-:Y:S02]  /*2080*/  IADD3 RZ, P3, PT, R29, R32, RZ ;  /* 0x000000201dff7210 */ /* 0x000fe40007f7e0ff */
[----:B------:R-:W-:Y:S01]  /*2090*/  MOV R120, R33 ;  /* 0x0000002100787202 */ /* 0x000fe20000000f00 */
[----:B------:R-:W-:Y:S01]  /*20a0*/  IMAD.WIDE.U32.X R110, R3, -0x4de9bd38, R110, P6 ;  /* 0xb21642c8036e7825 */ /* 0x000fe200030e046e */
[----:B------:R-:W-:-:S03]  /*20b0*/  IADD3 RZ, P6, PT, R11, R12, RZ ;  /* 0x0000000c0bff7210 */ /* 0x000fc60007fde0ff */
[----:B------:R-:W-:Y:S01]  /*20c0*/  IMAD.X R115, RZ, RZ, RZ, P5 ;  /* 0x000000ffff737224 */ /* 0x000fe200028e06ff */
[----:B------:R-:W-:Y:S01]  /*20d0*/  SHF.R.U64 R111, R110, 0x4, R111 ;  /* 0x000000046e6f7819 */ /* 0x000fe2000000126f */
[----:B------:R-:W-:Y:S02]  /*20e0*/  IMAD.MOV.U32 R114, RZ, RZ, R13 ;  /* 0x000000ffff727224 */ /* 0x000fe400078e000d */
[----:B------:R-:W-:-:S04]  /*20f0*/  IMAD.WIDE.U32 R10, R2, -0x521cfb2b, RZ ;  /* 0xade304d5020a7825 */ /* 0x000fc800078e00ff */
[----:B------:R-:W-:-:S04]  /*2100*/  IMAD.WIDE.U32 R14, P5, R2, 0x4d4873ec, R14 ;  /* 0x4d4873ec020e7825 */ /* 0x000fc800078a000e */
[----:B------:R-:W-:Y:S01]  /*2110*/  IMAD.WIDE.U32 R12, R3, 0xe6c2b45, RZ ;  /* 0x0e6c2b45030c7825 */ /* 0x000fe200078e00ff */
[----:B------:R-:W-:-:S03]  /*2120*/  IADD3.X R119, PT, PT, RZ, RZ, RZ, P5, !PT ;  /* 0x000000ffff777210 */ /* 0x000fc60002ffe4ff */
[----:B------:R-:W-:-:S04]  /*2130*/  IMAD.WIDE.U32.X R116, R3, 0x572620ae, R116, P1 ;  /* 0x572620ae03747825 */ /* 0x000fc800008e0474 */
[----:B------:R-:W-:Y:S01]  /*2140*/  IMAD.WIDE.U32 R28, R2, -0x2818acb9, RZ ;  /* 0xd7e75347021c7825 */ /* 0x000fe200078e00ff */
[----:B------:R-:W-:-:S03]  /*2150*/  SHF.R.U64 R117, R116, 0x4, R117 ;  /* 0x0000000474757819 */ /* 0x000fc60000001275 */
[----:B------:R-:W-:-:S04]  /*2160*/  IMAD.WIDE.U32 R30, P1, R2, 0x3159721e, R30 ;  /* 0x3159721e021e7825 */ /* 0x000fc8000782001e */
[----:B------:R-:W-:-:S04]  /*2170*/  IMAD.WIDE.U32 R32, R3, 0x17c0a8e9, RZ ;  /* 0x17c0a8e903207825 */ /* 0x000fc800078e00ff */
[----:B------:R-:W-:Y:S01]  /*2180*/  IMAD.X R121, RZ, RZ, RZ, P0 ;  /* 0x000000ffff797224 */ /* 0x000fe200000e06ff */
[----:B------:R-:W-:Y:S01]  /*2190*/  IADD3 RZ, P0, PT, R29, R30, RZ ;  /* 0x0000001e1dff7210 */ /* 0x000fe20007f1e0ff */
[----:B------:R-:W-:Y:S01]  /*21a0*/  IMAD.WIDE.U32.X R114, R3, 0x63e7063e, R114, P6 ;  /* 0x63e7063e03727825 */ /* 0x000fe200030e0472 */
[----:B------:R-:W-:-:S03]  /*21b0*/  IADD3 RZ, P6, PT, R11, R14, RZ ;  /* 0x0000000e0bff7210 */ /* 0x000fc60007fde0ff */
[----:B------:R-:W-:Y:S01]  /*21c0*/  IMAD.MOV.U32 R118, RZ, RZ, R15 ;  /* 0x000000ffff767224 */ /* 0x000fe200078e000f */
[----:B------:R-:W-:Y:S01]  /*21d0*/  SHF.R.U64 R115, R114, 0x4, R115 ;  /* 0x0000000472737819 */ /* 0x000fe20000001273 */
[----:B------:R-:W-:-:S04]  /*21e0*/  IMAD.WIDE.U32 R10, R2, 0xe6c2b45, RZ ;  /* 0x0e6c2b45020a7825 */ /* 0x000fc800078e00ff */
[----:B------:R-:W-:-:S04]  /*21f0*/  IMAD.WIDE.U32 R12, P5, R2, 0x73615a24, R12 ;  /* 0x73615a24020c7825 */ /* 0x000fc800078a000c */
[----:B------:R-:W-:Y:S01]  /*2200*/  IMAD.WIDE.U32 R14, R3, 0x5c0b8171, RZ ;  /* 0x5c0b8171030e7825 */ /* 0x000fe200078e00ff */
[----:B------:R-:W-:-:S03]  /*2210*/  MOV R122, R13 ;  /* 0x0000000d007a7202 */ /* 0x000fc60000000f00 */
[----:B------:R-:W-:-:S04]  /*2220*/  IMAD.WIDE.U32.X R120, R3, -0x75270d05, R120, P3 ;  /* 0x8ad8f2fb03787825 */ /* 0x000fc800018e0478 */
[----:B------:R-:W-:Y:S01]  /*2230*/  IMAD.MOV.U32 R124, RZ, RZ, R31 ;  /* 0x000000ffff7c7224 */ /* 0x000fe200078e001f */
[----:B------:R-:W-:Y:S01]  /*2240*/  SHF.R.U64 R121, R120, 0x5, R121 ;  /* 0x0000000578797819 */ /* 0x000fe20000001279 */
[----:B------:R-:W-:-:S04]  /*2250*/  IMAD.WIDE.U32 R28, R2, 0x17c0a8e9, RZ ;  /* 0x17c0a8e9021c7825 */ /* 0x000fc800078e00ff */
[----:B------:R-:W-:-:S04]  /*2260*/  IMAD.WIDE.U32 R32, P3, R2, -0x5717c0a9, R32 ;  /* 0xa8e83f5702207825 */ /* 0x000fc80007860020 */
[----:B------:R-:W-:Y:S01]  /*2270*/  IMAD.WIDE.U32 R30, R3, 0x254813e3, RZ ;  /* 0x254813e3031e7825 */ /* 0x000fe200078e00ff */
[----:B------:R-:W-:-:S03]  /*2280*/  IADD3.X R129, PT, PT, RZ, RZ, RZ, P3, !PT ;  /* 0x000000ffff817210 */ /* 0x000fc60001ffe4ff */
[----:B------:R-:W-:Y:S01]  /*2290*/  IMAD.X R125, RZ, RZ, RZ, P1 ;  /* 0x000000ffff7d7224 */ /* 0x000fe200008e06ff */
[----:B------:R-:W-:Y:S01]  /*22a0*/  IADD3 RZ, P1, PT, R29, R32, RZ ;  /* 0x000000201dff7210 */ /* 0x000fe20007f3e0ff */
[----:B------:R-:W-:Y:S01]  /*22b0*/  IMAD.WIDE.U32.X R118, R3, 0x4d4873ec, R118, P6 ;  /* 0x4d4873ec03767825 */ /* 0x000fe200030e0476 */
[----:B------:R-:W-:-:S03]  /*22c0*/  IADD3 RZ, P6, PT, R11, R12, RZ ;  /* 0x0000000c0bff7210 */ /* 0x000fc60007fde0ff */
[----:B------:R-:W-:Y:S01]  /*22d0*/  IMAD.X R123, RZ, RZ, RZ, P5 ;  /* 0x000000ffff7b7224 */ /* 0x000fe200028e06ff */
[----:B------:R-:W-:Y:S01]  /*22e0*/  SHF.R.U64 R119, R118, 0x4, R119 ;  /* 0x0000000476777819 */ /* 0x000fe20000001277 */
[----:B------:R-:W-:-:S04]  /*22f0*/  IMAD.WIDE.U32 R10, R2, 0x5c0b8171, RZ ;  /* 0x5c0b8171020a7825 */ /* 0x000fc800078e00ff */
[----:B------:R-:W-:-:S04]  /*2300*/  IMAD.WIDE.U32 R14, P5, R2, -0x47e8fd20, R14 ;  /* 0xb81702e0020e7825 */ /* 0x000fc800078a000e */
[----:B------:R-:W-:-:S04]  /*2310*/  IMAD.WIDE.U32 R12, R3, 0x16cfd773, RZ ;  /* 0x16cfd773030c7825 */ /* 0x000fc800078e00ff */
[----:B------:R-:W-:-:S04]  /*2320*/  IMAD.WIDE.U32.X R124, R3, 0x3159721e, R124, P0 ;  /* 0x3159721e037c7825 */ /* 0x000fc800000e047c */
[----:B------:R-:W-:Y:S01]  /*2330*/  IMAD.MOV.U32 R128, RZ, RZ, R33 ;  /* 0x000000ffff807224 */ /* 0x000fe200078e0021 */
[----:B------:R-:W-:Y:S01]  /*2340*/  SHF.R.U64 R125, R124, 0x4, R125 ;  /* 0x000000047c7d7819 */ /* 0x000fe2000000127d */
[----:B------:R-:W-:-:S04]  /*2350*/  IMAD.WIDE.U32 R28, R2, 0x254813e3, RZ ;  /* 0x254813e3021c7825 */ /* 0x000fc800078e00ff */
[----:B------:R-:W-:-:S04]  /*2360*/  IMAD.WIDE.U32 R30, P0, R2, -0x60ee9a19, R30 ;  /* 0x9f1165e7021e7825 */ /* 0x000fc8000780001e */
[----:B------:R-:W-:Y:S01]  /*2370*/  IMAD.WIDE.U32 R32, R3, -0x78121fb7, RZ ;  /* 0x87ede04903207825 */ /* 0x000fe200078e00ff */
[----:B------:R-:W-:Y:S02]  /*2380*/  IADD3 RZ, P3, PT, R29, R30, RZ ;  /* 0x0000001e1dff7210 */ /* 0x000fe40007f7e0ff */
[----:B------:R-:W-:Y:S01]  /*2390*/  MOV R132, R31 ;  /* 0x0000001f00847202 */ /* 0x000fe20000000f00 */
[----:B------:R-:W-:Y:S01]  /*23a0*/  IMAD.WIDE.U32.X R122, R3, 0x73615a24, R122, P6 ;  /* 0x73615a24037a7825 */ /* 0x000fe200030e047a */
[----:B------:R-:W-:-:S03]  /*23b0*/  IADD3 RZ, P6, PT, R11, R14, RZ ;  /* 0x0000000e0bff7210 */ /* 0x000fc60007fde0ff */
[----:B------:R-:W-:Y:S01]  /*23c0*/  IMAD.X R127, RZ, RZ, RZ, P5 ;  /* 0x000000ffff7f7224 */ /* 0x000fe200028e06ff */
[----:B------:R-:W-:Y:S01]  /*23d0*/  SHF.R.U64 R123, R122, 0x5, R123 ;  /* 0x000000057a7b7819 */ /* 0x000fe2000000127b */
[----:B------:R-:W-:Y:S02]  /*23e0*/  IMAD.MOV.U32 R126, RZ, RZ, R15 ;  /* 0x000000ffff7e7224 */ /* 0x000fe400078e000f */
[----:B------:R-:W-:-:S04]  /*23f0*/  IMAD.WIDE.U32 R10, R2, 0x16cfd773, RZ ;  /* 0x16cfd773020a7825 */ /* 0x000fc800078e00ff */
[----:B------:R-:W-:-:S04]  /*2400*/  IMAD.WIDE.U32 R12, P5, R2, -0x5dc83cd5, R12 ;  /* 0xa237c32b020c7825 */ /* 0x000fc800078a000c */
[----:B------:R-:W-:Y:S01]  /*2410*/  IMAD.WIDE.U32 R14, R3, 0x2b10bf67, RZ ;  /* 0x2b10bf67030e7825 */ /* 0x000fe200078e00ff */
[----:B------:R-:W-:-:S03]  /*2420*/  IADD3.X R131, PT, PT, RZ, RZ, RZ, P5, !PT ;  /* 0x000000ffff837210 */ /* 0x000fc60002ffe4ff */
[----:B------:R-:W-:-:S04]  /*2430*/  IMAD.WIDE.U32.X R128, R3, -0x5717c0a9, R128, P1 ;  /* 0xa8e83f5703807825 */ /* 0x000fc800008e0480 */
[----:B------:R-:W-:Y:S01]  /*2440*/  IMAD.WIDE.U32 R28, R2, -0x78121fb7, RZ ;  /* 0x87ede049021c7825 */ /* 0x000fe200078e00ff */
[----:B------:R-:W-:-:S03]  /*2450*/  SHF.R.U64 R129, R128, 0x6, R129 ;  /* 0x0000000680817819 */ /* 0x000fc60000001281 */
[----:B------:R-:W-:-:S04]  /*2460*/  IMAD.WIDE.U32 R32, P1, R2, 0x487ede04, R32 ;  /* 0x487ede0402207825 */ /* 0x000fc80007820020 */
[----:B------:R-:W-:-:S04]  /*2470*/  IMAD.WIDE.U32 R30, R3, -0x36b7b1d5, RZ ;  /* 0xc9484e2b031e7825 */ /* 0x000fc800078e00ff */
[----:B------:R-:W-:Y:S01]  /*2480*/  IMAD.X R133, RZ, RZ, RZ, P0 ;  /* 0x000000ffff857224 */ /* 0x000fe200000e06ff */
[----:B------:R-:W-:Y:S01]  /*2490*/  IADD3 RZ, P0, PT, R29, R32, RZ ;  /* 0x000000201dff7210 */ /* 0x000fe20007f1e0ff */
[----:B------:R-:W-:Y:S01]  /*24a0*/  IMAD.WIDE.U32.X R126, R3, -0x47e8fd20, R126, P6 ;  /* 0xb81702e0037e7825 */ /* 0x000fe200030e047e */
        /* <DEDUP_REMOVED lines=10> */
[----:B------:R-:W-:-:S04]  /*2550*/  IMAD.WIDE.U32 R28, R2, -0x36b7b1d5, RZ ;  /* 0xc9484e2b021c7825 */ /* 0x000fc800078e00ff */
[----:B------:R-:W-:-:S04]  /*2560*/  IMAD.WIDE.U32 R30, P3, R2, 0x3e88cb3, R30 ;  /* 0x03e88cb3021e7825 */ /* 0x000fc8000786001e */
[----:B------:R-:W-:Y:S01]  /*2570*/  IMAD.WIDE.U32 R32, R3, -0x25cc74d5, RZ ;  /* 0xda338b2b03207825 */ /* 0x000fe200078e00ff */
[----:B------:R-:W-:-:S03]  /*2580*/  IADD3.X R63, PT, PT, RZ, RZ, RZ, P3, !PT ;  /* 0x000000ffff3f7210 */ /* 0x000fc60001ffe4ff */
[----:B------:R-:W-:Y:S01]  /*2590*/  IMAD.X R169, RZ, RZ, RZ, P1 ;  /* 0x000000ffffa97224 */ /* 0x000fe200008e06ff */
[----:B------:R-:W-:Y:S01]  /*25a0*/  IADD3 RZ, P1, PT, R29, R30, RZ ;  /* 0x0000001e1dff7210 */ /* 0x000fe20007f3e0ff */
[----:B------:R-:W-:Y:S01]  /*25b0*/  IMAD.WIDE.U32.X R130, R3, -0x5dc83cd5, R130, P6 ;  /* 0xa237c32b03827825 */ /* 0x000fe200030e0482 */
[----:B------:R-:W-:-:S03]  /*25c0*/  IADD3 RZ, P6, PT, R11, R14, RZ ;  /* 0x0000000e0bff7210 */ /* 0x000fc60007fde0ff */
[----:B------:R-:W-:Y:S01]  /*25d0*/  IMAD.X R135, RZ, RZ, RZ, P5 ;  /* 0x000000ffff877224 */ /* 0x000fe200028e06ff */
[----:B------:R-:W-:Y:S01]  /*25e0*/  SHF.R.U64 R131, R130, 0x6, R131 ;  /* 0x0000000682837819 */ /* 0x000fe20000001283 */
[----:B------:R-:W-:-:S04]  /*25f0*/  IMAD.WIDE.U32 R10, R2, 0x8102041, RZ ;  /* 0x08102041020a7825 */ /* 0x000fc800078e00ff */
[----:B------:R-:W-:-:S04]  /*2600*/  IMAD.WIDE.U32 R12, P5, R2, 0x40810204, R12 ;  /* 0x40810204020c7825 */ /* 0x000fc800078a000c */
[----:B------:R-:W-:-:S04]  /*2610*/  IMAD.WIDE.U32 R14, R3, -0x3bcbadc7, RZ ;  /* 0xc4345239030e7825 */ /* 0x000fc800078e00ff */
[----:B------:R-:W-:-:S04]  /*2620*/  IMAD.WIDE.U32.X R168, R3, 0x487ede04, R168, P0 ;  /* 0x487ede0403a87825 */ /* 0x000fc800000e04a8 */
[----:B------:R-:W-:Y:S01]  /*2630*/  IMAD.MOV.U32 R62, RZ, RZ, R31 ;  /* 0x000000ffff3e7224 */ /* 0x000fe200078e001f */
[----:B------:R-:W-:Y:S01]  /*2640*/  SHF.R.U64 R168, R168, 0x5, R169 ;  /* 0x00000005a8a87819 */ /* 0x000fe200000012a9 */
[----:B------:R-:W-:-:S04]  /*2650*/  IMAD.WIDE.U32 R28, R2, -0x25cc74d5, RZ ;  /* 0xda338b2b021c7825 */ /* 0x000fc800078e00ff */
[----:B------:R-:W-:-:S04]  /*2660*/  IMAD.WIDE.U32 R32, P0, R2, 0x1b7d6c3d, R32 ;  /* 0x1b7d6c3d02207825 */ /* 0x000fc80007800020 */
        /* <DEDUP_REMOVED lines=8> */
[----:B------:R-:W-:-:S04]  /*26f0*/  IMAD.WIDE.U32 R10, R2, -0x3bcbadc7, RZ ;  /* 0xc4345239020a7825 */ /* 0x000fc800078e00ff */
[----:B------:R-:W-:-:S04]  /*2700*/  IMAD.WIDE.U32 R14, P5, R2, -0x10d148e1, R14 ;  /* 0xef2eb71f020e7825 */ /* 0x000fc800078a000e */
[----:B------:R-:W-:Y:S01]  /*2710*/  IMAD.WIDE.U32 R12, R3, -0x4dfc9bf9, RZ ;  /* 0xb2036407030c7825 */ /* 0x000fe200078e00ff */
[----:B------:R-:W-:-:S03]  /*2720*/  IADD3.X R93, PT, PT, RZ, RZ, RZ, P5, !PT ;  /* 0x000000ffff5d7210 */ /* 0x000fc60002ffe4ff */
[----:B------:R-:W-:-:S04]  /*2730*/  IMAD.WIDE.U32.X R62, R3, 0x3e88cb3, R62, P1 ;  /* 0x03e88cb3033e7825 */ /* 0x000fc800008e043e */
[----:B------:R-:W-:Y:S01]  /*2740*/  IMAD.WIDE.U32 R28, R2, -0xb69fcbd, RZ ;  /* 0xf4960343021c7825 */ /* 0x000fe200078e00ff */
[----:B------:R-:W-:-:S03]  /*2750*/  SHF.R.U64 R62, R62, 0x1, R63 ;  /* 0x000000013e3e7819 */ /* 0x000fc6000000123f */
[----:B------:R-:W-:-:S04]  /*2760*/  IMAD.WIDE.U32 R30, P1, R2, 0x342da7f2, R30 ;  /* 0x342da7f2021e7825 */ /* 0x000fc8000782001e */
[----:B------:R-:W-:-:S04]  /*2770*/  IMAD.WIDE.U32 R32, R3, -0x513ed9ad, RZ ;  /* 0xaec1265303207825 */ /* 0x000fc800078e00ff */
[----:B------:R-:W-:Y:S01]  /*2780*/  IMAD.X R59, RZ, RZ, RZ, P0 ;  /* 0x000000ffff3b7224 */ /* 0x000fe200000e06ff */
[----:B------:R-:W-:Y:S01]  /*2790*/  IADD3 RZ, P0, PT, R29, R30, RZ ;  /* 0x0000001e1dff7210 */ /* 0x000fe20007f1e0ff */
[----:B------:R-:W-:Y:S01]  /*27a0*/  IMAD.WIDE.U32.X R96, R3, 0x40810204, R96, P6 ;  /* 0x4081020403607825 */ /* 0x000fe200030e0460 */
[----:B------:R-:W-:-:S03]  /*27b0*/  IADD3 RZ, P6, PT, R11, R14, RZ ;  /* 0x0000000e0bff7210 */ /* 0x000fc60007fde0ff */
[----:B------:R-:W-:Y:S01]  /*27c0*/  IMAD.MOV.U32 R92, RZ, RZ, R15 ;  /* 0x000000ffff5c7224 */ /* 0x000fe200078e000f */
[----:B------:R-:W-:Y:S01]  /*27d0*/  SHF.R.U64 R163, R96, 0x5, R97 ;  /* 0x0000000560a37819 */ /* 0x000fe20000001261 */
[----:B------:R-:W-:-:S04]  /*27e0*/  IMAD.WIDE.U32 R10, R2, -0x4dfc9bf9, RZ ;  /* 0xb2036407020a7825 */ /* 0x000fc800078e00ff */
[----:B------:R-:W-:-:S04]  /*27f0*/  IMAD.WIDE.U32 R12, P5, R2, 0x6c80d901, R12 ;  /* 0x6c80d901020c7825 */ /* 0x000fc800078a000c */
[----:B------:R-:W-:Y:S01]  /*2800*/  IMAD.WIDE.U32 R14, R3, 0x4388a357, RZ ;  /* 0x4388a357030e7825 */ /* 0x000fe200078e00ff */
[----:B------:R-:W-:-:S03]  /*2810*/  MOV R88, R13 ;  /* 0x0000000d00587202 */ /* 0x000fc60000000f00 */
[----:B------:R-:W-:-:S04]  /*2820*/  IMAD.WIDE.U32.X R58, R3, 0x1b7d6c3d, R58, P3 ;  /* 0x1b7d6c3d033a7825 */ /* 0x000fc800018e043a */
[----:B------:R-:W-:Y:S01]  /*2830*/  IMAD.WIDE.U32 R28, R2, -0x513ed9ad, RZ ;  /* 0xaec12653021c7825 */ /* 0x000fe200078e00ff */
[----:B------:R-:W-:-:S03]  /*2840*/  SHF.R.U64 R59, R58, 0x4, R59 ;  /* 0x000000043a3b7819 */ /* 0x000fc6000000123b */
[----:B------:R-:W-:-:S04]  /*2850*/  IMAD.WIDE.U32 R32, P3, R2, 0x621b97c2, R32 ;  /* 0x621b97c202207825 */ /* 0x000fc80007860020 */
[----:B------:R-:W-:Y:S01]  /*2860*/  IMAD.WIDE.U32.X R92, R3, -0x10d148e1, R92, P6 ;  /* 0xef2eb71f035c7825 */ /* 0x000fe200030e045c */
[----:B------:R-:W-:Y:S02]  /*2870*/  IADD3 RZ, P6, PT, R11, R12, RZ ;  /* 0x0000000c0bff7210 */ /* 0x000fe40007fde0ff */
[----:B------:R-:W-:Y:S01]  /*2880*/  IADD3.X R71, PT, PT, RZ, RZ, RZ, P3, !PT ;  /* 0x000000ffff477210 */ /* 0x000fe20001ffe4ff */
[----:B------:R-:W-:Y:S01]  /*2890*/  IMAD.X R89, RZ, RZ, RZ, P5 ;  /* 0x000000ffff597224 */ /* 0x000fe200028e06ff */
[----:B------:R-:W-:Y:S01]  /*28a0*/  SHF.R.U64 R56, R92, 0x7, R93 ;  /* 0x000000075c387819 */ /* 0x000fe2000000125d */
[----:B------:R-:W-:Y:S01]  /*28b0*/  IMAD.X R61, RZ, RZ, RZ, P1 ;  /* 0x000000ffff3d7224 */ /* 0x000fe200008e06ff */
[----:B------:R-:W-:Y:S01]  /*28c0*/  IADD3 RZ, P1, PT, R29, R32, RZ ;  /* 0x000000201dff7210 */ /* 0x000fe20007f3e0ff */
[----:B------:R-:W-:-:S04]  /*28d0*/  IMAD.WIDE.U32 R10, R2, 0x4388a357, RZ ;  /* 0x4388a357020a7825 */ /* 0x000fc800078e00ff */
[----:B------:R-:W-:-:S04]  /*28e0*/  IMAD.WIDE.U32 R14, P5, R2, 0x6483ed27, R14 ;  /* 0x6483ed27020e7825 */ /* 0x000fc800078a000e */
[----:B------:R-:W-:-:S04]  /*28f0*/  IMAD.WIDE.U32 R28, R5, -0x3e267957, RZ ;  /* 0xc1d986a9051c7825 */ /* 0x000fc800078e00ff */
[----:B------:R-:W-:Y:S01]  /*2900*/  IMAD.WIDE.U32.X R88, R3, 0x6c80d901, R88, P6 ;  /* 0x6c80d90103587825 */ /* 0x000fe200030e0458 */
[----:B------:R-:W-:-:S03]  /*2910*/  IADD3 RZ, P6, PT, R11, R14, RZ ;  /* 0x0000000e0bff7210 */ /* 0x000fc60007fde0ff */
[----:B------:R-:W-:Y:S01]  /*2920*/  IMAD.X R11, RZ, RZ, RZ, P5 ;  /* 0x000000ffff0b7224 */ /* 0x000fe200028e06ff */
[----:B------:R-:W-:Y:S01]  /*2930*/  SHF.R.U64 R77, R88, 0x6, R89 ;  /* 0x00000006584d7819 */ /* 0x000fe20000001259 */
[----:B------:R-:W-:-:S04]  /*2940*/  IMAD.WIDE.U32 R34, R5, -0x530e3169, RZ ;  /* 0xacf1ce9705227825 */ /* 0x000fc800078e00ff */
[----:B------:R-:W-:-:S04]  /*2950*/  IMAD.WIDE.U32 R12, R4, -0x3e267957, RZ ;  /* 0xc1d986a9040c7825 */ /* 0x000fc800078e00ff */
[----:B------:R-:W-:-:S04]  /*2960*/  IMAD.WIDE.U32 R28, P5, R4, 0x2f5a4411, R28 ;  /* 0x2f5a4411041c7825 */ /* 0x000fc800078a001c */
[----:B------:R-:W-:Y:S01]  /*2970*/  IMAD.MOV.U32 R10, RZ, RZ, R15 ;  /* 0x000000ffff0a7224 */ /* 0x000fe200078e000f */
[----:B------:R-:W-:Y:S01]  /*2980*/  IADD3.X R85, PT, PT, RZ, RZ, RZ, P5, !PT ;  /* 0x000000ffff557210 */ /* 0x000fe20002ffe4ff */
[----:B------:R-:W-:Y:S02]  /*2990*/  IMAD.MOV.U32 R60, RZ, RZ, R31 ;  /* 0x000000ffff3c7224 */ /* 0x000fe400078e001f */
[----:B------:R-:W-:Y:S01]  /*29a0*/  IMAD.WIDE.U32.X R14, R3, 0x6483ed27, R10, P6 ;  /* 0x6483ed27030e7825 */ /* 0x000fe200030e040a */
[----:B------:R-:W-:-:S03]  /*29b0*/  IADD3 RZ, P6, PT, R13, R28, RZ ;  /* 0x0000001c0dff7210 */ /* 0x000fc60007fde0ff */
[----:B------:R-:W-:Y:S01]  /*29c0*/  IMAD.WIDE.U32.X R60, R3, 0x342da7f2, R60, P0 ;  /* 0x342da7f2033c7825 */ /* 0x000fe200000e043c */
[----:B------:R-:W-:-:S03]  /*29d0*/  SHF.R.U64 R15, R14, 0x6, R15 ;  /* 0x000000060e0f7819 */ /* 0x000fc6000000120f */
[----:B------:R-:W-:Y:S01]  /*29e0*/  IMAD.MOV.U32 R70, RZ, RZ, R33 ;  /* 0x000000ffff467224 */ /* 0x000fe200078e0021 */
[----:B------:R-:W-:Y:S01]  /*29f0*/  SHF.R.U64 R61, R60, 0x5, R61 ;  /* 0x000000053c3d7819 */ /* 0x000fe2000000123d */
[----:B------:R-:W-:-:S04]  /*2a00*/  IMAD.WIDE.U32 R30, R4, -0x530e3169, RZ ;  /* 0xacf1ce97041e7825 */ /* 0x000fc800078e00ff */
[----:B------:R-:W-:-:S04]  /*2a10*/  IMAD.WIDE.U32 R34, P0, R4, -0x796ddd4f, R34 ;  /* 0x869222b104227825 */ /* 0x000fc80007800022 */
[----:B------:R-:W-:Y:S01]  /*2a20*/  IMAD.WIDE.U32 R32, R3, -0x530e3169, RZ ;  /* 0xacf1ce9703207825 */ /* 0x000fe200078e00ff */
[----:B------:R-:W-:Y:S02]  /*2a30*/  IADD3 RZ, P3, PT, R31, R34, RZ ;  /* 0x000000221fff7210 */ /* 0x000fe40007f7e0ff */
[----:B------:R-:W-:Y:S01]  /*2a40*/  MOV R64, R35 ;  /* 0x0000002300407202 */ /* 0x000fe20000000f00 */
[----:B------:R-:W-:-:S04]  /*2a50*/  IMAD.WIDE.U32 R12, R3, -0x3e267957, RZ ;  /* 0xc1d986a9030c7825 */ /* 0x000fc800078e00ff */
[----:B------:R-:W-:-:S04]  /*2a60*/  IMAD.WIDE.U32.X R70, R3, 0x621b97c2, R70, P1 ;  /* 0x621b97c203467825 */ /* 0x000fc800008e0446 */
[----:B------:R-:W-:Y:S01]  /*2a70*/  IMAD.MOV.U32 R84, RZ, RZ, R29 ;  /* 0x000000ffff547224 */ /* 0x000fe200078e001d */
[----:B------:R-:W-:Y:S01]  /*2a80*/  SHF.R.U64 R71, R70, 0x6, R71 ;  /* 0x0000000646477819 */ /* 0x000fe20000001247 */
[----:B------:R-:W-:-:S04]  /*2a90*/  IMAD.WIDE.U32 R30, R2, -0x530e3169, RZ ;  /* 0xacf1ce97021e7825 */ /* 0x000fc800078e00ff */
[----:B------:R-:W-:-:S04]  /*2aa0*/  IMAD.WIDE.U32 R10, R2, -0x3e267957, RZ ;  /* 0xc1d986a9020a7825 */ /* 0x000fc800078e00ff */
[----:B------:R-:W-:-:S04]  /*2ab0*/  IMAD.WIDE.U32 R40, P5, R2, -0x796ddd4f, R32 ;  /* 0x869222b102287825 */ /* 0x000fc800078a0020 */
[----:B------:R-:W-:-:S04]  /*2ac0*/  IMAD.WIDE.U32 R12, P1, R2, 0x2f5a4411, R12 ;  /* 0x2f5a4411020c7825 */ /* 0x000fc8000782000c */
[----:B------:R-:W-:-:S04]  /*2ad0*/  IMAD.WIDE.U32 R28, R5, 0xcdf1b2d, RZ ;  /* 0x0cdf1b2d051c7825 */ /* 0x000fc800078e00ff */
[----:B------:R-:W-:-:S04]  /*2ae0*/  IMAD.WIDE.U32 R32, R3, 0xcdf1b2d, RZ ;  /* 0x0cdf1b2d03207825 */ /* 0x000fc800078e00ff */
[----:B------:R-:W-:Y:S01]  /*2af0*/  IMAD.X R65, RZ, RZ, RZ, P0 ;  /* 0x000000ffff417224 */ /* 0x000fe200000e06ff */
[----:B------:R-:W-:Y:S01]  /*2b00*/  IADD3 RZ, P0, PT, R11, R12, RZ ;  /* 0x0000000c0bff7210 */ /* 0x000fe20007f1e0ff */
[----:B------:R-:W-:Y:S01]  /*2b10*/  IMAD.WIDE.U32.X R84, R5, 0x2f5a4411, R84, P6 ;  /* 0x2f5a441105547825 */ /* 0x000fe200030e0454 */
[----:B------:R-:W-:-:S03]  /*2b20*/  IADD3 RZ, P6, PT, R31, R40, RZ ;  /* 0x000000281fff7210 */ /* 0x000fc60007fde0ff */
[----:B------:R-:W-:Y:S01]  /*2b30*/  IMAD.X R53, RZ, RZ, RZ, P5 ;  /* 0x000000ffff357224 */ /* 0x000fe200028e06ff */
[----:B------:R-:W-:Y:S01]  /*2b40*/  SHF.R.U64 R6, R84, 0x5, R85 ;  /* 0x0000000554067819 */ /* 0x000fe20000001255 */
[----:B------:R-:W-:-:S04]  /*2b50*/  IMAD.WIDE.U32 R10, R4, 0xcdf1b2d, RZ ;  /* 0x0cdf1b2d040a7825 */ /* 0x000fc800078e00ff */
[----:B------:R-:W-:Y:S01]  /*2b60*/  IMAD.WIDE.U32 R28, P5, R4, 0x5b87ddad, R28 ;  /* 0x5b87ddad041c7825 */ /* 0x000fe200078a001c */
[----:B------:R-:W-:Y:S03]  /*2b70*/  STL [R1+0xc0], R6 ;  /* 0x0000c00601007387 */ /* 0x000fe60000100800 */
[----:B------:R-:W-:Y:S01]  /*2b80*/  IMAD.MOV.U32 R52, RZ, RZ, R41 ;  /* 0x000000ffff347224 */ /* 0x000fe200078e0029 */
[----:B------:R-:W-:Y:S01]  /*2b90*/  IADD3.X R41, PT, PT, RZ, RZ, RZ, P1, !PT ;  /* 0x000000ffff297210 */ /* 0x000fe20000ffe4ff */
[----:B------:R-:W-:-:S04]  /*2ba0*/  IMAD.WIDE.U32.X R64, R5, -0x796ddd4f, R64, P3 ;  /* 0x869222b105407825 */ /* 0x000fc800018e0440 */
[----:B------:R-:W-:Y:S01]  /*2bb0*/  IMAD.WIDE.U32 R30, R2, 0xcdf1b2d, RZ ;  /* 0x0cdf1b2d021e7825 */ /* 0x000fe200078e00ff */
[----:B------:R-:W-:-:S03]  /*2bc0*/  SHF.R.U64 R0, R64, 0x8, R65 ;  /* 0x0000000840007819 */ /* 0x000fc60000001241 */
[----:B------:R-:W-:Y:S02]  /*2bd0*/  IMAD.WIDE.U32 R32, P3, R2, 0x5b87ddad, R32 ;  /* 0x5b87ddad02207825 */ /* 0x000fe40007860020 */
[----:B------:R2:W-:Y:S02]  /*2be0*/  STL [R1+0xc4], R0 ;  /* 0x0000c40001007387 */ /* 0x0005e40000100800 */
[----:B------:R-:W-:Y:S01]  /*2bf0*/  IMAD.WIDE.U32.X R52, R3, -0x796ddd4f, R52, P6 ;  /* 0x869222b103347825 */ /* 0x000fe200030e0434 */
[----:B------:R-:W-:Y:S01]  /*2c00*/  IADD3 RZ, P6, PT, R11, R28, RZ ;  /* 0x0000001c0bff7210 */ /* 0x000fe20007fde0ff */
[----:B------:R-:W-:Y:S01]  /*2c10*/  DMUL R10, R8, R8 ;  /* 0x00000008080a7228 */ /* 0x000fe20000000000 */
[----:B------:R-:W-:Y:S01]  /*2c20*/  IADD3 RZ, P1, PT, R31, R32, RZ ;  /* 0x000000201fff7210 */ /* 0x000fe20007f3e0ff */
[----:B------:R-:W-:Y:S01]  /*2c30*/  IMAD.WIDE.U32 R30, R5, 0x54dca411, RZ ;  /* 0x54dca411051e7825 */ /* 0x000fe200078e00ff */
[----:B0-----:R-:W-:-:S03]  /*2c40*/  SHF.R.U64 R16, R52, 0x8, R53 ;  /* 0x0000000834107819 */ /* 0x001fc60000001235 */
[----:B------:R-:W-:Y:S02]  /*2c50*/  IMAD.MOV.U32 R40, RZ, RZ, R13 ;  /* 0x000000ffff287224 */ /* 0x000fe400078e000d */
[----:B------:R-:W-:Y:S01]  /*2c60*/  IMAD.WIDE.U32 R194, R3, 0x54dca411, RZ ;  /* 0x54dca41103c27825 */ /* 0x000fe200078e00ff */
[----:B------:R-:W-:-:S03]  /*2c70*/  DMUL R10, R10, R8 ;  /* 0x000000080a0a7228 */ /* 0x000fc60000000000 */
[----:B------:R-:W-:-:S04]  /*2c80*/  IMAD.WIDE.U32.X R40, R3, 0x2f5a4411, R40, P0 ;  /* 0x2f5a441103287825 */ /* 0x000fc800000e0428 */
[----:B------:R-:W-:Y:S01]  /*2c90*/  IMAD.WIDE.U32 R12, R4, 0x54dca411, RZ ;  /* 0x54dca411040c7825 */ /* 0x000fe200078e00ff */
[----:B------:R-:W-:Y:S01]  /*2ca0*/  DMUL R10, R10, R8 ;  /* 0x000000080a0a7228 */ /* 0x000fe20000000000 */
[----:B------:R-:W-:Y:S02]  /*2cb0*/  SHF.R.U64 R172, R40, 0x5, R41 ;  /* 0x0000000528ac7819 */ /* 0x000fe40000001229 */
[----:B------:R-:W-:Y:S01]  /*2cc0*/  IMAD.WIDE.U32 R102, P0, R4, 0x5a84f34, R30 ;  /* 0x05a84f3404667825 */ /* 0x000fe2000780001e */
[----:B------:R-:W-:Y:S02]  /*2cd0*/  IADD3.X R31, PT, PT, RZ, RZ, RZ, P3, !PT ;  /* 0x000000ffff1f7210 */ /* 0x000fe40001ffe4ff */
[----:B------:R-:W-:Y:S01]  /*2ce0*/  MOV R30, R33 ;  /* 0x00000021001e7202 */ /* 0x000fe20000000f00 */
[----:B------:R-:W-:Y:S01]  /*2cf0*/  IMAD.X R35, RZ, RZ, RZ, P5 ;  /* 0x000000ffff237224 */ /* 0x000fe200028e06ff */
[----:B------:R-:W-:Y:S01]  /*2d00*/  IADD3 RZ, P3, PT, R13, R102, RZ ;  /* 0x000000660dff7210 */ /* 0x000fe20007f7e0ff */
[----:B------:R-:W-:-:S02]  /*2d10*/  IMAD.MOV.U32 R34, RZ, RZ, R29 ;  /* 0x000000ffff227224 */ /* 0x000fc400078e001d */
[----:B------:R-:W-:-:S04]  /*2d20*/  IMAD.WIDE.U32 R28, R5, 0x41ace689, RZ ;  /* 0x41ace689051c7825 */ /* 0x000fc800078e00ff */
[----:B------:R-:W-:-:S04]  /*2d30*/  IMAD.WIDE.U32.X R34, R5, 0x5b87ddad, R34, P6 ;  /* 0x5b87ddad05227825 */ /* 0x000fc800030e0422 */
[----:B------:R-:W-:Y:S01]  /*2d40*/  IMAD.WIDE.U32 R32, R3, 0x41ace689, RZ ;  /* 0x41ace68903207825 */ /* 0x000fe200078e00ff */
[----:B--2---:R-:W-:-:S03]  /*2d50*/  SHF.R.U64 R0, R34, 0x6, R35 ;  /* 0x0000000622007819 */ /* 0x004fc60000001223 */
[C---:B------:R-:W-:Y:S02]  /*2d60*/  IMAD.WIDE.U32 R192, R2.reuse, 0x54dca411, RZ ;  /* 0x54dca41102c07825 */ /* 0x040fe400078e00ff */
[----:B------:R0:W-:Y:S02]  /*2d70*/  STL [R1+0xc8], R0 ;  /* 0x0000c80001007387 */ /* 0x0001e40000100800 */
[----:B------:R-:W-:-:S04]  /*2d80*/  IMAD.WIDE.U32 R194, P5, R2, 0x5a84f34, R194 ;  /* 0x05a84f3402c27825 */ /* 0x000fc800078a00c2 */
[----:B------:R-:W-:Y:S01]  /*2d90*/  IMAD.X R13, RZ, RZ, RZ, P0 ;  /* 0x000000ffff0d7224 */ /* 0x000fe200000e06ff */
[----:B------:R-:W-:Y:S01]  /*2da0*/  IADD3 RZ, P0, PT, R193, R194, RZ ;  /* 0x000000c2c1ff7210 */ /* 0x000fe20007f1e0ff */
[----:B------:R-:W-:Y:S01]  /*2db0*/  IMAD.MOV.U32 R12, RZ, RZ, R103 ;  /* 0x000000ffff0c7224 */ /* 0x000fe200078e0067 */
[----:B------:R-:W-:Y:S01]  /*2dc0*/  DMUL R192, R10, R8 ;  /* 0x000000080ac07228 */ /* 0x000fe20000000000 */
[----:B------:R-:W-:-:S04]  /*2dd0*/  IMAD.WIDE.U32 R198, P6, R4, 0x55c7b4f1, R28 ;  /* 0x55c7b4f104c67825 */ /* 0x000fc800078c001c */
[----:B------:R-:W-:Y:S01]  /*2de0*/  IMAD.WIDE.U32.X R30, R3, 0x5b87ddad, R30, P1 ;  /* 0x5b87ddad031e7825 */ /* 0x000fe200008e041e */
[----:B------:R-:W-:Y:S02]  /*2df0*/  IADD3.X R11, PT, PT, RZ, RZ, RZ, P6, !PT ;  /* 0x000000ffff0b7210 */ /* 0x000fe400037fe4ff */
[----:B------:R-:W-:Y:S01]  /*2e00*/  DFMA R8, R192, -R8, R22 ;  /* 0x80000008c008722b */ /* 0x000fe20000000016 */
[----:B------:R-:W-:Y:S01]  /*2e10*/  IMAD.WIDE.U32.X R28, R5, 0x5a84f34, R12, P3 ;  /* 0x05a84f34051c7825 */ /* 0x000fe200018e040c */
[----:B------:R-:W-:Y:S02]  /*2e20*/  SHF.R.U64 R17, R30, 0x6, R31 ;  /* 0x000000061e117819 */ /* 0x000fe4000000121f */
[----:B------:R-:W-:Y:S01]  /*2e30*/  SHF.R.U64 R23, R184, 0x5, R185 ;  /* 0x00000005b8177819 */ /* 0x000fe200000012b9 */
[----:B------:R-:W-:Y:S01]  /*2e40*/  IMAD.MOV.U32 R20, RZ, RZ, R75 ;  /* 0x000000ffff147224 */ /* 0x000fe200078e004b */
[----:B0-----:R-:W-:Y:S01]  /*2e50*/  SHF.R.U64 R0, R28, 0x2, R29 ;  /* 0x000000021c007819 */ /* 0x001fe2000000121d */
[----:B------:R-:W-:Y:S01]  /*2e60*/  IMAD.WIDE.U32 R202, P1, R2, 0x55c7b4f1, R32 ;  /* 0x55c7b4f102ca7825 */ /* 0x000fe20007820020 */
[----:B------:R-:W-:Y:S01]  /*2e70*/  STL.64 [R1+0x348], R8 ;  /* 0x0003480801007387 */ /* 0x000fe20000100a00 */
[----:B------:R-:W-:-:S02]  /*2e80*/  SHF.R.U64 R75, R66, 0x1, R67 ;  /* 0x00000001424b7819 */ /* 0x000fc40000001243 */
[----:B------:R-:W-:Y:S01]  /*2e90*/  IMAD.WIDE.U32 R196, R4, 0x41ace689, RZ ;  /* 0x41ace68904c47825 */ /* 0x000fe200078e00ff */
[----:B------:R0:W-:Y:S01]  /*2ea0*/  STL [R1+0xcc], R0 ;  /* 0x0000cc0001007387 */ /* 0x0001e20000100800 */
[----:B------:R-:W-:Y:S02]  /*2eb0*/  MOV R12, R203 ;  /* 0x000000cb000c7202 */ /* 0x000fe40000000f00 */
[----:B------:R-:W-:Y:S01]  /*2ec0*/  IMAD.X R33, RZ, RZ, RZ, P5 ;  /* 0x000000ffff217224 */ /* 0x000fe200028e06ff */
[----:B------:R-:W-:Y:S01]  /*2ed0*/  IADD3 RZ, P5, PT, R197, R198, RZ ;  /* 0x000000c6c5ff7210 */ /* 0x000fe20007fbe0ff */
[----:B------:R-:W-:Y:S01]  /*2ee0*/  IMAD.MOV.U32 R32, RZ, RZ, R195 ;  /* 0x000000ffff207224 */ /* 0x000fe200078e00c3 */
[----:B------:R-:W-:Y:S01]  /*2ef0*/  SHF.R.U64 R66, R170, 0x2, R171 ;  /* 0x00000002aa427819 */ /* 0x000fe200000012ab */
[----:B------:R-:W-:Y:S01]  /*2f00*/  IMAD.WIDE.U32.X R20, R5, 0x55555555, R20, P4 ;  /* 0x5555555505147825 */ /* 0x000fe200020e0414 */
[----:B------:R-:W-:Y:S02]  /*2f10*/  SHF.R.U64 R171, R190, 0x3, R191 ;  /* 0x00000003beab7819 */ /* 0x000fe400000012bf */
[----:B------:R-:W-:Y:S01]  /*2f20*/  SHF.R.U64 R67, R186, 0x5, R187 ;  /* 0x00000005ba437819 */ /* 0x000fe200000012bb */
[----:B------:R-:W-:-:S04]  /*2f30*/  IMAD.WIDE.U32.X R32, R3, 0x5a84f34, R32, P0 ;  /* 0x05a84f3403207825 */ /* 0x000fc800000e0420 */
[----:B------:R-:W-:Y:S01]  /*2f40*/  IMAD.WIDE.U32 R200, R2, 0x41ace689, RZ ;  /* 0x41ace68902c87825 */ /* 0x000fe200078e00ff */
[----:B0-----:R-:W-:-:S03]  /*2f50*/  SHF.R.U64 R0, R32, 0x2, R33 ;  /* 0x0000000220007819 */ /* 0x001fc60000001221 */
[----:B------:R-:W-:Y:S01]  /*2f60*/  IMAD.WIDE.U32.X R24, R3, 0x55555555, R24, P2 ;  /* 0x5555555503187825 */ /* 0x000fe200010e0418 */
[----:B------:R-:W-:Y:S01]  /*2f70*/  IADD3 RZ, P6, PT, R201, R202, RZ ;  /* 0x000000cac9ff7210 */ /* 0x000fe20007fde0ff */
[----:B------:R0:W-:Y:S02]  /*2f80*/  STL [R1+0xe0], R0 ;  /* 0x0000e00001007387 */ /* 0x0001e40000100800 */
[----:B------:R-:W-:Y:S02]  /*2f90*/  IMAD.MOV.U32 R10, RZ, RZ, R199 ;  /* 0x000000ffff0a7224 */ /* 0x000fe400078e00c7 */
[----:B------:R-:W-:Y:S02]  /*2fa0*/  IMAD R29, R21, -0x3, RZ ;  /* 0xfffffffd151d7824 */ /* 0x000fe400078e02ff */
[----:B------:R-:W-:-:S04]  /*2fb0*/  IMAD.WIDE.U32 R96, R20, -0x3, R4 ;  /* 0xfffffffd14607825 */ /* 0x000fc800078e0004 */
[----:B------:R-:W-:Y:S01]  /*2fc0*/  IMAD.WIDE.U32.X R10, R5, 0x55c7b4f1, R10, P5 ;  /* 0x55c7b4f1050a7825 */ /* 0x000fe200028e040a */
[----:B------:R-:W-:-:S03]  /*2fd0*/  IADD3 R29, PT, PT, R97, -R20, R29 ;  /* 0x80000014611d7210 */ /* 0x000fc60007ffe01d */
[----:B------:R-:W-:Y:S01]  /*2fe0*/  IMAD.X R13, RZ, RZ, RZ, P1 ;  /* 0x000000ffff0d7224 */ /* 0x000fe200008e06ff */
[----:B0-----:R-:W-:Y:S01]  /*2ff0*/  SHF.R.U64 R0, R10, 0x6, R11 ;  /* 0x000000060a007819 */ /* 0x001fe2000000120b */
[----:B------:R-:W-:Y:S02]  /*3000*/  IMAD R25, R25, -0x3, RZ ;  /* 0xfffffffd19197824 */ /* 0x000fe400078e02ff */
[----:B------:R-:W-:Y:S02]  /*3010*/  IMAD.WIDE.U32 R98, R24, -0x3, R2 ;  /* 0xfffffffd18627825 */ /* 0x000fe400078e0002 */
[----:B------:R0:W-:Y:S02]  /*3020*/  STL [R1+0xd0], R0 ;  /* 0x0000d00001007387 */ /* 0x0001e40000100800 */
[----:B------:R-:W-:Y:S01]  /*3030*/  IMAD R74, R181, -0x13, R4 ;  /* 0xffffffedb54a7824 */ /* 0x000fe200078e0204 */
[----:B------:R-:W-:Y:S01]  /*3040*/  IADD3 R25, PT, PT, R99, -R24, R25 ;  /* 0x8000001863197210 */ /* 0x000fe20007ffe019 */
[----:B------:R-:W-:-:S04]  /*3050*/  IMAD.WIDE.U32.X R12, R3, 0x55c7b4f1, R12, P6 ;  /* 0x55c7b4f1030c7825 */ /* 0x000fc800030e040c */
[----:B------:R-:W-:Y:S01]  /*3060*/  IMAD R31, R74, R74, RZ ;  /* 0x0000004a4a1f7224 */ /* 0x000fe200078e02ff */
[----:B------:R-:W-:Y:S01]  /*3070*/  SHF.R.U64 R19, R12, 0x6, R13 ;  /* 0x000000060c137819 */ /* 0x000fe2000000120d */
[----:B------:R-:W-:Y:S01]  /*3080*/  IMAD R6, R29, R96, RZ ;  /* 0x000000601d067224 */ /* 0x000fe200078e02ff */
[----:B------:R-:W-:Y:S01]  /*3090*/  PRMT R74, R74, 0x9910, RZ ;  /* 0x000099104a4a7816 */ /* 0x000fe200000000ff */
[----:B------:R-:W-:Y:S01]  /*30a0*/  IMAD R12, R25, R98, RZ ;  /* 0x00000062190c7224 */ /* 0x000fe200078e02ff */
[----:B0-----:R-:W-:Y:S01]  /*30b0*/  LOP3.LUT R0, R31, 0xffff, RZ, 0xc0, !PT ;  /* 0x0000ffff1f007812 */ /* 0x001fe200078ec0ff */
[----:B------:R-:W-:-:S04]  /*30c0*/  IMAD.WIDE.U32 R8, R96, R96, RZ ;  /* 0x0000006060087225 */ /* 0x000fc800078e00ff */
[----:B------:R-:W-:Y:S01]  /*30d0*/  IMAD R13, R29, R96, R6 ;  /* 0x000000601d0d7224 */ /* 0x000fe200078e0206 */
[C---:B------:R-:W-:Y:S01]  /*30e0*/  ISETP.GE.U32.AND P0, PT, R8.reuse, 0x3, PT ;  /* 0x000000030800780c */ /* 0x040fe20003f06070 */
[-C--:B------:R-:W-:Y:S01]  /*30f0*/  IMAD R21, R25, R98.reuse, R12 ;  /* 0x0000006219157224 */ /* 0x080fe200078e020c */
[----:B------:R-:W-:Y:S01]  /*3100*/  IADD3 R139, P4, PT, R8, -0x3, RZ ;  /* 0xfffffffd088b7810 */ /* 0x000fe20007f9e0ff */
[----:B------:R-:W-:-:S04]  /*3110*/  IMAD.WIDE.U32 R10, R98, R98, RZ ;  /* 0x00000062620a7225 */ /* 0x000fc800078e00ff */
[----:B------:R-:W-:Y:S01]  /*3120*/  IMAD R0, R0, 0xd7a, RZ ;  /* 0x00000d7a00007824 */ /* 0x000fe200078e02ff */
[C---:B------:R-:W-:Y:S01]  /*3130*/  ISETP.GE.U32.AND P2, PT, R10.reuse, 0x3, PT ;  /* 0x000000030a00780c */ /* 0x040fe20003f46070 */
[----:B------:R-:W-:Y:S01]  /*3140*/  IMAD.IADD R12, R9, 0x1, R13 ;  /* 0x00000001090c7824 */ /* 0x000fe200078e020d */
[----:B------:R-:W-:Y:S01]  /*3150*/  IADD3 R141, P5, PT, R10, -0x3, RZ ;  /* 0xfffffffd0a8d7810 */ /* 0x000fe20007fbe0ff */
[----:B------:R-:W-:Y:S01]  /*3160*/  IMAD.IADD R6, R11, 0x1, R21 ;  /* 0x000000010b067824 */ /* 0x000fe200078e0215 */
[----:B------:R-:W-:Y:S01]  /*3170*/  SHF.R.U32.HI R0, RZ, 0x10, R0 ;  /* 0x00000010ff007819 */ /* 0x000fe20000011600 */
[----:B------:R-:W-:Y:S01]  /*3180*/  IMAD R9, R179, -0x13, R2 ;  /* 0xffffffedb3097824 */ /* 0x000fe200078e0202 */
[C---:B------:R-:W-:Y:S01]  /*3190*/  ISETP.GE.U32.AND.EX P0, PT, R12.reuse, RZ, PT, P0 ;  /* 0x000000ff0c00720c */ /* 0x040fe20003f06100 */
[----:B------:R-:W-:Y:S01]  /*31a0*/  IMAD R11, R175, -0x2b, R4 ;  /* 0xffffffd5af0b7824 */ /* 0x000fe200078e0204 */
[----:B------:R-:W-:Y:S01]  /*31b0*/  IADD3.X R21, PT, PT, R12, -0x1, RZ, P4, !PT ;  /* 0xffffffff0c157810 */ /* 0x000fe200027fe4ff */
[----:B------:R-:W-:Y:S01]  /*31c0*/  IMAD R14, R9, R9, RZ ;  /* 0x00000009090e7224 */ /* 0x000fe200078e02ff */
[----:B------:R-:W-:Y:S01]  /*31d0*/  PRMT R0, R0, 0x9910, RZ ;  /* 0x0000991000007816 */ /* 0x000fe200000000ff */
[----:B------:R-:W-:Y:S01]  /*31e0*/  IMAD R20, R11, R11, RZ ;  /* 0x0000000b0b147224 */ /* 0x000fe200078e02ff */
[----:B------:R-:W-:Y:S01]  /*31f0*/  SEL R21, R12, R21, !P0 ;  /* 0x000000150c157207 */ /* 0x000fe20004000000 */
[--C-:B------:R-:W-:Y:S01]  /*3200*/  IMAD R64, R79, -0x2b, R2.reuse ;  /* 0xffffffd54f407824 */ /* 0x100fe200078e0202 */
[----:B------:R-:W-:Y:S01]  /*3210*/  ISETP.GE.U32.AND.EX P2, PT, R6, RZ, PT, P2 ;  /* 0x000000ff0600720c */ /* 0x000fe20003f46120 */
[----:B------:R-:W-:Y:S01]  /*3220*/  IMAD R0, R0, 0x13, RZ ;  /* 0x0000001300007824 */ /* 0x000fe200078e02ff */
[----:B------:R-:W-:Y:S01]  /*3230*/  IADD3.X R13, PT, PT, R6, -0x1, RZ, P5, !PT ;  /* 0xffffffff060d7810 */ /* 0x000fe20002ffe4ff */
[----:B------:R-:W-:Y:S01]  /*3240*/  IMAD R222, R71, -0xa7, R2 ;  /* 0xffffff5947de7824 */ /* 0x000fe200078e0202 */
[----:B------:R-:W-:Y:S01]  /*3250*/  SEL R139, R8, R139, !P0 ;  /* 0x0000008b088b7207 */ /* 0x000fe20004000000 */
[----:B------:R-:W-:Y:S01]  /*3260*/  IMAD R8, R21, R96, RZ ;  /* 0x0000006015087224 */ /* 0x000fe200078e02ff */
[----:B------:R-:W-:Y:S01]  /*3270*/  SEL R13, R6, R13, !P2 ;  /* 0x0000000d060d7207 */ /* 0x000fe20005000000 */
[----:B------:R-:W-:Y:S01]  /*3280*/  IMAD R22, R64, R64, RZ ;  /* 0x0000004040167224 */ /* 0x000fe200078e02ff */
[----:B------:R-:W-:Y:S01]  /*3290*/  LOP3.LUT R6, R14, 0xffff, RZ, 0xc0, !PT ;  /* 0x0000ffff0e067812 */ /* 0x000fe200078ec0ff */
[----:B------:R-:W-:Y:S01]  /*32a0*/  IMAD.WIDE.U32 R96, R139, R96, RZ ;  /* 0x000000608b607225 */ /* 0x000fe200078e00ff */
[----:B------:R-:W-:-:S02]  /*32b0*/  IADD3 R170, PT, PT, RZ, -R0, RZ ;  /* 0x80000000ffaa7210 */ /* 0x000fc40007ffe0ff */
[----:B------:R-:W-:Y:S01]  /*32c0*/  SEL R141, R10, R141, !P2 ;  /* 0x0000008d0a8d7207 */ /* 0x000fe20005000000 */
[----:B------:R-:W-:Y:S01]  /*32d0*/  IMAD R139, R139, R29, R8 ;  /* 0x0000001d8b8b7224 */ /* 0x000fe200078e0208 */
[----:B------:R-:W-:Y:S01]  /*32e0*/  LOP3.LUT R8, R20, 0xffff, RZ, 0xc0, !PT ;  /* 0x0000ffff14087812 */ /* 0x000fe200078ec0ff */
[----:B------:R-:W-:Y:S01]  /*32f0*/  IMAD R0, R6, 0xd7a, RZ ;  /* 0x00000d7a06007824 */ /* 0x000fe200078e02ff */
[----:B------:R-:W-:Y:S01]  /*3300*/  PRMT R170, R170, 0x7710, RZ ;  /* 0x00007710aaaa7816 */ /* 0x000fe200000000ff */
[----:B------:R-:W-:Y:S01]  /*3310*/  IMAD R223, R223, -0xa7, R4 ;  /* 0xffffff59dfdf7824 */ /* 0x000fe200078e0204 */
[----:B------:R-:W-:Y:S01]  /*3320*/  PRMT R11, R11, 0x9910, RZ ;  /* 0x000099100b0b7816 */ /* 0x000fe200000000ff */
[----:B------:R-:W-:Y:S01]  /*3330*/  IMAD R70, R222, R222, RZ ;  /* 0x000000dede467224 */ /* 0x000fe200078e02ff */
[----:B------:R-:W-:Y:S01]  /*3340*/  SHF.R.U32.HI R0, RZ, 0x10, R0 ;  /* 0x00000010ff007819 */ /* 0x000fe20000011600 */
[-C--:B------:R-:W-:Y:S01]  /*3350*/  IMAD R10, R13, R98.reuse, RZ ;  /* 0x000000620d0a7224 */ /* 0x080fe200078e02ff */
[----:B------:R-:W-:Y:S01]  /*3360*/  PRMT R64, R64, 0x9910, RZ ;  /* 0x0000991040407816 */ /* 0x000fe200000000ff */
[----:B------:R-:W-:Y:S01]  /*3370*/  IMAD R6, R8, 0x17d1, RZ ;  /* 0x000017d108067824 */ /* 0x000fe200078e02ff */
[----:B------:R-:W-:Y:S01]  /*3380*/  LOP3.LUT R8, R22, 0xffff, RZ, 0xc0, !PT ;  /* 0x0000ffff16087812 */ /* 0x000fe200078ec0ff */
[----:B------:R-:W-:Y:S01]  /*3390*/  IMAD R54, R223, R223, RZ ;  /* 0x000000dfdf367224 */ /* 0x000fe200078e02ff */
[----:B------:R-:W-:Y:S01]  /*33a0*/  LOP3.LUT R12, R70, 0xffff, RZ, 0xc0, !PT ;  /* 0x0000ffff460c7812 */ /* 0x000fe200078ec0ff */
[----:B------:R-:W-:Y:S01]  /*33b0*/  IMAD.WIDE.U32 R98, R141, R98, RZ ;  /* 0x000000628d627225 */ /* 0x000fe200078e00ff */
[----:B------:R-:W-:-:S02]  /*33c0*/  PRMT R0, R0, 0x9910, RZ ;  /* 0x0000991000007816 */ /* 0x000fc400000000ff */
[----:B------:R-:W-:Y:S01]  /*33d0*/  SHF.R.U32.HI R6, RZ, 0x12, R6 ;  /* 0x00000012ff067819 */ /* 0x000fe20000011606 */
[----:B------:R-:W-:Y:S01]  /*33e0*/  IMAD R141, R141, R25, R10 ;  /* 0x000000198d8d7224 */ /* 0x000fe200078e020a */
[----:B------:R-:W-:Y:S01]  /*33f0*/  LOP3.LUT R10, R54, 0xffff, RZ, 0xc0, !PT ;  /* 0x0000ffff360a7812 */ /* 0x000fe200078ec0ff */
[----:B------:R-:W-:Y:S01]  /*3400*/  IMAD R8, R8, 0x17d1, RZ ;  /* 0x000017d108087824 */ /* 0x000fe200078e02ff */
[----:B------:R-:W-:Y:S01]  /*3410*/  PRMT R6, R6, 0x9910, RZ ;  /* 0x0000991006067816 */ /* 0x000fe200000000ff */
[----:B------:R-:W-:Y:S01]  /*3420*/  IMAD R12, R12, 0x886f, RZ ;  /* 0x0000886f0c0c7824 */ /* 0x000fe200078e02ff */
[----:B------:R-:W-:Y:S01]  /*3430*/  IADD3 R141, PT, PT, R99, R141, RZ ;  /* 0x0000008d638d7210 */ /* 0x000fe20007ffe0ff */
[----:B------:R-:W-:Y:S01]  /*3440*/  IMAD R0, R0, 0x13, RZ ;  /* 0x0000001300007824 */ /* 0x000fe200078e02ff */
[----:B------:R-:W-:Y:S01]  /*3450*/  SHF.R.U32.HI R8, RZ, 0x12, R8 ;  /* 0x00000012ff087819 */ /* 0x000fe20000011608 */
[----:B------:R-:W-:Y:S01]  /*3460*/  IMAD R10, R10, 0x886f, RZ ;  /* 0x0000886f0a0a7824 */ /* 0x000fe200078e02ff */
[----:B------:R-:W-:Y:S01]  /*3470*/  SHF.R.U32.HI R250, RZ, 0x10, R12 ;  /* 0x00000010fffa7819 */ /* 0x000fe2000001160c */
[----:B------:R-:W-:Y:S01]  /*3480*/  IMAD.MOV R0, RZ, RZ, -R0 ;  /* 0x000000ffff007224 */ /* 0x000fe200078e0a00 */
[----:B------:R-:W-:Y:S01]  /*3490*/  PRMT R8, R8, 0x9910, RZ ;  /* 0x0000991008087816 */ /* 0x000fe200000000ff */
[----:B------:R-:W-:Y:S01]  /*34a0*/  IMAD R6, R6, 0x2b, RZ ;  /* 0x0000002b06067824 */ /* 0x000fe200078e02ff */
[----:B------:R-:W-:Y:S01]  /*34b0*/  SHF.R.U32.HI R251, RZ, 0x10, R10 ;  /* 0x00000010fffb7819 */ /* 0x000fe2000001160a */
[----:B------:R-:W-:Y:S01]  /*34c0*/  IMAD.MOV R21, RZ, RZ, -R250 ;  /* 0x000000ffff157224 */ /* 0x000fe200078e0afa */
[----:B------:R-:W-:Y:S01]  /*34d0*/  PRMT R167, R0, 0x7710, RZ ;  /* 0x0000771000a77816 */ /* 0x000fe200000000ff */
[----:B------:R-:W-:Y:S01]  /*34e0*/  IMAD.MOV.U32 R0, RZ, RZ, R8 ;  /* 0x000000ffff007224 */ /* 0x000fe200078e0008 */
[----:B------:R-:W-:Y:S01]  /*34f0*/  IADD3 R6, PT, PT, RZ, -R6, RZ ;  /* 0x80000006ff067210 */ /* 0x000fe20007ffe0ff */
[----:B------:R-:W-:Y:S01]  /*3500*/  IMAD.MOV R13, RZ, RZ, -R251 ;  /* 0x000000ffff0d7224 */ /* 0x000fe200078e0afb */
[----:B------:R-:W-:Y:S01]  /*3510*/  PRMT R21, R21, 0x7710, RZ ;  /* 0x0000771015157816 */ /* 0x000fe200000000ff */
[----:B------:R-:W-:Y:S01]  /*3520*/  IMAD R53, R177, -0x1f, R4 ;  /* 0xffffffe1b1357824 */ /* 0x000fe200078e0204 */
[----:B------:R-:W-:Y:S01]  /*3530*/  PRMT R63, R6, 0x7710, RZ ;  /* 0x00007710063f7816 */ /* 0x000fe200000000ff */
[----:B------:R-:W-:Y:S01]  /*3540*/  IMAD R0, R0, 0x2b, RZ ;  /* 0x0000002b00007824 */ /* 0x000fe200078e02ff */
[----:B------:R-:W-:Y:S01]  /*3550*/  PRMT R13, R13, 0x7710, RZ ;  /* 0x000077100d0d7816 */ /* 0x000fe200000000ff */
[----:B------:R-:W-:Y:S01]  /*3560*/  IMAD.IADD R6, R70, 0x1, R21 ;  /* 0x0000000146067824 */ /* 0x000fe200078e0215 */
[----:B------:R-:W-:Y:S01]  /*3570*/  IADD3 R63, PT, PT, R20, R63, RZ ;  /* 0x0000003f143f7210 */ /* 0x000fe20007ffe0ff */
[----:B------:R-:W-:Y:S01]  /*3580*/  IMAD R29, R53, R53, RZ ;  /* 0x00000035351d7224 */ /* 0x000fe200078e02ff */
[----:B------:R-:W-:Y:S01]  /*3590*/  IADD3 R79, PT, PT, RZ, -R0, RZ ;  /* 0x80000000ff4f7210 */ /* 0x000fe20007ffe0ff */
[----:B------:R-:W-:Y:S01]  /*35a0*/  IMAD R71, R91, -0x1f, R2 ;  /* 0xffffffe15b477824 */ /* 0x000fe200078e0202 */
[----:B------:R-:W-:Y:S01]  /*35b0*/  PRMT R63, R63, 0x9910, RZ ;  /* 0x000099103f3f7816 */ /* 0x000fe200000000ff */
[----:B------:R-:W-:Y:S01]  /*35c0*/  IMAD.IADD R0, R54, 0x1, R13 ;  /* 0x0000000136007824 */ /* 0x000fe200078e020d */
[----:B------:R-:W-:Y:S01]  /*35d0*/  LOP3.LUT R13, R6, 0xffff, RZ, 0xc0, !PT ;  /* 0x0000ffff060d7812 */ /* 0x000fe200078ec0ff */
[----:B------:R-:W-:Y:S01]  /*35e0*/  IMAD R21, R71, R71, RZ ;  /* 0x0000004747157224 */ /* 0x000fe200078e02ff */
[----:B------:R-:W-:Y:S01]  /*35f0*/  LOP3.LUT R6, R29, 0xffff, RZ, 0xc0, !PT ;  /* 0x0000ffff1d067812 */ /* 0x000fe200078ec0ff */
[----:B------:R-:W-:Y:S01]  /*3600*/  IMAD R91, R171, -0x25, R4 ;  /* 0xffffffdbab5b7824 */ /* 0x000fe200078e0204 */
[----:B------:R-:W-:Y:S01]  /*3610*/  LOP3.LUT R0, R0, 0xffff, RZ, 0xc0, !PT ;  /* 0x0000ffff00007812 */ /* 0x000fe200078ec0ff */
[----:B------:R-:W-:Y:S01]  /*3620*/  IMAD.IADD R170, R31, 0x1, R170 ;  /* 0x000000011faa7824 */ /* 0x000fe200078e02aa */
[----:B------:R-:W-:Y:S01]  /*3630*/  LOP3.LUT R8, R21, 0xffff, RZ, 0xc0, !PT ;  /* 0x0000ffff15087812 */ /* 0x000fe200078ec0ff */
[----:B------:R-:W-:Y:S01]  /*3640*/  IMAD R6, R6, 0x843, RZ ;  /* 0x0000084306067824 */ /* 0x000fe200078e02ff */
[----:B------:R-:W-:Y:S01]  /*3650*/  LEA.HI R251, R0, R251, RZ, 0x1f ;  /* 0x000000fb00fb7211 */ /* 0x000fe200078ff8ff */
[----:B------:R-:W-:Y:S01]  /*3660*/  IMAD R31, R91, R91, RZ ;  /* 0x0000005b5b1f7224 */ /* 0x000fe200078e02ff */
[----:B------:R-:W-:Y:S01]  /*3670*/  LEA.HI R250, R13, R250, RZ, 0x1f ;  /* 0x000000fa0dfa7211 */ /* 0x000fe200078ff8ff */
[----:B------:R-:W-:Y:S01]  /*3680*/  IMAD R0, R157, -0x25, R2 ;  /* 0xffffffdb9d007824 */ /* 0x000fe200078e0202 */
[----:B------:R-:W-:Y:S01]  /*3690*/  SHF.R.U32.HI R6, RZ, 0x10, R6 ;  /* 0x00000010ff067819 */ /* 0x000fe20000011606 */
[----:B------:R-:W-:Y:S01]  /*36a0*/  IMAD R8, R8, 0x843, RZ ;  /* 0x0000084308087824 */ /* 0x000fe200078e02ff */
[----:B------:R-:W-:Y:S01]  /*36b0*/  LOP3.LUT R10, R31, 0xffff, RZ, 0xc0, !PT ;  /* 0x0000ffff1f0a7812 */ /* 0x000fe200078ec0ff */
[----:B------:R-:W-:Y:S01]  /*36c0*/  IMAD.IADD R167, R14, 0x1, R167 ;  /* 0x000000010ea77824 */ /* 0x000fe200078e02a7 */
[----:B------:R-:W-:Y:S01]  /*36d0*/  PRMT R6, R6, 0x9910, RZ ;  /* 0x0000991006067816 */ /* 0x000fe200000000ff */
[----:B------:R-:W-:Y:S01]  /*36e0*/  IMAD R14, R0, R0, RZ ;  /* 0x00000000000e7224 */ /* 0x000fe200078e02ff */
[----:B------:R-:W-:Y:S01]  /*36f0*/  SHF.R.U32.HI R8, RZ, 0x10, R8 ;  /* 0x00000010ff087819 */ /* 0x000fe20000011608 */
[----:B------:R-:W-:Y:S01]  /*3700*/  IMAD R25, R173, -0x3d, R4 ;  /* 0xffffffc3ad197824 */ /* 0x000fe200078e0204 */
[----:B------:R-:W-:Y:S01]  /*3710*/  PRMT R79, R79, 0x7710, RZ ;  /* 0x000077104f4f7816 */ /* 0x000fe200000000ff */
[----:B------:R-:W-:Y:S01]  /*3720*/  IMAD R10, R10, 0xdd7, RZ ;  /* 0x00000dd70a0a7824 */ /* 0x000fe200078e02ff */
[----:B------:R-:W-:Y:S01]  /*3730*/  PRMT R8, R8, 0x9910, RZ ;  /* 0x0000991008087816 */ /* 0x000fe200000000ff */
[----:B------:R-:W-:Y:S01]  /*3740*/  IMAD R33, R25, R25, RZ ;  /* 0x0000001919217224 */ /* 0x000fe200078e02ff */
[----:B------:R-:W-:Y:S01]  /*3750*/  LOP3.LUT R12, R14, 0xffff, RZ, 0xc0, !PT ;  /* 0x0000ffff0e0c7812 */ /* 0x000fe200078ec0ff */
[----:B------:R-:W-:Y:S01]  /*3760*/  IMAD R6, R6, 0x1f, RZ ;  /* 0x0000001f06067824 */ /* 0x000fe200078e02ff */
[----:B------:R-:W-:Y:S01]  /*3770*/  SHF.R.U32.HI R10, RZ, 0x11, R10 ;  /* 0x00000011ff0a7819 */ /* 0x000fe2000001160a */
[----:B------:R-:W-:Y:S01]  /*3780*/  IMAD R8, R8, 0x1f, RZ ;  /* 0x0000001f08087824 */ /* 0x000fe200078e02ff */
[----:B------:R-:W-:Y:S01]  /*3790*/  LOP3.LUT R13, R33, 0xffff, RZ, 0xc0, !PT ;  /* 0x0000ffff210d7812 */ /* 0x000fe200078ec0ff */
[----:B------:R-:W-:Y:S01]  /*37a0*/  IMAD.MOV R6, RZ, RZ, -R6 ;  /* 0x000000ffff067224 */ /* 0x000fe200078e0a06 */
[----:B------:R-:W-:Y:S01]  /*37b0*/  PRMT R10, R10, 0x9910, RZ ;  /* 0x000099100a0a7816 */ /* 0x000fe200000000ff */
[----:B------:R-:W-:Y:S01]  /*37c0*/  IMAD R12, R12, 0xdd7, RZ ;  /* 0x00000dd70c0c7824 */ /* 0x000fe200078e02ff */
[----:B------:R-:W-:Y:S01]  /*37d0*/  IADD3 R79, PT, PT, R22, R79, RZ ;  /* 0x0000004f164f7210 */ /* 0x000fe20007ffe0ff */
[----:B------:R-:W-:Y:S01]  /*37e0*/  IMAD.MOV R8, RZ, RZ, -R8 ;  /* 0x000000ffff087224 */ /* 0x000fe200078e0a08 */
[----:B------:R-:W-:Y:S01]  /*37f0*/  PRMT R166, R6, 0x7710, RZ ;  /* 0x0000771006a67816 */ /* 0x000fe200000000ff */
[----:B------:R-:W-:Y:S01]  /*3800*/  IMAD R13, R13, 0x865, RZ ;  /* 0x000008650d0d7824 */ /* 0x000fe200078e02ff */
[----:B------:R-:W-:Y:S01]  /*3810*/  SHF.R.U32.HI R12, RZ, 0x11, R12 ;  /* 0x00000011ff0c7819 */ /* 0x000fe2000001160c */
[----:B------:R-:W-:Y:S01]  /*3820*/  IMAD R20, R143, -0x3d, R2 ;  /* 0xffffffc38f147824 */ /* 0x000fe200078e0202 */
[----:B------:R-:W-:Y:S01]  /*3830*/  MOV R6, R10 ;  /* 0x0000000a00067202 */ /* 0x000fe20000000f00 */
[----:B------:R-:W-:Y:S01]  /*3840*/  IMAD R67, R67, -0x43, R4 ;  /* 0xffffffbd43437824 */ /* 0x000fe200078e0204 */
[----:B------:R-:W-:Y:S01]  /*3850*/  PRMT R12, R12, 0x9910, RZ ;  /* 0x000099100c0c7816 */ /* 0x000fe200000000ff */
[----:B------:R-:W-:Y:S01]  /*3860*/  IMAD.IADD R166, R29, 0x1, R166 ;  /* 0x000000011da67824 */ /* 0x000fe200078e02a6 */
[----:B------:R-:W-:Y:S01]  /*3870*/  PRMT R68, R8, 0x7710, RZ ;  /* 0x0000771008447816 */ /* 0x000fe200000000ff */
[----:B------:R-:W-:Y:S01]  /*3880*/  IMAD R6, R6, 0x25, RZ ;  /* 0x0000002506067824 */ /* 0x000fe200078e02ff */
[----:B------:R-:W-:Y:S01]  /*3890*/  SHF.R.U32.HI R13, RZ, 0x11, R13 ;  /* 0x00000011ff0d7819 */ /* 0x000fe2000001160d */
[----:B------:R-:W-:Y:S01]  /*38a0*/  IMAD R29, R67, R67, RZ ;  /* 0x00000043431d7224 */ /* 0x000fe200078e02ff */
[----:B------:R-:W-:Y:S01]  /*38b0*/  MOV R8, R12 ;  /* 0x0000000c00087202 */ /* 0x000fe20000000f00 */
[----:B------:R-:W-:Y:S01]  /*38c0*/  IMAD.IADD R68, R21, 0x1, R68 ;  /* 0x0000000115447824 */ /* 0x000fe200078e0244 */
[----:B------:R-:W-:Y:S01]  /*38d0*/  PRMT R13, R13, 0x9910, RZ ;  /* 0x000099100d0d7816 */ /* 0x000fe200000000ff */
[----:B------:R-:W-:Y:S01]  /*38e0*/  IMAD.MOV R6, RZ, RZ, -R6 ;  /* 0x000000ffff067224 */ /* 0x000fe200078e0a06 */
[----:B------:R-:W-:Y:S01]  /*38f0*/  PRMT R79, R79, 0x9910, RZ ;  /* 0x000099104f4f7816 */ /* 0x000fe200000000ff */
[----:B------:R-:W-:Y:S01]  /*3900*/  IMAD R21, R20, R20, RZ ;  /* 0x0000001414157224 */ /* 0x000fe200078e02ff */
[----:B------:R-:W-:Y:S01]  /*3910*/  PRMT R9, R9, 0x9910, RZ ;  /* 0x0000991009097816 */ /* 0x000fe200000000ff */
[----:B------:R-:W-:Y:S01]  /*3920*/  IMAD R8, R8, 0x25, RZ ;  /* 0x0000002508087824 */ /* 0x000fe200078e02ff */
[----:B------:R-:W-:Y:S01]  /*3930*/  PRMT R82, R6, 0x7710, RZ ;  /* 0x0000771006527816 */ /* 0x000fe200000000ff */
[----:B------:R-:W-:Y:S01]  /*3940*/  IMAD.MOV.U32 R10, RZ, RZ, R13 ;  /* 0x000000ffff0a7224 */ /* 0x000fe200078e000d */
[----:B------:R-:W-:Y:S01]  /*3950*/  LOP3.LUT R6, R21, 0xffff, RZ, 0xc0, !PT ;  /* 0x0000ffff15067812 */ /* 0x000fe200078ec0ff */
[----:B------:R-:W-:Y:S01]  /*3960*/  IMAD R24, R145, -0x43, R2 ;  /* 0xffffffbd91187824 */ /* 0x000fe200078e0202 */
[----:B------:R-:W-:Y:S01]  /*3970*/  IADD3 R8, PT, PT, RZ, -R8, RZ ;  /* 0x80000008ff087210 */ /* 0x000fe20007ffe0ff */
[----:B------:R-:W-:Y:S01]  /*3980*/  IMAD R10, R10, 0x3d, RZ ;  /* 0x0000003d0a0a7824 */ /* 0x000fe200078e02ff */
[----:B------:R-:W-:Y:S01]  /*3990*/  PRMT R167, R167, 0x9910, RZ ;  /* 0x00009910a7a77816 */ /* 0x000fe200000000ff */
[----:B------:R-:W-:Y:S01]  /*39a0*/  IMAD R6, R6, 0x865, RZ ;  /* 0x0000086506067824 */ /* 0x000fe200078e02ff */
[----:B------:R-:W-:Y:S01]  /*39b0*/  PRMT R13, R8, 0x7710, RZ ;  /* 0x00007710080d7816 */ /* 0x000fe200000000ff */
[----:B------:R-:W-:Y:S01]  /*39c0*/  IMAD.MOV R10, RZ, RZ, -R10 ;  /* 0x000000ffff0a7224 */ /* 0x000fe200078e0a0a */
[----:B------:R-:W-:Y:S01]  /*39d0*/  LOP3.LUT R8, R29, 0xffff, RZ, 0xc0, !PT ;  /* 0x0000ffff1d087812 */ /* 0x000fe200078ec0ff */
[----:B------:R-:W-:Y:S01]  /*39e0*/  IMAD.IADD R82, R31, 0x1, R82 ;  /* 0x000000011f527824 */ /* 0x000fe200078e0252 */
[----:B------:R-:W-:Y:S01]  /*39f0*/  SHF.R.U32.HI R6, RZ, 0x11, R6 ;  /* 0x00000011ff067819 */ /* 0x000fe20000011606 */
[----:B------:R-:W-:Y:S01]  /*3a00*/  IMAD R23, R23, -0x49, R4 ;  /* 0xffffffb717177824 */ /* 0x000fe200078e0204 */
[----:B------:R-:W-:Y:S01]  /*3a10*/  PRMT R38, R10, 0x7710, RZ ;  /* 0x000077100a267816 */ /* 0x000fe200000000ff */
[----:B------:R-:W-:Y:S01]  /*3a20*/  IMAD R31, R24, R24, RZ ;  /* 0x00000018181f7224 */ /* 0x000fe200078e02ff */
[----:B------:R-:W-:Y:S01]  /*3a30*/  PRMT R6, R6, 0x9910, RZ ;  /* 0x0000991006067816 */ /* 0x000fe200000000ff */
[----:B------:R-:W-:Y:S01]  /*3a40*/  IMAD R22, R23, R23, RZ ;  /* 0x0000001717167224 */ /* 0x000fe200078e02ff */
[----:B------:R-:W-:Y:S01]  /*3a50*/  IADD3 R13, PT, PT, R14, R13, RZ ;  /* 0x0000000d0e0d7210 */ /* 0x000fe20007ffe0ff */
[----:B------:R-:W-:Y:S01]  /*3a60*/  IMAD R8, R8, 0x3d23, RZ ;  /* 0x00003d2308087824 */ /* 0x000fe200078e02ff */
[----:B------:R-:W-:Y:S01]  /*3a70*/  LOP3.LUT R10, R31, 0xffff, RZ, 0xc0, !PT ;  /* 0x0000ffff1f0a7812 */ /* 0x000fe200078ec0ff */
[----:B------:R-:W-:Y:S01]  /*3a80*/  IMAD R89, R147, -0x49, R2 ;  /* 0xffffffb793597824 */ /* 0x000fe200078e0202 */
[----:B------:R-:W-:Y:S01]  /*3a90*/  LOP3.LUT R12, R22, 0xffff, RZ, 0xc0, !PT ;  /* 0x0000ffff160c7812 */ /* 0x000fe200078ec0ff */
[----:B------:R-:W-:Y:S01]  /*3aa0*/  IMAD R6, R6, 0x3d, RZ ;  /* 0x0000003d06067824 */ /* 0x000fe200078e02ff */
[----:B------:R-:W-:Y:S01]  /*3ab0*/  SHF.R.U32.HI R8, RZ, 0x14, R8 ;  /* 0x00000014ff087819 */ /* 0x000fe20000011608 */
[----:B------:R-:W-:Y:S01]  /*3ac0*/  IMAD R10, R10, 0x3d23, RZ ;  /* 0x00003d230a0a7824 */ /* 0x000fe200078e02ff */
[----:B------:R-:W-:Y:S01]  /*3ad0*/  PRMT R166, R166, 0x9910, RZ ;  /* 0x00009910a6a67816 */ /* 0x000fe200000000ff */
[----:B------:R-:W-:Y:S01]  /*3ae0*/  IMAD R26, R89, R89, RZ ;  /* 0x00000059591a7224 */ /* 0x000fe200078e02ff */
[----:B------:R-:W-:Y:S01]  /*3af0*/  PRMT R8, R8, 0x9910, RZ ;  /* 0x0000991008087816 */ /* 0x000fe200000000ff */
[----:B------:R-:W-:Y:S01]  /*3b00*/  IMAD R12, R12, 0x7039, RZ ;  /* 0x000070390c0c7824 */ /* 0x000fe200078e02ff */
[----:B------:R-:W-:Y:S01]  /*3b10*/  SHF.R.U32.HI R10, RZ, 0x14, R10 ;  /* 0x00000014ff0a7819 */ /* 0x000fe2000001160a */
[----:B------:R-:W-:Y:S01]  /*3b20*/  IMAD.MOV R28, RZ, RZ, -R6 ;  /* 0x000000ffff1c7224 */ /* 0x000fe200078e0a06 */
[----:B------:R-:W-:Y:S01]  /*3b30*/  LOP3.LUT R14, R26, 0xffff, RZ, 0xc0, !PT ;  /* 0x0000ffff1a0e7812 */ /* 0x000fe200078ec0ff */
[----:B------:R-:W-:Y:S01]  /*3b40*/  IMAD R8, R8, 0x43, RZ ;  /* 0x0000004308087824 */ /* 0x000fe200078e02ff */
[----:B------:R-:W-:Y:S01]  /*3b50*/  SHF.R.U32.HI R6, RZ, 0x15, R12 ;  /* 0x00000015ff067819 */ /* 0x000fe2000001160c */
[----:B------:R-:W-:Y:S01]  /*3b60*/  IMAD R93, R95, -0x4f, R4 ;  /* 0xffffffb15f5d7824 */ /* 0x000fe200078e0204 */
[----:B------:R-:W-:Y:S01]  /*3b70*/  PRMT R12, R10, 0x9910, RZ ;  /* 0x000099100a0c7816 */ /* 0x000fe200000000ff */
[----:B------:R-:W-:Y:S01]  /*3b80*/  IMAD R14, R14, 0x7039, RZ ;  /* 0x000070390e0e7824 */ /* 0x000fe200078e02ff */
[----:B------:R-:W-:Y:S01]  /*3b90*/  PRMT R10, R28, 0x7710, RZ ;  /* 0x000077101c0a7816 */ /* 0x000fe200000000ff */
[----:B------:R-:W-:Y:S01]  /*3ba0*/  IMAD R95, R149, -0x4f, R2 ;  /* 0xffffffb1955f7824 */ /* 0x000fe200078e0202 */
[----:B------:R-:W-:Y:S01]  /*3bb0*/  IADD3 R88, PT, PT, RZ, -R8, RZ ;  /* 0x80000008ff587210 */ /* 0x000fe20007ffe0ff */
[----:B------:R-:W-:Y:S01]  /*3bc0*/  IMAD.IADD R38, R33, 0x1, R38 ;  /* 0x0000000121267824 */ /* 0x000fe200078e0226 */
[----:B------:R-:W-:Y:S01]  /*3bd0*/  PRMT R28, R6, 0x9910, RZ ;  /* 0x00009910061c7816 */ /* 0x000fe200000000ff */
[----:B------:R-:W-:Y:S01]  /*3be0*/  IMAD.MOV.U32 R6, RZ, RZ, R12 ;  /* 0x000000ffff067224 */ /* 0x000fe200078e000c */
[----:B------:R-:W-:Y:S01]  /*3bf0*/  PRMT R88, R88, 0x7710, RZ ;  /* 0x0000771058587816 */ /* 0x000fe200000000ff */
[----:B------:R-:W-:Y:S01]  /*3c00*/  IMAD.IADD R8, R21, 0x1, R10 ;  /* 0x0000000115087824 */ /* 0x000fe200078e020a */
[----:B------:R-:W-:Y:S01]  /*3c10*/  SHF.R.U32.HI R10, RZ, 0x15, R14 ;  /* 0x00000015ff0a7819 */ /* 0x000fe2000001160e */
[----:B------:R-:W-:Y:S01]  /*3c20*/  IMAD R6, R6, 0x43, RZ ;  /* 0x0000004306067824 */ /* 0x000fe200078e02ff */
[----:B------:R-:W-:Y:S01]  /*3c30*/  MOV R12, R28 ;  /* 0x0000001c000c7202 */ /* 0x000fe20000000f00 */
[----:B------:R-:W-:Y:S01]  /*3c40*/  IMAD R28, R93, R93, RZ ;  /* 0x0000005d5d1c7224 */ /* 0x000fe200078e02ff */
[----:B------:R-:W-:Y:S01]  /*3c50*/  PRMT R14, R10, 0x9910, RZ ;  /* 0x000099100a0e7816 */ /* 0x000fe200000000ff */
[----:B------:R-:W-:Y:S01]  /*3c60*/  IMAD.MOV R164, RZ, RZ, -R6 ;  /* 0x000000ffffa47224 */ /* 0x000fe200078e0a06 */
[----:B------:R-:W-:Y:S01]  /*3c70*/  PRMT R13, R13, 0x9910, RZ ;  /* 0x000099100d0d7816 */ /* 0x000fe200000000ff */
[----:B------:R-:W-:Y:S01]  /*3c80*/  IMAD R10, R12, 0x49, RZ ;  /* 0x000000490c0a7824 */ /* 0x000fe200078e02ff */
[----:B------:R-:W-:Y:S01]  /*3c90*/  MOV R6, R14 ;  /* 0x0000000e00067202 */ /* 0x000fe20000000f00 */
[----:B------:R-:W-:Y:S01]  /*3ca0*/  IMAD R33, R95, R95, RZ ;  /* 0x0000005f5f217224 */ /* 0x000fe200078e02ff */
[----:B------:R-:W-:Y:S01]  /*3cb0*/  PRMT R164, R164, 0x7710, RZ ;  /* 0x00007710a4a47816 */ /* 0x000fe200000000ff */
[----:B------:R-:W-:Y:S01]  /*3cc0*/  IMAD.MOV R10, RZ, RZ, -R10 ;  /* 0x000000ffff0a7224 */ /* 0x000fe200078e0a0a */
[----:B------:R-:W-:Y:S01]  /*3cd0*/  PRMT R91, R91, 0x9910, RZ ;  /* 0x000099105b5b7816 */ /* 0x000fe200000000ff */
[----:B------:R-:W-:Y:S01]  /*3ce0*/  IMAD R6, R6, 0x49, RZ ;  /* 0x0000004906067824 */ /* 0x000fe200078e02ff */
[----:B------:R-:W-:Y:S01]  /*3cf0*/  LOP3.LUT R12, R33, 0xffff, RZ, 0xc0, !PT ;  /* 0x0000ffff210c7812 */ /* 0x000fe200078ec0ff */
[----:B------:R-:W-:Y:S01]  /*3d00*/  IMAD R35, R109, -0x6d, R4 ;  /* 0xffffff936d237824 */ /* 0x000fe200078e0204 */
[----:B------:R-:W-:Y:S01]  /*3d10*/  PRMT R85, R10, 0x7710, RZ ;  /* 0x000077100a557816 */ /* 0x000fe200000000ff */
[----:B------:R-:W-:Y:S01]  /*3d20*/  IMAD.IADD R164, R31, 0x1, R164 ;  /* 0x000000011fa47824 */ /* 0x000fe200078e02a4 */
[----:B------:R-:W-:Y:S01]  /*3d30*/  LOP3.LUT R10, R28, 0xffff, RZ, 0xc0, !PT ;  /* 0x0000ffff1c0a7812 */ /* 0x000fe200078ec0ff */
[----:B------:R-:W-:Y:S01]  /*3d40*/  IMAD R31, R35, R35, RZ ;  /* 0x00000023231f7224 */ /* 0x000fe200078e02ff */
[----:B------:R-:W-:Y:S01]  /*3d50*/  IADD3 R6, PT, PT, RZ, -R6, RZ ;  /* 0x80000006ff067210 */ /* 0x000fe20007ffe0ff */
[----:B------:R-:W-:Y:S01]  /*3d60*/  IMAD R30, R151, -0x6d, R2 ;  /* 0xffffff93971e7824 */ /* 0x000fe200078e0202 */
[----:B------:R-:W-:Y:S01]  /*3d70*/  PRMT R82, R82, 0x9910, RZ ;  /* 0x0000991052527816 */ /* 0x000fe200000000ff */
[----:B------:R-:W-:Y:S01]  /*3d80*/  IMAD.IADD R85, R22, 0x1, R85 ;  /* 0x0000000116557824 */ /* 0x000fe200078e0255 */
[----:B------:R-:W-:Y:S01]  /*3d90*/  PRMT R21, R6, 0x7710, RZ ;  /* 0x0000771006157816 */ /* 0x000fe200000000ff */
[----:B------:R-:W-:Y:S01]  /*3da0*/  IMAD R6, R10, 0x67b3, RZ ;  /* 0x000067b30a067824 */ /* 0x000fe200078e02ff */
[----:B------:R-:W-:Y:S01]  /*3db0*/  LOP3.LUT R14, R31, 0xffff, RZ, 0xc0, !PT ;  /* 0x0000ffff1f0e7812 */ /* 0x000fe200078ec0ff */
[----:B------:R-:W-:Y:S01]  /*3dc0*/  IMAD R10, R12, 0x67b3, RZ ;  /* 0x000067b30c0a7824 */ /* 0x000fe200078e02ff */
[----:B------:R-:W-:Y:S01]  /*3dd0*/  PRMT R0, R0, 0x9910, RZ ;  /* 0x0000991000007816 */ /* 0x000fe200000000ff */
[----:B------:R-:W-:Y:S01]  /*3de0*/  IMAD R12, R107, -0x8b, R4 ;  /* 0xffffff756b0c7824 */ /* 0x000fe200078e0204 */
[----:B------:R-:W-:Y:S01]  /*3df0*/  SHF.R.U32.HI R6, RZ, 0x15, R6 ;  /* 0x00000015ff067819 */ /* 0x000fe20000011606 */
[----:B------:R-:W-:Y:S01]  /*3e00*/  IMAD R14, R14, 0x965, RZ ;  /* 0x000009650e0e7824 */ /* 0x000fe200078e02ff */
[----:B------:R-:W-:Y:S01]  /*3e10*/  SHF.R.U32.HI R10, RZ, 0x15, R10 ;  /* 0x00000015ff0a7819 */ /* 0x000fe2000001160a */
[----:B------:R-:W-:Y:S01]  /*3e20*/  IMAD R41, R30, R30, RZ ;  /* 0x0000001e1e297224 */ /* 0x000fe200078e02ff */
[----:B------:R-:W-:Y:S01]  /*3e30*/  PRMT R6, R6, 0x9910, RZ ;  /* 0x0000991006067816 */ /* 0x000fe200000000ff */
[----:B------:R-:W-:Y:S01]  /*3e40*/  IMAD R65, R12, R12, RZ ;  /* 0x0000000c0c417224 */ /* 0x000fe200078e02ff */
[----:B------:R-:W-:Y:S01]  /*3e50*/  PRMT R10, R10, 0x9910, RZ ;  /* 0x000099100a0a7816 */ /* 0x000fe200000000ff */
[----:B------:R-:W-:Y:S01]  /*3e60*/  IMAD.IADD R21, R26, 0x1, R21 ;  /* 0x000000011a157824 */ /* 0x000fe200078e0215 */
[----:B------:R-:W-:Y:S01]  /*3e70*/  SHF.R.U32.HI R14, RZ, 0x12, R14 ;  /* 0x00000012ff0e7819 */ /* 0x000fe2000001160e */
[----:B------:R-:W-:Y:S01]  /*3e80*/  IMAD R6, R6, 0x4f, RZ ;  /* 0x0000004f06067824 */ /* 0x000fe200078e02ff */
[----:B------:R-:W-:Y:S01]  /*3e90*/  LOP3.LUT R22, R41, 0xffff, RZ, 0xc0, !PT ;  /* 0x0000ffff29167812 */ /* 0x000fe200078ec0ff */
[----:B------:R-:W-:Y:S01]  /*3ea0*/  IMAD R10, R10, 0x4f, RZ ;  /* 0x0000004f0a0a7824 */ /* 0x000fe200078e02ff */
[----:B------:R-:W-:Y:S01]  /*3eb0*/  PRMT R14, R14, 0x9910, RZ ;  /* 0x000099100e0e7816 */ /* 0x000fe200000000ff */
[----:B------:R-:W-:Y:S01]  /*3ec0*/  IMAD.IADD R88, R29, 0x1, R88 ;  /* 0x000000011d587824 */ /* 0x000fe200078e0258 */
[----:B------:R-:W-:Y:S01]  /*3ed0*/  LOP3.LUT R26, R65, 0xffff, RZ, 0xc0, !PT ;  /* 0x0000ffff411a7812 */ /* 0x000fe200078ec0ff */
[----:B------:R-:W-:Y:S01]  /*3ee0*/  IMAD.MOV R10, RZ, RZ, -R10 ;  /* 0x000000ffff0a7224 */ /* 0x000fe200078e0a0a */
[----:B------:R-:W-:Y:S01]  /*3ef0*/  IADD3 R29, PT, PT, RZ, -R6, RZ ;  /* 0x80000006ff1d7210 */ /* 0x000fe20007ffe0ff */
[----:B------:R-:W-:Y:S01]  /*3f00*/  IMAD R22, R22, 0x965, RZ ;  /* 0x0000096516167824 */ /* 0x000fe200078e02ff */
[----:B------:R-:W-:Y:S01]  /*3f10*/  PRMT R25, R25, 0x9910, RZ ;  /* 0x0000991019197816 */ /* 0x000fe200000000ff */
[----:B------:R-:W-:Y:S01]  /*3f20*/  IMAD.MOV.U32 R6, RZ, RZ, R14 ;  /* 0x000000ffff067224 */ /* 0x000fe200078e000e */
[----:B------:R-:W-:Y:S01]  /*3f30*/  PRMT R29, R29, 0x7710, RZ ;  /* 0x000077101d1d7816 */ /* 0x000fe200000000ff */
[----:B------:R-:W-:Y:S01]  /*3f40*/  IMAD R14, R26, 0x75df, RZ ;  /* 0x000075df1a0e7824 */ /* 0x000fe200078e02ff */
[----:B------:R-:W-:Y:S01]  /*3f50*/  PRMT R26, R10, 0x7710, RZ ;  /* 0x000077100a1a7816 */ /* 0x000fe200000000ff */
[----:B------:R-:W-:Y:S01]  /*3f60*/  IMAD R6, R6, 0x6d, RZ ;  /* 0x0000006d06067824 */ /* 0x000fe200078e02ff */
[----:B------:R-:W-:Y:S01]  /*3f70*/  SHF.R.U32.HI R10, RZ, 0x12, R22 ;  /* 0x00000012ff0a7819 */ /* 0x000fe20000011616 */
[----:B------:R-:W-:Y:S01]  /*3f80*/  IMAD.WIDE.U32 R102, R5, -0xbf01539, RZ ;  /* 0xf40feac705667825 */ /* 0x000fe200078e00ff */
[----:B------:R-:W-:-:S02]  /*3f90*/  SHF.R.U32.HI R14, RZ, 0x16, R14 ;  /* 0x00000016ff0e7819 */ /* 0x000fc4000001160e */
[----:B------:R-:W-:Y:S01]  /*3fa0*/  IADD3 R29, PT, PT, R28, R29, RZ ;  /* 0x0000001d1c1d7210 */ /* 0x000fe20007ffe0ff */
[----:B------:R-:W-:Y:S01]  /*3fb0*/  IMAD R28, R153, -0x8b, R2 ;  /* 0xffffff75991c7824 */ /* 0x000fe200078e0202 */
[----:B------:R-:W-:Y:S01]  /*3fc0*/  PRMT R10, R10, 0x9910, RZ ;  /* 0x000099100a0a7816 */ /* 0x000fe200000000ff */
[----:B------:R-:W-:Y:S01]  /*3fd0*/  IMAD.MOV R40, RZ, RZ, -R6 ;  /* 0x000000ffff287224 */ /* 0x000fe200078e0a06 */
[----:B------:R-:W-:Y:S01]  /*3fe0*/  PRMT R14, R14, 0x9910, RZ ;  /* 0x000099100e0e7816 */ /* 0x000fe200000000ff */
[----:B------:R-:W-:Y:S01]  /*3ff0*/  IMAD R32, R105, -0x11, R4 ;  /* 0xffffffef69207824 */ /* 0x000fe200078e0204 */
[----:B------:R-:W-:Y:S01]  /*4000*/  MOV R6, R10 ;  /* 0x0000000a00067202 */ /* 0x000fe20000000f00 */
[----:B------:R-:W-:Y:S01]  /*4010*/  IMAD R34, R28, R28, RZ ;  /* 0x0000001c1c227224 */ /* 0x000fe200078e02ff */
[----:B------:R-:W-:Y:S01]  /*4020*/  PRMT R40, R40, 0x7710, RZ ;  /* 0x0000771028287816 */ /* 0x000fe200000000ff */
[----:B------:R-:W-:Y:S01]  /*4030*/  IMAD.WIDE.U32 R204, R4, -0xbf01539, RZ ;  /* 0xf40feac704cc7825 */ /* 0x000fe200078e00ff */
[----:B------:R-:W-:-:S02]  /*4040*/  PRMT R38, R38, 0x9910, RZ ;  /* 0x0000991026267816 */ /* 0x000fc400000000ff */
[----:B------:R-:W-:Y:S01]  /*4050*/  PRMT R164, R164, 0x9910, RZ ;  /* 0x00009910a4a47816 */ /* 0x000fe200000000ff */
[----:B------:R-:W-:Y:S01]  /*4060*/  IMAD.WIDE.U32 R102, P3, R4, 0x15390948, R102 ;  /* 0x1539094804667825 */ /* 0x000fe20007860066 */
[----:B------:R-:W-:Y:S02]  /*4070*/  PRMT R24, R24, 0x9910, RZ ;  /* 0x0000991018187816 */ /* 0x000fe400000000ff */
[----:B------:R-:W-:Y:S01]  /*4080*/  PRMT R89, R89, 0x9910, RZ ;  /* 0x0000991059597816 */ /* 0x000fe200000000ff */
[----:B------:R-:W-:Y:S01]  /*4090*/  IMAD.IADD R26, R33, 0x1, R26 ;  /* 0x00000001211a7824 */ /* 0x000fe200078e021a */
[----:B------:R-:W-:Y:S01]  /*40a0*/  IADD3 RZ, P1, PT, R205, R102, RZ ;  /* 0x00000066cdff7210 */ /* 0x000fe20007f3e0ff */
[----:B------:R-:W-:Y:S01]  /*40b0*/  IMAD.MOV.U32 R10, RZ, RZ, R14 ;  /* 0x000000ffff0a7224 */ /* 0x000fe200078e000e */
[----:B------:R-:W-:Y:S01]  /*40c0*/  LOP3.LUT R14, R34, 0xffff, RZ, 0xc0, !PT ;  /* 0x0000ffff220e7812 */ /* 0x000fe200078ec0ff */
[----:B------:R-:W-:Y:S01]  /*40d0*/  IMAD R6, R6, 0x6d, RZ ;  /* 0x0000006d06067824 */ /* 0x000fe200078e02ff */
[----:B------:R-:W-:Y:S01]  /*40e0*/  PRMT R21, R21, 0x9910, RZ ;  /* 0x0000991015157816 */ /* 0x000fe200000000ff */
[----:B------:R-:W-:Y:S01]  /*40f0*/  IMAD R33, R32, R32, RZ ;  /* 0x0000002020217224 */ /* 0x000fe200078e02ff */
[----:B------:R-:W-:Y:S01]  /*4100*/  PRMT R67, R67, 0x9910, RZ ;  /* 0x0000991043437816 */ /* 0x000fe200000000ff */
[----:B------:R-:W-:Y:S01]  /*4110*/  IMAD R10, R10, 0x8b, RZ ;  /* 0x0000008b0a0a7824 */ /* 0x000fe200078e02ff */
[----:B------:R-:W-:Y:S01]  /*4120*/  IADD3 R102, PT, PT, RZ, -R6, RZ ;  /* 0x80000006ff667210 */ /* 0x000fe20007ffe0ff */
[----:B------:R-:W-:Y:S01]  /*4130*/  IMAD R92, R137, -0x11, R2 ;  /* 0xffffffef895c7824 */ /* 0x000fe200078e0202 */
[----:B------:R-:W-:Y:S01]  /*4140*/  LOP3.LUT R22, R33, 0xffff, RZ, 0xc0, !PT ;  /* 0x0000ffff21167812 */ /* 0x000fe200078ec0ff */
[----:B------:R-:W-:Y:S01]  /*4150*/  IMAD R6, R14, 0x75df, RZ ;  /* 0x000075df0e067824 */ /* 0x000fe200078e02ff */
[----:B------:R-:W-:Y:S01]  /*4160*/  PRMT R102, R102, 0x7710, RZ ;  /* 0x0000771066667816 */ /* 0x000fe200000000ff */
[----:B------:R-:W-:Y:S01]  /*4170*/  IMAD.MOV R14, RZ, RZ, -R10 ;  /* 0x000000ffff0e7224 */ /* 0x000fe200078e0a0a */
[----:B------:R-:W-:Y:S01]  /*4180*/  PRMT R88, R88, 0x9910, RZ ;  /* 0x0000991058587816 */ /* 0x000fe200000000ff */
[----:B------:R-:W-:Y:S01]  /*4190*/  IMAD R105, R92, R92, RZ ;  /* 0x0000005c5c697224 */ /* 0x000fe200078e02ff */
[----:B------:R-:W-:Y:S01]  /*41a0*/  SHF.R.U32.HI R6, RZ, 0x16, R6 ;  /* 0x00000016ff067819 */ /* 0x000fe20000011606 */
[----:B------:R-:W-:Y:S01]  /*41b0*/  IMAD R10, R22, 0xf10, RZ ;  /* 0x00000f10160a7824 */ /* 0x000fe200078e02ff */
[----:B------:R-:W-:Y:S01]  /*41c0*/  PRMT R22, R14, 0x7710, RZ ;  /* 0x000077100e167816 */ /* 0x000fe200000000ff */
[----:B------:R-:W-:Y:S01]  /*41d0*/  IMAD.IADD R40, R31, 0x1, R40 ;  /* 0x000000011f287824 */ /* 0x000fe200078e0228 */
[----:B------:R-:W-:Y:S01]  /*41e0*/  LOP3.LUT R14, R105, 0xffff, RZ, 0xc0, !PT ;  /* 0x0000ffff690e7812 */ /* 0x000fe200078ec0ff */
[----:B------:R-:W-:Y:S01]  /*41f0*/  IMAD R162, R101, -0x17, R4 ;  /* 0xffffffe965a27824 */ /* 0x000fe200078e0204 */
[----:B------:R-:W-:Y:S01]  /*4200*/  SHF.R.U32.HI R10, RZ, 0x10, R10 ;  /* 0x00000010ff0a7819 */ /* 0x000fe2000001160a */
[----:B------:R-:W-:Y:S01]  /*4210*/  IMAD R160, R111, -0x17, R2 ;  /* 0xffffffe96fa07824 */ /* 0x000fe200078e0202 */
[----:B------:R-:W-:Y:S01]  /*4220*/  PRMT R6, R6, 0x9910, RZ ;  /* 0x0000991006067816 */ /* 0x000fe200000000ff */
[----:B------:R-:W-:Y:S01]  /*4230*/  IMAD R14, R14, 0xf10, RZ ;  /* 0x00000f100e0e7824 */ /* 0x000fe200078e02ff */
[----:B------:R-:W-:Y:S01]  /*4240*/  PRMT R31, R10, 0x9910, RZ ;  /* 0x000099100a1f7816 */ /* 0x000fe200000000ff */
[----:B------:R-:W-:Y:S01]  /*4250*/  IMAD R101, R162, R162, RZ ;  /* 0x000000a2a2657224 */ /* 0x000fe200078e02ff */
[----:B------:R-:W-:Y:S01]  /*4260*/  IADD3 R22, PT, PT, R65, R22, RZ ;  /* 0x0000001641167210 */ /* 0x000fe20007ffe0ff */
[----:B------:R-:W-:Y:S01]  /*4270*/  IMAD R36, R160, R160, RZ ;  /* 0x000000a0a0247224 */ /* 0x000fe200078e02ff */
[----:B------:R-:W-:Y:S01]  /*4280*/  SHF.R.U32.HI R10, RZ, 0x10, R14 ;  /* 0x00000010ff0a7819 */ /* 0x000fe2000001160e */
[----:B------:R-:W-:Y:S01]  /*4290*/  IMAD.MOV.U32 R14, RZ, RZ, R31 ;  /* 0x000000ffff0e7224 */ /* 0x000fe200078e001f */
[----:B------:R-:W-:Y:S01]  /*42a0*/  LOP3.LUT R31, R101, 0xffff, RZ, 0xc0, !PT ;  /* 0x0000ffff651f7812 */ /* 0x000fe200078ec0ff */
[----:B------:R-:W-:Y:S01]  /*42b0*/  IMAD.IADD R102, R41, 0x1, R102 ;  /* 0x0000000129667824 */ /* 0x000fe200078e0266 */
[----:B------:R-:W-:Y:S01]  /*42c0*/  PRMT R41, R10, 0x9910, RZ ;  /* 0x000099100a297816 */ /* 0x000fe200000000ff */
[----:B------:R-:W-:Y:S01]  /*42d0*/  IMAD R6, R6, 0x8b, RZ ;  /* 0x0000008b06067824 */ /* 0x000fe200078e02ff */
[----:B------:R-:W-:Y:S01]  /*42e0*/  PRMT R20, R20, 0x9910, RZ ;  /* 0x0000991014147816 */ /* 0x000fe200000000ff */
[----:B------:R-:W-:Y:S01]  /*42f0*/  IMAD R10, R14, 0x11, RZ ;  /* 0x000000110e0a7824 */ /* 0x000fe200078e02ff */
[----:B------:R-:W-:Y:S01]  /*4300*/  LOP3.LUT R14, R36, 0xffff, RZ, 0xc0, !PT ;  /* 0x0000ffff240e7812 */ /* 0x000fe200078ec0ff */
[----:B------:R-:W-:Y:S01]  /*4310*/  IMAD.MOV R65, RZ, RZ, -R6 ;  /* 0x000000ffff417224 */ /* 0x000fe200078e0a06 */
[----:B------:R-:W-:Y:S01]  /*4320*/  MOV R6, R41 ;  /* 0x0000002900067202 */ /* 0x000fe20000000f00 */
[----:B------:R-:W-:Y:S01]  /*4330*/  IMAD.MOV R10, RZ, RZ, -R10 ;  /* 0x000000ffff0a7224 */ /* 0x000fe200078e0a0a */
[----:B------:R-:W-:Y:S01]  /*4340*/  PRMT R8, R8, 0x9910, RZ ;  /* 0x0000991008087816 */ /* 0x000fe200000000ff */
[----:B------:R-:W-:Y:S01]  /*4350*/  IMAD R31, R31, 0xb22, RZ ;  /* 0x00000b221f1f7824 */ /* 0x000fe200078e02ff */
[----:B------:R-:W-:Y:S01]  /*4360*/  PRMT R65, R65, 0x7710, RZ ;  /* 0x0000771041417816 */ /* 0x000fe200000000ff */
[----:B------:R-:W-:Y:S01]  /*4370*/  IMAD R14, R14, 0xb22, RZ ;  /* 0x00000b220e0e7824 */ /* 0x000fe200078e02ff */
[----:B------:R-:W-:Y:S01]  /*4380*/  PRMT R84, R10, 0x7710, RZ ;  /* 0x000077100a547816 */ /* 0x000fe200000000ff */
[----:B------:R-:W-:Y:S01]  /*4390*/  IMAD R6, R6, 0x11, RZ ;  /* 0x0000001106067824 */ /* 0x000fe200078e02ff */
[----:B------:R-:W-:Y:S01]  /*43a0*/  SHF.R.U32.HI R10, RZ, 0x10, R31 ;  /* 0x00000010ff0a7819 */ /* 0x000fe2000001161f */
[----:B------:R-:W-:Y:S01]  /*43b0*/  IMAD R41, R57, -0x1d, R4 ;  /* 0xffffffe339297824 */ /* 0x000fe200078e0204 */
[----:B------:R-:W-:Y:S01]  /*43c0*/  SHF.R.U32.HI R14, RZ, 0x10, R14 ;  /* 0x00000010ff0e7819 */ /* 0x000fe2000001160e */
[----:B------:R-:W-:Y:S01]  /*43d0*/  IMAD.IADD R84, R33, 0x1, R84 ;  /* 0x0000000121547824 */ /* 0x000fe200078e0254 */
[----:B------:R-:W-:Y:S01]  /*43e0*/  IADD3 R6, PT, PT, RZ, -R6, RZ ;  /* 0x80000006ff067210 */ /* 0x000fe20007ffe0ff */
[----:B------:R-:W-:Y:S01]  /*43f0*/  IMAD R48, R41, R41, RZ ;  /* 0x0000002929307224 */ /* 0x000fe200078e02ff */
[----:B------:R-:W-:Y:S01]  /*4400*/  PRMT R10, R10, 0x9910, RZ ;  /* 0x000099100a0a7816 */ /* 0x000fe200000000ff */
[----:B------:R-:W-:Y:S01]  /*4410*/  IMAD R33, R113, -0x1d, R2 ;  /* 0xffffffe371217824 */ /* 0x000fe200078e0202 */
[----:B------:R-:W-:Y:S01]  /*4420*/  PRMT R14, R14, 0x9910, RZ ;  /* 0x000099100e0e7816 */ /* 0x000fe200000000ff */
[----:B------:R-:W-:Y:S01]  /*4430*/  IMAD R87, R87, -0x29, R4 ;  /* 0xffffffd757577824 */ /* 0x000fe200078e0204 */
[----:B------:R-:W-:Y:S01]  /*4440*/  PRMT R72, R6, 0x7710, RZ ;  /* 0x0000771006487816 */ /* 0x000fe200000000ff */
[----:B------:R-:W-:Y:S01]  /*4450*/  IMAD.MOV.U32 R6, RZ, RZ, R10 ;  /* 0x000000ffff067224 */ /* 0x000fe200078e000a */
[----:B------:R-:W-:Y:S01]  /*4460*/  MOV R10, R14 ;  /* 0x0000000e000a7202 */ /* 0x000fe20000000f00 */
[----:B------:R-:W-:Y:S01]  /*4470*/  IMAD R57, R33, R33, RZ ;  /* 0x0000002121397224 */ /* 0x000fe200078e02ff */
[----:B------:R-:W-:Y:S01]  /*4480*/  LOP3.LUT R14, R48, 0xffff, RZ, 0xc0, !PT ;  /* 0x0000ffff300e7812 */ /* 0x000fe200078ec0ff */
[----:B------:R-:W-:Y:S01]  /*4490*/  IMAD R6, R6, 0x17, RZ ;  /* 0x0000001706067824 */ /* 0x000fe200078e02ff */
[----:B------:R-:W-:Y:S01]  /*44a0*/  PRMT R95, R95, 0x9910, RZ ;  /* 0x000099105f5f7816 */ /* 0x000fe200000000ff */
[----:B------:R-:W-:Y:S01]  /*44b0*/  IMAD R10, R10, 0x17, RZ ;  /* 0x000000170a0a7824 */ /* 0x000fe200078e02ff */
[----:B------:R-:W-:Y:S01]  /*44c0*/  PRMT R93, R93, 0x9910, RZ ;  /* 0x000099105d5d7816 */ /* 0x000fe200000000ff */
[----:B------:R-:W-:Y:S01]  /*44d0*/  IMAD.IADD R72, R105, 0x1, R72 ;  /* 0x0000000169487824 */ /* 0x000fe200078e0248 */
[----:B------:R-:W-:Y:S01]  /*44e0*/  PRMT R29, R29, 0x9910, RZ ;  /* 0x000099101d1d7816 */ /* 0x000fe200000000ff */
[----:B------:R-:W-:Y:S01]  /*44f0*/  IMAD R105, R87, R87, RZ ;  /* 0x0000005757697224 */ /* 0x000fe200078e02ff */
[----:B------:R-:W-:Y:S01]  /*4500*/  IADD3 R10, PT, PT, RZ, -R10, RZ ;  /* 0x8000000aff0a7210 */ /* 0x000fe20007ffe0ff */
[----:B------:R-:W-:Y:S01]  /*4510*/  IMAD.IADD R65, R34, 0x1, R65 ;  /* 0x0000000122417824 */ /* 0x000fe200078e0241 */
[----:B------:R-:W-:Y:S01]  /*4520*/  PRMT R30, R30, 0x9910, RZ ;  /* 0x000099101e1e7816 */ /* 0x000fe200000000ff */
[----:B------:R-:W-:Y:S01]  /*4530*/  IMAD.MOV R34, RZ, RZ, -R6 ;  /* 0x000000ffff227224 */ /* 0x000fe200078e0a06 */
[----:B------:R-:W-:Y:S01]  /*4540*/  PRMT R31, R10, 0x7710, RZ ;  /* 0x000077100a1f7816 */ /* 0x000fe200000000ff */
[----:B------:R-:W-:Y:S01]  /*4550*/  IMAD R6, R14, 0x8d4, RZ ;  /* 0x000008d40e067824 */ /* 0x000fe200078e02ff */
[----:B------:R-:W-:Y:S01]  /*4560*/  LOP3.LUT R10, R57, 0xffff, RZ, 0xc0, !PT ;  /* 0x0000ffff390a7812 */ /* 0x000fe200078ec0ff */
[----:B------:R-:W-:Y:S01]  /*4570*/  IMAD R83, R83, -0x35, R4 ;  /* 0xffffffcb53537824 */ /* 0x000fe200078e0204 */
[----:B------:R-:W-:Y:S01]  /*4580*/  LOP3.LUT R14, R105, 0xffff, RZ, 0xc0, !PT ;  /* 0x0000ffff690e7812 */ /* 0x000fe200078ec0ff */
[----:B------:R-:W-:Y:S01]  /*4590*/  IMAD.IADD R31, R36, 0x1, R31 ;  /* 0x00000001241f7824 */ /* 0x000fe200078e021f */
[----:B------:R-:W-:Y:S01]  /*45a0*/  SHF.R.U32.HI R6, RZ, 0x10, R6 ;  /* 0x00000010ff067819 */ /* 0x000fe20000011606 */
[----:B------:R-:W-:Y:S01]  /*45b0*/  IMAD R10, R10, 0x8d4, RZ ;  /* 0x000008d40a0a7824 */ /* 0x000fe200078e02ff */
[----:B------:R-:W-:Y:S01]  /*45c0*/  PRMT R34, R34, 0x7710, RZ ;  /* 0x0000771022227816 */ /* 0x000fe200000000ff */
[----:B------:R-:W-:Y:S01]  /*45d0*/  IMAD R14, R14, 0xc7d, RZ ;  /* 0x00000c7d0e0e7824 */ /* 0x000fe200078e02ff */
[----:B------:R-:W-:Y:S01]  /*45e0*/  PRMT R42, R6, 0x9910, RZ ;  /* 0x00009910062a7816 */ /* 0x000fe200000000ff */
[----:B------:R-:W-:Y:S01]  /*45f0*/  IMAD R36, R39, -0x2f, R4 ;  /* 0xffffffd127247824 */ /* 0x000fe200078e0204 */
[----:B------:R-:W-:Y:S01]  /*4600*/  SHF.R.U32.HI R6, RZ, 0x10, R10 ;  /* 0x00000010ff067819 */ /* 0x000fe2000001160a */
[----:B------:R-:W-:Y:S01]  /*4610*/  IMAD R39, R115, -0x29, R2 ;  /* 0xffffffd773277824 */ /* 0x000fe200078e0202 */
[----:B------:R-:W-:Y:S01]  /*4620*/  SHF.R.U32.HI R10, RZ, 0x11, R14 ;  /* 0x00000011ff0a7819 */ /* 0x000fe2000001160e */
[----:B------:R-:W-:Y:S01]  /*4630*/  IMAD.IADD R34, R101, 0x1, R34 ;  /* 0x0000000165227824 */ /* 0x000fe200078e0222 */
[----:B------:R-:W-:Y:S01]  /*4640*/  MOV R14, R42 ;  /* 0x0000002a000e7202 */ /* 0x000fe20000000f00 */
[----:B------:R-:W-:Y:S01]  /*4650*/  IMAD R50, R39, R39, RZ ;  /* 0x0000002727327224 */ /* 0x000fe200078e02ff */
[----:B------:R-:W-:Y:S01]  /*4660*/  PRMT R42, R6, 0x9910, RZ ;  /* 0x00009910062a7816 */ /* 0x000fe200000000ff */
[----:B------:R-:W-:Y:S01]  /*4670*/  IMAD R101, R36, R36, RZ ;  /* 0x0000002424657224 */ /* 0x000fe200078e02ff */
[----:B------:R-:W-:Y:S01]  /*4680*/  PRMT R44, R10, 0x9910, RZ ;  /* 0x000099100a2c7816 */ /* 0x000fe200000000ff */
[----:B------:R-:W-:Y:S01]  /*4690*/  IMAD R6, R14, 0x1d, RZ ;  /* 0x0000001d0e067824 */ /* 0x000fe200078e02ff */
[----:B------:R-:W-:Y:S01]  /*46a0*/  PRMT R40, R40, 0x9910, RZ ;  /* 0x0000991028287816 */ /* 0x000fe200000000ff */
[----:B------:R-:W-:Y:S01]  /*46b0*/  IMAD.MOV.U32 R10, RZ, RZ, R42 ;  /* 0x000000ffff0a7224 */ /* 0x000fe200078e002a */
[----:B------:R-:W-:Y:S01]  /*46c0*/  LOP3.LUT R42, R50, 0xffff, RZ, 0xc0, !PT ;  /* 0x0000ffff322a7812 */ /* 0x000fe200078ec0ff */
[----:B------:R-:W-:Y:S01]  /*46d0*/  IMAD.MOV.U32 R14, RZ, RZ, R44 ;  /* 0x000000ffff0e7224 */ /* 0x000fe200078e002c */
[----:B------:R-:W-:Y:S01]  /*46e0*/  IADD3 R177, PT, PT, RZ, -R6, RZ ;  /* 0x80000006ffb17210 */ /* 0x000fe20007ffe0ff */
[----:B------:R-:W-:Y:S01]  /*46f0*/  IMAD R6, R10, 0x1d, RZ ;  /* 0x0000001d0a067824 */ /* 0x000fe200078e02ff */
[----:B------:R-:W-:Y:S01]  /*4700*/  LOP3.LUT R44, R101, 0xffff, RZ, 0xc0, !PT ;  /* 0x0000ffff652c7812 */ /* 0x000fe200078ec0ff */
[----:B------:R-:W-:Y:S01]  /*4710*/  IMAD R10, R14, 0x29, RZ ;  /* 0x000000290e0a7824 */ /* 0x000fe200078e02ff */
[----:B------:R-:W-:Y:S01]  /*4720*/  PRMT R177, R177, 0x7710, RZ ;  /* 0x00007710b1b17816 */ /* 0x000fe200000000ff */
[----:B------:R-:W-:Y:S01]  /*4730*/  IMAD R42, R42, 0xc7d, RZ ;  /* 0x00000c7d2a2a7824 */ /* 0x000fe200078e02ff */
[----:B------:R-:W-:Y:S01]  /*4740*/  PRMT R35, R35, 0x9910, RZ ;  /* 0x0000991023237816 */ /* 0x000fe200000000ff */
[----:B------:R-:W-:Y:S01]  /*4750*/  IMAD.MOV R176, RZ, RZ, -R6 ;  /* 0x000000ffffb07224 */ /* 0x000fe200078e0a06 */
[----:B------:R-:W-:Y:S01]  /*4760*/  IADD3 R177, PT, PT, R48, R177, RZ ;  /* 0x000000b130b17210 */ /* 0x000fe20007ffe0ff */
[----:B------:R-:W-:Y:S01]  /*4770*/  IMAD.MOV R10, RZ, RZ, -R10 ;  /* 0x000000ffff0a7224 */ /* 0x000fe200078e0a0a */
[----:B------:R-:W-:Y:S01]  /*4780*/  SHF.R.U32.HI R6, RZ, 0x11, R42 ;  /* 0x00000011ff067819 */ /* 0x000fe2000001162a */
[----:B------:R-:W-:Y:S01]  /*4790*/  IMAD R44, R44, 0xae5, RZ ;  /* 0x00000ae52c2c7824 */ /* 0x000fe200078e02ff */
[----:B------:R-:W-:Y:S01]  /*47a0*/  PRMT R176, R176, 0x7710, RZ ;  /* 0x00007710b0b07816 */ /* 0x000fe200000000ff */
[----:B------:R-:W-:Y:S01]  /*47b0*/  IMAD R58, R83, R83, RZ ;  /* 0x00000053533a7224 */ /* 0x000fe200078e02ff */
[----:B------:R-:W-:Y:S01]  /*47c0*/  PRMT R178, R10, 0x7710, RZ ;  /* 0x000077100ab27816 */ /* 0x000fe200000000ff */
[----:B------:R-:W-:Y:S01]  /*47d0*/  IMAD R60, R119, -0x35, R2 ;  /* 0xffffffcb773c7824 */ /* 0x000fe200078e0202 */
[----:B------:R-:W-:Y:S01]  /*47e0*/  SHF.R.U32.HI R10, RZ, 0x11, R44 ;  /* 0x00000011ff0a7819 */ /* 0x000fe2000001162c */
[----:B------:R-:W-:Y:S01]  /*47f0*/  IMAD.IADD R176, R57, 0x1, R176 ;  /* 0x0000000139b07824 */ /* 0x000fe200078e02b0 */
[----:B------:R-:W-:Y:S01]  /*4800*/  PRMT R6, R6, 0x9910, RZ ;  /* 0x0000991006067816 */ /* 0x000fe200000000ff */
[----:B------:R-:W-:Y:S01]  /*4810*/  IMAD R57, R117, -0x2f, R2 ;  /* 0xffffffd175397824 */ /* 0x000fe200078e0202 */
[----:B------:R-:W-:Y:S01]  /*4820*/  PRMT R10, R10, 0x9910, RZ ;  /* 0x000099100a0a7816 */ /* 0x000fe200000000ff */
[----:B------:R-:W-:Y:S01]  /*4830*/  IMAD.IADD R178, R105, 0x1, R178 ;  /* 0x0000000169b27824 */ /* 0x000fe200078e02b2 */
[----:B------:R-:W-:Y:S01]  /*4840*/  LOP3.LUT R14, R58, 0xffff, RZ, 0xc0, !PT ;  /* 0x0000ffff3a0e7812 */ /* 0x000fe200078ec0ff */
[----:B------:R-:W-:Y:S01]  /*4850*/  IMAD R6, R6, 0x29, RZ ;  /* 0x0000002906067824 */ /* 0x000fe200078e02ff */
[----:B------:R-:W-:Y:S01]  /*4860*/  PRMT R23, R23, 0x9910, RZ ;  /* 0x0000991017177816 */ /* 0x000fe200000000ff */
[----:B------:R-:W-:Y:S01]  /*4870*/  IMAD R52, R57, R57, RZ ;  /* 0x0000003939347224 */ /* 0x000fe200078e02ff */
[----:B------:R-:W-:Y:S01]  /*4880*/  PRMT R85, R85, 0x9910, RZ ;  /* 0x0000991055557816 */ /* 0x000fe200000000ff */
[----:B------:R-:W-:Y:S01]  /*4890*/  IMAD R10, R10, 0x2f, RZ ;  /* 0x0000002f0a0a7824 */ /* 0x000fe200078e02ff */
[----:B------:R-:W-:Y:S01]  /*48a0*/  IADD3 R181, PT, PT, RZ, -R6, RZ ;  /* 0x80000006ffb57210 */ /* 0x000fe20007ffe0ff */
[----:B------:R-:W-:Y:S01]  /*48b0*/  IMAD R105, R60, R60, RZ ;  /* 0x0000003c3c697224 */ /* 0x000fe200078e02ff */
[----:B------:R-:W-:Y:S01]  /*48c0*/  LOP3.LUT R6, R52, 0xffff, RZ, 0xc0, !PT ;  /* 0x0000ffff34067812 */ /* 0x000fe200078ec0ff */
[----:B------:R-:W-:Y:S01]  /*48d0*/  IMAD.MOV R10, RZ, RZ, -R10 ;  /* 0x000000ffff0a7224 */ /* 0x000fe200078e0a0a */
[----:B------:R-:W-:Y:S01]  /*48e0*/  PRMT R181, R181, 0x7710, RZ ;  /* 0x00007710b5b57816 */ /* 0x000fe200000000ff */
[----:B------:R-:W-:Y:S01]  /*48f0*/  IMAD R45, R45, -0x3b, R4 ;  /* 0xffffffc52d2d7824 */ /* 0x000fe200078e0204 */
[----:B------:R-:W-:Y:S01]  /*4900*/  LOP3.LUT R42, R105, 0xffff, RZ, 0xc0, !PT ;  /* 0x0000ffff692a7812 */ /* 0x000fe200078ec0ff */
        /* <DEDUP_REMOVED lines=9> */
[----:B------:R-:W-:Y:S01]  /*49a0*/  IADD3 R180, PT, PT, R101, R180, RZ ;  /* 0x000000b465b47210 */ /* 0x000fe20007ffe0ff */
[----:B------:R-:W-:Y:S01]  /*49b0*/  IMAD R101, R45, R45, RZ ;  /* 0x0000002d2d657224 */ /* 0x000fe200078e02ff */
[----:B------:R-:W-:Y:S01]  /*49c0*/  PRMT R6, R6, 0x9910, RZ ;  /* 0x0000991006067816 */ /* 0x000fe200000000ff */
[----:B------:R-:W-:Y:S01]  /*49d0*/  IMAD R50, R42, R42, RZ ;  /* 0x0000002a2a327224 */ /* 0x000fe200078e02ff */
[----:B------:R-:W-:Y:S01]  /*49e0*/  PRMT R10, R10, 0x9910, RZ ;  /* 0x000099100a0a7816 */ /* 0x000fe200000000ff */
[----:B------:R-:W-:Y:S01]  /*49f0*/  IMAD R161, R161, -0x47, R4 ;  /* 0xffffffb9a1a17824 */ /* 0x000fe200078e0204 */
[----:B------:R-:W-:Y:S01]  /*4a00*/  SHF.R.U32.HI R14, RZ, 0x12, R14 ;  /* 0x00000012ff0e7819 */ /* 0x000fe2000001160e */
[----:B------:R-:W-:Y:S01]  /*4a10*/  IMAD R6, R6, 0x2f, RZ ;  /* 0x0000002f06067824 */ /* 0x000fe200078e02ff */
[----:B------:R-:W-:Y:S01]  /*4a20*/  LOP3.LUT R44, R101, 0xffff, RZ, 0xc0, !PT ;  /* 0x0000ffff652c7812 */ /* 0x000fe200078ec0ff */
[----:B------:R-:W-:Y:S01]  /*4a30*/  IMAD R10, R10, 0x35, RZ ;  /* 0x000000350a0a7824 */ /* 0x000fe200078e02ff */
[----:B------:R-:W-:Y:S01]  /*4a40*/  PRMT R14, R14, 0x9910, RZ ;  /* 0x000099100e0e7816 */ /* 0x000fe200000000ff */
[----:B------:R-:W-:Y:S01]  /*4a50*/  IMAD.MOV R6, RZ, RZ, -R6 ;  /* 0x000000ffff067224 */ /* 0x000fe200078e0a06 */
[----:B------:R-:W-:Y:S01]  /*4a60*/  LOP3.LUT R48, R50, 0xffff, RZ, 0xc0, !PT ;  /* 0x0000ffff32307812 */ /* 0x000fe200078ec0ff */
        /* <DEDUP_REMOVED lines=9> */
[----:B------:R-:W-:Y:S01]  /*4b00*/  IADD3 R14, PT, PT, RZ, -R14, RZ ;  /* 0x8000000eff0e7210 */ /* 0x000fe20007ffe0ff */
[----:B------:R-:W-:Y:S01]  /*4b10*/  IMAD.IADD R179, R52, 0x1, R179 ;  /* 0x0000000134b37824 */ /* 0x000fe200078e02b3 */
[----:B------:R-:W-:Y:S01]  /*4b20*/  PRMT R6, R6, 0x9910, RZ ;  /* 0x0000991006067816 */ /* 0x000fe200000000ff */
[----:B------:R-:W-:Y:S01]  /*4b30*/  IMAD R43, R123, -0x47, R2 ;  /* 0xffffffb97b2b7824 */ /* 0x000fe200078e0202 */
[----:B------:R-:W-:Y:S01]  /*4b40*/  SHF.R.U32.HI R10, RZ, 0x10, R10 ;  /* 0x00000010ff0a7819 */ /* 0x000fe2000001160a */
[----:B------:R-:W-:Y:S01]  /*4b50*/  IMAD R52, R161, R161, RZ ;  /* 0x000000a1a1347224 */ /* 0x000fe200078e02ff */
[----:B------:R-:W-:Y:S01]  /*4b60*/  PRMT R182, R14, 0x7710, RZ ;  /* 0x000077100eb67816 */ /* 0x000fe200000000ff */
[----:B------:R-:W-:Y:S01]  /*4b70*/  IMAD R6, R6, 0x3b, RZ ;  /* 0x0000003b06067824 */ /* 0x000fe200078e02ff */
[----:B------:R-:W-:Y:S01]  /*4b80*/  PRMT R14, R10, 0x9910, RZ ;  /* 0x000099100a0e7816 */ /* 0x000fe200000000ff */
[----:B------:R-:W-:Y:S01]  /*4b90*/  IMAD.IADD R183, R58, 0x1, R183 ;  /* 0x000000013ab77824 */ /* 0x000fe200078e02b7 */
[----:B------:R-:W-:Y:S01]  /*4ba0*/  IADD3 R182, PT, PT, R105, R182, RZ ;  /* 0x000000b669b67210 */ /* 0x000fe20007ffe0ff */
[----:B------:R-:W-:Y:S01]  /*4bb0*/  IMAD R105, R43, R43, RZ ;  /* 0x0000002b2b697224 */ /* 0x000fe200078e02ff */
[----:B------:R-:W-:Y:S01]  /*4bc0*/  LOP3.LUT R10, R52, 0xffff, RZ, 0xc0, !PT ;  /* 0x0000ffff340a7812 */ /* 0x000fe200078ec0ff */
[----:B------:R-:W-:Y:S01]  /*4bd0*/  IMAD R58, R44, R44, RZ ;  /* 0x0000002c2c3a7224 */ /* 0x000fe200078e02ff */
[----:B------:R-:W-:Y:S01]  /*4be0*/  PRMT R22, R22, 0x9910, RZ ;  /* 0x0000991016167816 */ /* 0x000fe200000000ff */
[----:B------:R-:W-:Y:S01]  /*4bf0*/  IMAD.MOV R232, RZ, RZ, -R6 ;  /* 0x000000ffffe87224 */ /* 0x000fe200078e0a06 */
[----:B------:R-:W-:Y:S01]  /*4c00*/  PRMT R32, R32, 0x9910, RZ ;  /* 0x0000991020207816 */ /* 0x000fe200000000ff */
[----:B------:R-:W-:Y:S01]  /*4c10*/  IMAD.MOV.U32 R6, RZ, RZ, R14 ;  /* 0x000000ffff067224 */ /* 0x000fe200078e000e */
[----:B------:R-:W-:Y:S01]  /*4c20*/  LOP3.LUT R14, R105, 0xffff, RZ, 0xc0, !PT ;  /* 0x0000ffff690e7812 */ /* 0x000fe200078ec0ff */
[----:B------:R-:W-:Y:S01]  /*4c30*/  IMAD R10, R10, 0x39b1, RZ ;  /* 0x000039b10a0a7824 */ /* 0x000fe200078e02ff */
[----:B------:R-:W-:Y:S01]  /*4c40*/  LOP3.LUT R48, R58, 0xffff, RZ, 0xc0, !PT ;  /* 0x0000ffff3a307812 */ /* 0x000fe200078ec0ff */
[----:B------:R-:W-:Y:S01]  /*4c50*/  IMAD R6, R6, 0x3b, RZ ;  /* 0x0000003b06067824 */ /* 0x000fe200078e02ff */
[----:B------:R-:W-:Y:S01]  /*4c60*/  PRMT R232, R232, 0x7710, RZ ;  /* 0x00007710e8e87816 */ /* 0x000fe200000000ff */
[----:B------:R-:W-:Y:S01]  /*4c70*/  IMAD R14, R14, 0x39b1, RZ ;  /* 0x000039b10e0e7824 */ /* 0x000fe200078e02ff */
[----:B------:R-:W-:Y:S01]  /*4c80*/  SHF.R.U32.HI R10, RZ, 0x14, R10 ;  /* 0x00000014ff0a7819 */ /* 0x000fe2000001160a */
[----:B------:R-:W-:Y:S01]  /*4c90*/  IMAD.MOV R185, RZ, RZ, -R6 ;  /* 0x000000ffffb97224 */ /* 0x000fe200078e0a06 */
[----:B------:R-:W-:Y:S01]  /*4ca0*/  IADD3 R232, PT, PT, R101, R232, RZ ;  /* 0x000000e865e87210 */ /* 0x000fe20007ffe0ff */
[----:B------:R-:W-:Y:S01]  /*4cb0*/  IMAD R48, R48, 0x18ad, RZ ;  /* 0x000018ad30307824 */ /* 0x000fe200078e02ff */
[----:B------:R-:W-:Y:S01]  /*4cc0*/  SHF.R.U32.HI R6, RZ, 0x14, R14 ;  /* 0x00000014ff067819 */ /* 0x000fe2000001160e */
[----:B------:R-:W-:Y:S01]  /*4cd0*/  IMAD R132, R125, -0x53, R2 ;  /* 0xffffffad7d847824 */ /* 0x000fe200078e0202 */
[----:B------:R-:W-:Y:S01]  /*4ce0*/  PRMT R14, R10, 0x9910, RZ ;  /* 0x000099100a0e7816 */ /* 0x000fe200000000ff */
[----:B------:R-:W-:Y:S01]  /*4cf0*/  IMAD R47, R47, -0x65, R4 ;  /* 0xffffff9b2f2f7824 */ /* 0x000fe200078e0204 */
[----:B------:R-:W-:Y:S01]  /*4d00*/  PRMT R185, R185, 0x7710, RZ ;  /* 0x00007710b9b97816 */ /* 0x000fe200000000ff */
[----:B------:R-:W-:Y:S01]  /*4d10*/  IMAD R101, R132, R132, RZ ;  /* 0x0000008484657224 */ /* 0x000fe200078e02ff */
[----:B------:R-:W-:Y:S01]  /*4d20*/  SHF.R.U32.HI R10, RZ, 0x13, R48 ;  /* 0x00000013ff0a7819 */ /* 0x000fe20000011630 */
[----:B------:R-:W-:Y:S01]  /*4d30*/  IMAD R106, R47, R47, RZ ;  /* 0x0000002f2f6a7224 */ /* 0x000fe200078e02ff */
[----:B------:R-:W-:Y:S01]  /*4d40*/  PRMT R48, R6, 0x9910, RZ ;  /* 0x0000991006307816 */ /* 0x000fe200000000ff */
[----:B------:R-:W-:Y:S01]  /*4d50*/  IMAD.MOV.U32 R6, RZ, RZ, R14 ;  /* 0x000000ffff067224 */ /* 0x000fe200078e000e */
[----:B------:R-:W-:Y:S01]  /*4d60*/  IADD3 R185, PT, PT, R50, R185, RZ ;  /* 0x000000b932b97210 */ /* 0x000fe20007ffe0ff */
[----:B------:R-:W-:Y:S01]  /*4d70*/  IMAD R14, R51, -0x59, R4 ;  /* 0xffffffa7330e7824 */ /* 0x000fe200078e0204 */
[----:B------:R-:W-:Y:S01]  /*4d80*/  PRMT R50, R10, 0x9910, RZ ;  /* 0x000099100a327816 */ /* 0x000fe200000000ff */
[----:B------:R-:W-:Y:S01]  /*4d90*/  IMAD.MOV.U32 R10, RZ, RZ, R48 ;  /* 0x000000ffff0a7224 */ /* 0x000fe200078e0030 */
[----:B------:R-:W-:Y:S01]  /*4da0*/  PRMT R92, R92, 0x9910, RZ ;  /* 0x000099105c5c7816 */ /* 0x000fe200000000ff */
[----:B------:R-:W-:Y:S01]  /*4db0*/  IMAD R6, R6, 0x47, RZ ;  /* 0x0000004706067824 */ /* 0x000fe200078e02ff */
[----:B------:R-:W-:Y:S01]  /*4dc0*/  PRMT R28, R28, 0x9910, RZ ;  /* 0x000099101c1c7816 */ /* 0x000fe200000000ff */
[----:B------:R-:W-:Y:S01]  /*4dd0*/  IMAD.MOV.U32 R48, RZ, RZ, R50 ;  /* 0x000000ffff307224 */ /* 0x000fe200078e0032 */
[----:B------:R-:W-:Y:S01]  /*4de0*/  LOP3.LUT R50, R101, 0xffff, RZ, 0xc0, !PT ;  /* 0x0000ffff65327812 */ /* 0x000fe200078ec0ff */
[----:B------:R-:W-:Y:S01]  /*4df0*/  IMAD R10, R10, 0x47, RZ ;  /* 0x000000470a0a7824 */ /* 0x000fe200078e02ff */
[----:B------:R-:W-:Y:S01]  /*4e00*/  IADD3 R235, PT, PT, RZ, -R6, RZ ;  /* 0x80000006ffeb7210 */ /* 0x000fe20007ffe0ff */
[----:B------:R-:W-:Y:S01]  /*4e10*/  IMAD R107, R14, R14, RZ ;  /* 0x0000000e0e6b7224 */ /* 0x000fe200078e02ff */
[----:B------:R-:W-:Y:S01]  /*4e20*/  PRMT R84, R84, 0x9910, RZ ;  /* 0x0000991054547816 */ /* 0x000fe200000000ff */
[----:B------:R-:W-:Y:S01]  /*4e30*/  IMAD R6, R48, 0x53, RZ ;  /* 0x0000005330067824 */ /* 0x000fe200078e02ff */
[----:B------:R-:W-:Y:S01]  /*4e40*/  PRMT R235, R235, 0x7710, RZ ;  /* 0x00007710ebeb7816 */ /* 0x000fe200000000ff */
[----:B------:R-:W-:Y:S01]  /*4e50*/  IMAD R50, R50, 0x18ad, RZ ;  /* 0x000018ad32327824 */ /* 0x000fe200078e02ff */
[----:B------:R-:W-:Y:S01]  /*4e60*/  PRMT R65, R65, 0x9910, RZ ;  /* 0x0000991041417816 */ /* 0x000fe200000000ff */
[----:B------:R-:W-:Y:S01]  /*4e70*/  IMAD.MOV R238, RZ, RZ, -R10 ;  /* 0x000000ffffee7224 */ /* 0x000fe200078e0a0a */
[----:B------:R-:W-:Y:S01]  /*4e80*/  LOP3.LUT R10, R107, 0xffff, RZ, 0xc0, !PT ;  /* 0x0000ffff6b0a7812 */ /* 0x000fe200078ec0ff */
[----:B------:R-:W-:Y:S01]  /*4e90*/  IMAD.MOV R237, RZ, RZ, -R6 ;  /* 0x000000ffffed7224 */ /* 0x000fe200078e0a06 */
[----:B------:R-:W-:Y:S01]  /*4ea0*/  SHF.R.U32.HI R6, RZ, 0x13, R50 ;  /* 0x00000013ff067819 */ /* 0x000fe20000011632 */
[----:B------:R-:W-:Y:S01]  /*4eb0*/  IMAD R27, R27, -0x6b, R4 ;  /* 0xffffff951b1b7824 */ /* 0x000fe200078e0204 */
[----:B------:R-:W-:Y:S01]  /*4ec0*/  PRMT R238, R238, 0x7710, RZ ;  /* 0x00007710eeee7816 */ /* 0x000fe200000000ff */
[----:B------:R-:W-:Y:S01]  /*4ed0*/  IMAD R48, R10, 0x1703, RZ ;  /* 0x000017030a307824 */ /* 0x000fe200078e02ff */
[----:B------:R-:W-:Y:S01]  /*4ee0*/  PRMT R50, R6, 0x9910, RZ ;  /* 0x0000991006327816 */ /* 0x000fe200000000ff */
[----:B------:R-:W-:Y:S01]  /*4ef0*/  IMAD R10, R127, -0x59, R2 ;  /* 0xffffffa77f0a7824 */ /* 0x000fe200078e0202 */
[----:B------:R-:W-:Y:S01]  /*4f00*/  IADD3 R235, PT, PT, R52, R235, RZ ;  /* 0x000000eb34eb7210 */ /* 0x000fe20007ffe0ff */
[----:B------:R-:W-:Y:S01]  /*4f10*/  IMAD R52, R49, -0x61, R4 ;  /* 0xffffff9f31347824 */ /* 0x000fe200078e0204 */
[----:B------:R-:W-:Y:S01]  /*4f20*/  SHF.R.U32.HI R6, RZ, 0x13, R48 ;  /* 0x00000013ff067819 */ /* 0x000fe20000011630 */
[----:B------:R-:W-:Y:S01]  /*4f30*/  IMAD R49, R129, -0x61, R2 ;  /* 0xffffff9f81317824 */ /* 0x000fe200078e0202 */
[----:B------:R-:W-:Y:S01]  /*4f40*/  MOV R48, R50 ;  /* 0x0000003200307202 */ /* 0x000fe20000000f00 */
[----:B------:R-:W-:Y:S01]  /*4f50*/  IMAD.IADD R238, R105, 0x1, R238 ;  /* 0x0000000169ee7824 */ /* 0x000fe200078e02ee */
[----:B------:R-:W-:Y:S01]  /*4f60*/  PRMT R51, R6, 0x9910, RZ ;  /* 0x0000991006337816 */ /* 0x000fe200000000ff */
[----:B------:R-:W-:Y:S01]  /*4f70*/  IMAD R100, R10, R10, RZ ;  /* 0x0000000a0a647224 */ /* 0x000fe200078e02ff */
[----:B------:R-:W-:Y:S01]  /*4f80*/  PRMT R237, R237, 0x7710, RZ ;  /* 0x00007710eded7816 */ /* 0x000fe200000000ff */
[----:B------:R-:W-:Y:S01]  /*4f90*/  IMAD R6, R48, 0x53, RZ ;  /* 0x0000005330067824 */ /* 0x000fe200078e02ff */
[----:B------:R-:W-:Y:S01]  /*4fa0*/  PRMT R160, R160, 0x9910, RZ ;  /* 0x00009910a0a07816 */ /* 0x000fe200000000ff */
[----:B------:R-:W-:Y:S01]  /*4fb0*/  IMAD R105, R52, R52, RZ ;  /* 0x0000003434697224 */ /* 0x000fe200078e02ff */
[----:B------:R-:W-:Y:S01]  /*4fc0*/  LOP3.LUT R50, R100, 0xffff, RZ, 0xc0, !PT ;  /* 0x0000ffff64327812 */ /* 0x000fe200078ec0ff */
[----:B------:R-:W-:Y:S01]  /*4fd0*/  IMAD R104, R49, R49, RZ ;  /* 0x0000003131687224 */ /* 0x000fe200078e02ff */
[----:B------:R-:W-:Y:S01]  /*4fe0*/  PRMT R41, R41, 0x9910, RZ ;  /* 0x0000991029297816 */ /* 0x000fe200000000ff */
[----:B------:R-:W-:Y:S01]  /*4ff0*/  IMAD.MOV.U32 R48, RZ, RZ, R51 ;  /* 0x000000ffff307224 */ /* 0x000fe200078e0033 */
[----:B------:R-:W-:Y:S01]  /*5000*/  LOP3.LUT R51, R105, 0xffff, RZ, 0xc0, !PT ;  /* 0x0000ffff69337812 */ /* 0x000fe200078ec0ff */
[----:B------:R-:W-:Y:S01]  /*5010*/  IMAD.MOV R6, RZ, RZ, -R6 ;  /* 0x000000ffff067224 */ /* 0x000fe200078e0a06 */
[----:B------:R-:W-:Y:S01]  /*5020*/  PRMT R72, R72, 0x9910, RZ ;  /* 0x0000991048487816 */ /* 0x000fe200000000ff */
[----:B------:R-:W-:Y:S01]  /*5030*/  IMAD.IADD R237, R58, 0x1, R237 ;  /* 0x000000013aed7824 */ /* 0x000fe200078e02ed */
[----:B------:R-:W-:Y:S01]  /*5040*/  LOP3.LUT R58, R104, 0xffff, RZ, 0xc0, !PT ;  /* 0x0000ffff683a7812 */ /* 0x000fe200078ec0ff */
[----:B------:R-:W-:Y:S01]  /*5050*/  IMAD R50, R50, 0x1703, RZ ;  /* 0x0000170332327824 */ /* 0x000fe200078e02ff */
[----:B------:R-:W-:Y:S01]  /*5060*/  PRMT R236, R6, 0x7710, RZ ;  /* 0x0000771006ec7816 */ /* 0x000fe200000000ff */
[----:B------:R-:W-:Y:S01]  /*5070*/  IMAD R6, R48, 0x59, RZ ;  /* 0x0000005930067824 */ /* 0x000fe200078e02ff */
[----:B------:R-:W-:Y:S01]  /*5080*/  PRMT R162, R162, 0x9910, RZ ;  /* 0x00009910a2a27816 */ /* 0x000fe200000000ff */
[----:B------:R-:W-:Y:S01]  /*5090*/  IMAD R51, R51, 0x5475, RZ ;  /* 0x0000547533337824 */ /* 0x000fe200078e02ff */
[----:B------:R-:W-:Y:S01]  /*50a0*/  SHF.R.U32.HI R48, RZ, 0x13, R50 ;  /* 0x00000013ff307819 */ /* 0x000fe20000011632 */
[----:B------:R-:W-:Y:S01]  /*50b0*/  IMAD R58, R58, 0x5475, RZ ;  /* 0x000054753a3a7824 */ /* 0x000fe200078e02ff */
[----:B------:R-:W-:Y:S01]  /*50c0*/  IADD3 R236, PT, PT, R101, R236, RZ ;  /* 0x000000ec65ec7210 */ /* 0x000fe20007ffe0ff */
[----:B------:R-:W-:Y:S01]  /*50d0*/  IMAD.MOV R240, RZ, RZ, -R6 ;  /* 0x000000fffff07224 */ /* 0x000fe200078e0a06 */
[----:B------:R-:W-:Y:S01]  /*50e0*/  SHF.R.U32.HI R6, RZ, 0x15, R51 ;  /* 0x00000015ff067819 */ /* 0x000fe20000011633 */
[----:B------:R-:W-:Y:S01]  /*50f0*/  IMAD R108, R27, R27, RZ ;  /* 0x0000001b1b6c7224 */ /* 0x000fe200078e02ff */
[----:B------:R-:W-:Y:S01]  /*5100*/  SHF.R.U32.HI R50, RZ, 0x15, R58 ;  /* 0x00000015ff327819 */ /* 0x000fe2000001163a */
[----:B------:R-:W-:Y:S01]  /*5110*/  IMAD.IADD R139, R97, 0x1, R139 ;  /* 0x00000001618b7824 */ /* 0x000fe200078e028b */
[----:B------:R-:W-:Y:S01]  /*5120*/  PRMT R51, R6, 0x9910, RZ ;  /* 0x0000991006337816 */ /* 0x000fe200000000ff */
[----:B------:R-:W-:Y:S01]  /*5130*/  IMAD R165, R165, -0x7f, R4 ;  /* 0xffffff81a5a57824 */ /* 0x000fe200078e0204 */
[----:B------:R-:W-:Y:S01]  /*5140*/  PRMT R48, R48, 0x9910, RZ ;  /* 0x0000991030307816 */ /* 0x000fe200000000ff */
[----:B------:R-:W-:Y:S01]  /*5150*/  IMAD R163, R163, -0x7f, R2 ;  /* 0xffffff81a3a37824 */ /* 0x000fe200078e0202 */
[----:B------:R-:W-:Y:S01]  /*5160*/  PRMT R58, R50, 0x9910, RZ ;  /* 0x00009910323a7816 */ /* 0x000fe200000000ff */
[----:B------:R-:W-:Y:S01]  /*5170*/  IMAD.MOV.U32 R50, RZ, RZ, R51 ;  /* 0x000000ffff327224 */ /* 0x000fe200078e0033 */
[----:B------:R-:W-:Y:S01]  /*5180*/  PRMT R240, R240, 0x7710, RZ ;  /* 0x00007710f0f07816 */ /* 0x000fe200000000ff */
[----:B------:R-:W-:Y:S01]  /*5190*/  IMAD.MOV.U32 R6, RZ, RZ, R48 ;  /* 0x000000ffff067224 */ /* 0x000fe200078e0030 */
[----:B------:R-:W-:Y:S01]  /*51a0*/  LOP3.LUT R101, R108, 0xffff, RZ, 0xc0, !PT ;  /* 0x0000ffff6c657812 */ /* 0x000fe200078ec0ff */
[----:B------:R-:W-:Y:S01]  /*51b0*/  IMAD.MOV.U32 R51, RZ, RZ, R58 ;  /* 0x000000ffff337224 */ /* 0x000fe200078e003a */
[----:B------:R-:W-:Y:S01]  /*51c0*/  IADD3 R240, PT, PT, R107, R240, RZ ;  /* 0x000000f06bf07210 */ /* 0x000fe20007ffe0ff */
[----:B------:R-:W-:Y:S01]  /*51d0*/  IMAD R6, R6, 0x59, RZ ;  /* 0x0000005906067824 */ /* 0x000fe200078e02ff */
[----:B------:R-:W-:Y:S01]  /*51e0*/  PRMT R34, R34, 0x9910, RZ ;  /* 0x0000991022227816 */ /* 0x000fe200000000ff */
[----:B------:R-:W-:Y:S01]  /*51f0*/  IMAD R51, R51, 0x61, RZ ;  /* 0x0000006133337824 */ /* 0x000fe200078e02ff */
[----:B------:R-:W-:Y:S01]  /*5200*/  PRMT R87, R87, 0x9910, RZ ;  /* 0x0000991057577816 */ /* 0x000fe200000000ff */
[----:B------:R-:W-:Y:S01]  /*5210*/  IMAD R48, R131, -0x65, R2 ;  /* 0xffffff9b83307824 */ /* 0x000fe200078e0202 */
[----:B------:R-:W-:Y:S01]  /*5220*/  IADD3 R6, PT, PT, RZ, -R6, RZ ;  /* 0x80000006ff067210 */ /* 0x000fe20007ffe0ff */
[----:B------:R-:W-:Y:S01]  /*5230*/  IMAD R50, R50, 0x61, RZ ;  /* 0x0000006132327824 */ /* 0x000fe200078e02ff */
[----:B------:R-:W-:Y:S01]  /*5240*/  PRMT R33, R33, 0x9910, RZ ;  /* 0x0000991021217816 */ /* 0x000fe200000000ff */
[----:B------:R-:W-:Y:S01]  /*5250*/  IMAD.MOV R51, RZ, RZ, -R51 ;  /* 0x000000ffff337224 */ /* 0x000fe200078e0a33 */
[----:B------:R-:W-:Y:S01]  /*5260*/  PRMT R239, R6, 0x7710, RZ ;  /* 0x0000771006ef7816 */ /* 0x000fe200000000ff */
[----:B------:R-:W-:Y:S01]  /*5270*/  IMAD R107, R48, R48, RZ ;  /* 0x00000030306b7224 */ /* 0x000fe200078e02ff */
[----:B------:R-:W-:Y:S01]  /*5280*/  LOP3.LUT R6, R106, 0xffff, RZ, 0xc0, !PT ;  /* 0x0000ffff6a067812 */ /* 0x000fe200078ec0ff */
[----:B------:R-:W-:Y:S01]  /*5290*/  IMAD.MOV R50, RZ, RZ, -R50 ;  /* 0x000000ffff327224 */ /* 0x000fe200078e0a32 */
[----:B------:R-:W-:Y:S01]  /*52a0*/  PRMT R241, R51, 0x7710, RZ ;  /* 0x0000771033f17816 */ /* 0x000fe200000000ff */
[----:B------:R-:W-:Y:S01]  /*52b0*/  IMAD R101, R101, 0x4c9, RZ ;  /* 0x000004c965657824 */ /* 0x000fe200078e02ff */
[----:B------:R-:W-:Y:S01]  /*52c0*/  LOP3.LUT R51, R107, 0xffff, RZ, 0xc0, !PT ;  /* 0x0000ffff6b337812 */ /* 0x000fe200078ec0ff */
[----:B------:R-:W-:Y:S01]  /*52d0*/  IMAD R6, R6, 0x1447, RZ ;  /* 0x0000144706067824 */ /* 0x000fe200078e02ff */
[----:B------:R-:W-:Y:S01]  /*52e0*/  PRMT R242, R50, 0x7710, RZ ;  /* 0x0000771032f27816 */ /* 0x000fe200000000ff */
[----:B------:R-:W-:Y:S01]  /*52f0*/  IMAD R50, R37, -0x67, R4 ;  /* 0xffffff9925327824 */ /* 0x000fe200078e0204 */
[----:B------:R-:W-:Y:S01]  /*5300*/  IADD3 R239, PT, PT, R100, R239, RZ ;  /* 0x000000ef64ef7210 */ /* 0x000fe20007ffe0ff */
[----:B------:R-:W-:Y:S01]  /*5310*/  IMAD.IADD R241, R104, 0x1, R241 ;  /* 0x0000000168f17824 */ /* 0x000fe200078e02f1 */
[----:B------:R-:W-:Y:S01]  /*5320*/  SHF.R.U32.HI R6, RZ, 0x13, R6 ;  /* 0x00000013ff067819 */ /* 0x000fe20000011606 */
[----:B------:R-:W-:Y:S01]  /*5330*/  IMAD R37, R51, 0x1447, RZ ;  /* 0x0000144733257824 */ /* 0x000fe200078e02ff */
[----:B------:R-:W-:Y:S01]  /*5340*/  SHF.R.U32.HI R101, RZ, 0x11, R101 ;  /* 0x00000011ff657819 */ /* 0x000fe20000011665 */
[----:B------:R-:W-:Y:S01]  /*5350*/  IMAD R51, R133, -0x67, R2 ;  /* 0xffffff9985337824 */ /* 0x000fe200078e0202 */
[----:B------:R-:W-:Y:S01]  /*5360*/  PRMT R6, R6, 0x9910, RZ ;  /* 0x0000991006067816 */ /* 0x000fe200000000ff */
[----:B------:R-:W-:Y:S01]  /*5370*/  IMAD R104, R50, R50, RZ ;  /* 0x0000003232687224 */ /* 0x000fe200078e02ff */
[----:B------:R-:W-:Y:S01]  /*5380*/  SHF.R.U32.HI R37, RZ, 0x13, R37 ;  /* 0x00000013ff257819 */ /* 0x000fe20000011625 */
[----:B------:R-:W-:Y:S01]  /*5390*/  IMAD.IADD R242, R105, 0x1, R242 ;  /* 0x0000000169f27824 */ /* 0x000fe200078e02f2 */
[----:B------:R-:W-:Y:S01]  /*53a0*/  PRMT R101, R101, 0x9910, RZ ;  /* 0x0000991065657816 */ /* 0x000fe200000000ff */
[----:B------:R-:W-:Y:S01]  /*53b0*/  IMAD R105, R51, R51, RZ ;  /* 0x0000003333697224 */ /* 0x000fe200078e02ff */
[----:B------:R-:W-:Y:S01]  /*53c0*/  LOP3.LUT R58, R104, 0xffff, RZ, 0xc0, !PT ;  /* 0x0000ffff683a7812 */ /* 0x000fe200078ec0ff */
[----:B------:R-:W-:Y:S01]  /*53d0*/  IMAD R6, R6, 0x65, RZ ;  /* 0x0000006506067824 */ /* 0x000fe200078e02ff */
[----:B------:R-:W-:Y:S01]  /*53e0*/  PRMT R37, R37, 0x9910, RZ ;  /* 0x0000991025257816 */ /* 0x000fe200000000ff */
[----:B------:R-:W-:Y:S01]  /*53f0*/  IMAD R186, R165, R165, RZ ;  /* 0x000000a5a5ba7224 */ /* 0x000fe200078e02ff */
[----:B------:R-:W-:Y:S01]  /*5400*/  LOP3.LUT R100, R105, 0xffff, RZ, 0xc0, !PT ;  /* 0x0000ffff69647812 */ /* 0x000fe200078ec0ff */
[----:B------:R-:W-:Y:S01]  /*5410*/  IMAD R58, R58, 0x4f89, RZ ;  /* 0x00004f893a3a7824 */ /* 0x000fe200078e02ff */
[----:B------:R-:W-:Y:S01]  /*5420*/  IADD3 R243, PT, PT, RZ, -R6, RZ ;  /* 0x80000006fff37210 */ /* 0x000fe20007ffe0ff */
[----:B------:R-:W-:Y:S01]  /*5430*/  IMAD R37, R37, 0x65, RZ ;  /* 0x0000006525257824 */ /* 0x000fe200078e02ff */
[----:B------:R-:W-:Y:S01]  /*5440*/  PRMT R177, R177, 0x9910, RZ ;  /* 0x00009910b1b17816 */ /* 0x000fe200000000ff */
[----:B------:R-:W-:Y:S01]  /*5450*/  IMAD R100, R100, 0x4f89, RZ ;  /* 0x00004f8964647824 */ /* 0x000fe200078e02ff */
[----:B------:R-:W-:Y:S01]  /*5460*/  SHF.R.U32.HI R58, RZ, 0x15, R58 ;  /* 0x00000015ff3a7819 */ /* 0x000fe2000001163a */
[----:B------:R-:W-:Y:S01]  /*5470*/  IMAD.MOV R37, RZ, RZ, -R37 ;  /* 0x000000ffff257224 */ /* 0x000fe200078e0a25 */
[----:B------:R-:W-:Y:S01]  /*5480*/  PRMT R243, R243, 0x7710, RZ ;  /* 0x00007710f3f37816 */ /* 0x000fe200000000ff */
[----:B------:R-:W-:Y:S01]  /*5490*/  IMAD R213, R163, R163, RZ ;  /* 0x000000a3a3d57224 */ /* 0x000fe200078e02ff */
[----:B------:R-:W-:Y:S01]  /*54a0*/  SHF.R.U32.HI R6, RZ, 0x15, R100 ;  /* 0x00000015ff067819 */ /* 0x000fe20000011664 */
[----:B------:R-:W-:Y:S01]  /*54b0*/  IMAD R86, R86, -0x83, R4 ;  /* 0xffffff7d56567824 */ /* 0x000fe200078e0204 */
[----:B------:R-:W-:Y:S01]  /*54c0*/  PRMT R58, R58, 0x9910, RZ ;  /* 0x000099103a3a7816 */ /* 0x000fe200000000ff */
[----:B------:R-:W-:Y:S01]  /*54d0*/  IMAD R62, R62, -0x83, R2 ;  /* 0xffffff7d3e3e7824 */ /* 0x000fe200078e0202 */
[----:B------:R-:W-:Y:S01]  /*54e0*/  PRMT R100, R6, 0x9910, RZ ;  /* 0x0000991006647816 */ /* 0x000fe200000000ff */
[----:B------:R-:W-:Y:S01]  /*54f0*/  IMAD R212, R86, R86, RZ ;  /* 0x0000005656d47224 */ /* 0x000fe200078e02ff */
[----:B------:R-:W-:Y:S01]  /*5500*/  PRMT R246, R37, 0x7710, RZ ;  /* 0x0000771025f67816 */ /* 0x000fe200000000ff */
[----:B------:R-:W-:Y:S01]  /*5510*/  IMAD.MOV.U32 R6, RZ, RZ, R58 ;  /* 0x000000ffff067224 */ /* 0x000fe200078e003a */
[----:B------:R-:W-:Y:S01]  /*5520*/  IADD3 R243, PT, PT, R106, R243, RZ ;  /* 0x000000f36af37210 */ /* 0x000fe20007ffe0ff */
[----:B------:R-:W-:Y:S01]  /*5530*/  IMAD R37, R135, -0x6b, R2 ;  /* 0xffffff9587257824 */ /* 0x000fe200078e0202 */
[----:B------:R-:W-:Y:S01]  /*5540*/  PRMT R176, R176, 0x9910, RZ ;  /* 0x00009910b0b07816 */ /* 0x000fe200000000ff */
[----:B------:R-:W-:Y:S01]  /*5550*/  IMAD R6, R6, 0x67, RZ ;  /* 0x0000006706067824 */ /* 0x000fe200078e02ff */
[----:B------:R-:W-:Y:S01]  /*5560*/  PRMT R36, R36, 0x9910, RZ ;  /* 0x0000991024247816 */ /* 0x000fe200000000ff */
[----:B------:R-:W-:Y:S01]  /*5570*/  IMAD R110, R37, R37, RZ ;  /* 0x00000025256e7224 */ /* 0x000fe200078e02ff */
[----:B------:R-:W-:Y:S01]  /*5580*/  PRMT R57, R57, 0x9910, RZ ;  /* 0x0000991039397816 */ /* 0x000fe200000000ff */
[----:B------:R-:W-:Y:S01]  /*5590*/  IMAD.MOV R245, RZ, RZ, -R6 ;  /* 0x000000fffff57224 */ /* 0x000fe200078e0a06 */
[----:B------:R-:W-:Y:S01]  /*55a0*/  PRMT R39, R39, 0x9910, RZ ;  /* 0x0000991027277816 */ /* 0x000fe200000000ff */
[----:B------:R-:W-:Y:S01]  /*55b0*/  IMAD.MOV.U32 R6, RZ, RZ, R101 ;  /* 0x000000ffff067224 */ /* 0x000fe200078e0065 */
[----:B------:R-:W-:Y:S01]  /*55c0*/  PRMT R178, R178, 0x9910, RZ ;  /* 0x00009910b2b27816 */ /* 0x000fe200000000ff */
[----:B------:R-:W-:Y:S01]  /*55d0*/  IMAD R58, R7, -0x71, R4 ;  /* 0xffffff8f073a7824 */ /* 0x000fe200078e0204 */
[----:B------:R-:W-:Y:S01]  /*55e0*/  LOP3.LUT R7, R110, 0xffff, RZ, 0xc0, !PT ;  /* 0x0000ffff6e077812 */ /* 0x000fe200078ec0ff */
[----:B------:R-:W-:Y:S01]  /*55f0*/  IMAD R100, R100, 0x67, RZ ;  /* 0x0000006764647824 */ /* 0x000fe200078e02ff */
[----:B------:R-:W-:Y:S01]  /*5600*/  PRMT R245, R245, 0x7710, RZ ;  /* 0x00007710f5f57816 */ /* 0x000fe200000000ff */
[----:B------:R-:W-:Y:S01]  /*5610*/  IMAD R6, R6, 0x6b, RZ ;  /* 0x0000006b06067824 */ /* 0x000fe200078e02ff */
[----:B------:R-:W-:Y:S01]  /*5620*/  PRMT R179, R179, 0x9910, RZ ;  /* 0x00009910b3b37816 */ /* 0x000fe200000000ff */
[----:B------:R-:W-:Y:S01]  /*5630*/  IMAD R111, R58, R58, RZ ;  /* 0x0000003a3a6f7224 */ /* 0x000fe200078e02ff */
[----:B------:R-:W-:Y:S01]  /*5640*/  IADD3 R100, PT, PT, RZ, -R100, RZ ;  /* 0x80000064ff647210 */ /* 0x000fe20007ffe0ff */
[----:B------:R-:W-:Y:S01]  /*5650*/  IMAD R7, R7, 0x4c9, RZ ;  /* 0x000004c907077824 */ /* 0x000fe200078e02ff */
[----:B------:R-:W-:Y:S01]  /*5660*/  PRMT R181, R181, 0x9910, RZ ;  /* 0x00009910b5b57816 */ /* 0x000fe200000000ff */
[----:B------:R-:W-:Y:S01]  /*5670*/  IMAD.MOV R6, RZ, RZ, -R6 ;  /* 0x000000ffff067224 */ /* 0x000fe200078e0a06 */
[----:B------:R-:W-:Y:S01]  /*5680*/  PRMT R244, R100, 0x7710, RZ ;  /* 0x0000771064f47816 */ /* 0x000fe200000000ff */
[----:B------:R-:W-:Y:S01]  /*5690*/  IMAD.IADD R245, R104, 0x1, R245 ;  /* 0x0000000168f57824 */ /* 0x000fe200078e02f5 */
[----:B------:R-:W-:Y:S01]  /*56a0*/  LOP3.LUT R100, R111, 0xffff, RZ, 0xc0, !PT ;  /* 0x0000ffff6f647812 */ /* 0x000fe200078ec0ff */
[----:B------:R-:W-:Y:S01]  /*56b0*/  IMAD.IADD R246, R107, 0x1, R246 ;  /* 0x000000016bf67824 */ /* 0x000fe200078e02f6 */
[----:B------:R-:W-:Y:S01]  /*56c0*/  SHF.R.U32.HI R97, RZ, 0x11, R7 ;  /* 0x00000011ff617819 */ /* 0x000fe20000011607 */
[----:B------:R-:W-:Y:S01]  /*56d0*/  IMAD.WIDE.U32 R106, R98, -0x55555555, RZ ;  /* 0xaaaaaaab626a7825 */ /* 0x000fe200078e00ff */
[----:B------:R-:W-:-:S02]  /*56e0*/  PRMT R249, R6, 0x7710, RZ ;  /* 0x0000771006f97816 */ /* 0x000fc400000000ff */
[----:B------:R-:W-:Y:S01]  /*56f0*/  IADD3 R244, PT, PT, R105, R244, RZ ;  /* 0x000000f469f47210 */ /* 0x000fe20007ffe0ff */
[----:B------:R-:W-:Y:S01]  /*5700*/  IMAD.WIDE.U32 R6, R139, -0x55555555, RZ ;  /* 0xaaaaaaab8b067825 */ /* 0x000fe200078e00ff */
[----:B------:R-:W-:Y:S02]  /*5710*/  PRMT R97, R97, 0x9910, RZ ;  /* 0x0000991061617816 */ /* 0x000fe400000000ff */
[----:B------:R-:W-:Y:S01]  /*5720*/  PRMT R180, R180, 0x9910, RZ ;  /* 0x00009910b4b47816 */ /* 0x000fe200000000ff */
[----:B------:R-:W-:Y:S01]  /*5730*/  IMAD R100, R100, 0x244, RZ ;  /* 0x0000024464647824 */ /* 0x000fe200078e02ff */
[----:B------:R-:W-:Y:S01]  /*5740*/  PRMT R83, R83, 0x9910, RZ ;  /* 0x0000991053537816 */ /* 0x000fe200000000ff */
[----:B------:R-:W-:Y:S01]  /*5750*/  IMAD.WIDE.U32 R6, P0, R96, -0x55555556, R6 ;  /* 0xaaaaaaaa60067825 */ /* 0x000fe20007800006 */
[----:B------:R-:W-:Y:S02]  /*5760*/  PRMT R42, R42, 0x9910, RZ ;  /* 0x000099102a2a7816 */ /* 0x000fe400000000ff */
[----:B------:R-:W-:Y:S01]  /*5770*/  SHF.R.U32.HI R99, RZ, 0x10, R100 ;  /* 0x00000010ff637819 */ /* 0x000fe20000011664 */
[----:B------:R-:W-:Y:S01]  /*5780*/  IMAD.WIDE.U32 R104, R96, -0x55555555, RZ ;  /* 0xaaaaaaab60687825 */ /* 0x000fe200078e00ff */
[----:B------:R-:W-:-:S02]  /*5790*/  PRMT R232, R232, 0x9910, RZ ;  /* 0x00009910e8e87816 */ /* 0x000fc400000000ff */
[----:B------:R-:W-:Y:S01]  /*57a0*/  PRMT R99, R99, 0x9910, RZ ;  /* 0x0000991063637816 */ /* 0x000fe200000000ff */
[----:B------:R-:W-:Y:S01]  /*57b0*/  IMAD.IADD R249, R108, 0x1, R249 ;  /* 0x000000016cf97824 */ /* 0x000fe200078e02f9 */
[----:B------:R-:W-:Y:S01]  /*57c0*/  MOV R108, R7 ;  /* 0x00000007006c7202 */ /* 0x000fe20000000f00 */
[----:B------:R-:W-:Y:S01]  /*57d0*/  IMAD.WIDE.U32 R100, R141, -0x55555555, RZ ;  /* 0xaaaaaaab8d647825 */ /* 0x000fe200078e00ff */
[----:B------:R-:W-:Y:S02]  /*57e0*/  PRMT R183, R183, 0x9910, RZ ;  /* 0x00009910b7b77816 */ /* 0x000fe400000000ff */
[----:B------:R-:W-:Y:S01]  /*57f0*/  PRMT R45, R45, 0x9910, RZ ;  /* 0x000099102d2d7816 */ /* 0x000fe200000000ff */
[----:B------:R-:W-:Y:S01]  /*5800*/  IMAD.X R109, RZ, RZ, RZ, P0 ;  /* 0x000000ffff6d7224 */ /* 0x000fe200000e06ff */
[----:B------:R-:W-:Y:S01]  /*5810*/  IADD3 RZ, P0, PT, R105, R6, RZ ;  /* 0x0000000669ff7210 */ /* 0x000fe20007f1e0ff */
[----:B------:R-:W-:Y:S01]  /*5820*/  IMAD.WIDE.U32 R100, P2, R98, -0x55555556, R100 ;  /* 0xaaaaaaaa62647825 */ /* 0x000fe20007840064 */
[----:B------:R-:W-:-:S02]  /*5830*/  PRMT R60, R60, 0x9910, RZ ;  /* 0x000099103c3c7816 */ /* 0x000fc400000000ff */
[----:B------:R-:W-:Y:S01]  /*5840*/  PRMT R185, R185, 0x9910, RZ ;  /* 0x00009910b9b97816 */ /* 0x000fe200000000ff */
[----:B------:R-:W-:Y:S01]  /*5850*/  IMAD.WIDE.U32.X R108, R139, -0x55555556, R108, P0 ;  /* 0xaaaaaaaa8b6c7825 */ /* 0x000fe200000e046c */
[----:B------:R-:W-:Y:S02]  /*5860*/  IADD3 RZ, P4, PT, R107, R100, RZ ;  /* 0x000000646bff7210 */ /* 0x000fe40007f9e0ff */
[----:B------:R-:W-:Y:S01]  /*5870*/  PRMT R43, R43, 0x9910, RZ ;  /* 0x000099102b2b7816 */ /* 0x000fe200000000ff */
[----:B-1----:R-:W-:Y:S01]  /*5880*/  IMAD.WIDE R6, R112, R112, RZ ;  /* 0x0000007070067225 */ /* 0x002fe200078e02ff */
[----:B------:R-:W-:Y:S02]  /*5890*/  SHF.R.U64 R109, R108, 0x1, R109 ;  /* 0x000000016c6d7819 */ /* 0x000fe4000000126d */
[----:B------:R-:W-:Y:S01]  /*58a0*/  PRMT R44, R44, 0x9910, RZ ;  /* 0x000099102c2c7816 */ /* 0x000fe200000000ff */
[----:B------:R-:W-:Y:S01]  /*58b0*/  IMAD R99, R99, 0x71, RZ ;  /* 0x0000007163637824 */ /* 0x000fe200078e02ff */
[----:B------:R-:W-:Y:S01]  /*58c0*/  PRMT R238, R238, 0x9910, RZ ;  /* 0x00009910eeee7816 */ /* 0x000fe200000000ff */
[----:B------:R-:W-:Y:S01]  /*58d0*/  IMAD R97, R97, 0x6b, RZ ;  /* 0x0000006b61617824 */ /* 0x000fe200078e02ff */
[----:B------:R-:W-:Y:S01]  /*58e0*/  PRMT R182, R182, 0x9910, RZ ;  /* 0x00009910b6b67816 */ /* 0x000fe200000000ff */
[----:B------:R-:W-:Y:S01]  /*58f0*/  IMAD.X R105, RZ, RZ, RZ, P2 ;  /* 0x000000ffff697224 */ /* 0x000fe200010e06ff */
[----:B------:R-:W-:Y:S01]  /*5900*/  IADD3 R99, PT, PT, RZ, -R99, RZ ;  /* 0x80000063ff637210 */ /* 0x000fe20007ffe0ff */
[----:B------:R-:W-:Y:S01]  /*5910*/  IMAD.MOV.U32 R104, RZ, RZ, R101 ;  /* 0x000000ffff687224 */ /* 0x000fe200078e0065 */
[----:B------:R-:W-:Y:S01]  /*5920*/  PRMT R235, R235, 0x9910, RZ ;  /* 0x00009910ebeb7816 */ /* 0x000fe200000000ff */
[----:B------:R-:W-:Y:S01]  /*5930*/  IMAD.MOV R97, RZ, RZ, -R97 ;  /* 0x000000ffff617224 */ /* 0x000fe200078e0a61 */
[----:B------:R-:W-:Y:S01]  /*5940*/  PRMT R248, R99, 0x7710, RZ ;  /* 0x0000771063f87816 */ /* 0x000fe200000000ff */
[----:B------:R-:W-:Y:S01]  /*5950*/  IMAD.WIDE.U32.X R104, R141, -0x55555556, R104, P4 ;  /* 0xaaaaaaaa8d687825 */ /* 0x000fe200020e0468 */
[----:B------:R-:W-:-:S02]  /*5960*/  PRMT R132, R132, 0x9910, RZ ;  /* 0x0000991084847816 */ /* 0x000fc400000000ff */
[----:B------:R-:W-:Y:S01]  /*5970*/  PRMT R247, R97, 0x7710, RZ ;  /* 0x0000771061f77816 */ /* 0x000fe200000000ff */
[----:B------:R-:W-:Y:S01]  /*5980*/  IMAD.WIDE.U32 R124, R7, 0x55555556, RZ ;  /* 0x55555556077c7825 */ /* 0x000fe200078e00ff */
[----:B------:R-:W-:Y:S02]  /*5990*/  SHF.R.U64 R99, R104, 0x1, R105 ;  /* 0x0000000168637819 */ /* 0x000fe40000001269 */
[----:B------:R-:W-:Y:S01]  /*59a0*/  IADD3 R248, PT, PT, R111, R248, RZ ;  /* 0x000000f86ff87210 */ /* 0x000fe20007ffe0ff */
[----:B------:R-:W-:Y:S01]  /*59b0*/  IMAD R96, R109, -0x3, R96 ;  /* 0xfffffffd6d607824 */ /* 0x000fe200078e0260 */
[----:B------:R-:W-:Y:S01]  /*59c0*/  PRMT R236, R236, 0x9910, RZ ;  /* 0x00009910ecec7816 */ /* 0x000fe200000000ff */
[----:B------:R-:W-:Y:S01]  /*59d0*/  IMAD.WIDE.U32 R104, R7, 0x24924925, RZ ;  /* 0x2492492507687825 */ /* 0x000fe200078e00ff */
[----:B------:R-:W-:Y:S02]  /*59e0*/  PRMT R237, R237, 0x9910, RZ ;  /* 0x00009910eded7816 */ /* 0x000fe400000000ff */
[----:B------:R0:W-:Y:S01]  /*59f0*/  STL [R1+0x28], R96 ;  /* 0x0000286001007387 */ /* 0x0001e20000100800 */
[----:B------:R-:W-:Y:S01]  /*5a00*/  IMAD.WIDE.U32 R106, R6, 0x55555556, RZ ;  /* 0x55555556066a7825 */ /* 0x000fe200078e00ff */
[----:B------:R-:W-:-:S02]  /*5a10*/  PRMT R52, R52, 0x9910, RZ ;  /* 0x0000991034347816 */ /* 0x000fc400000000ff */
[----:B------:R-:W-:Y:S01]  /*5a20*/  PRMT R49, R49, 0x9910, RZ ;  /* 0x0000991031317816 */ /* 0x000fe200000000ff */
[----:B------:R-:W-:Y:S01]  /*5a30*/  IMAD.WIDE.U32 R124, P2, R6, 0x55555555, R124 ;  /* 0x55555555067c7825 */ /* 0x000fe2000784007c */
[----:B------:R-:W-:Y:S02]  /*5a40*/  PRMT R242, R242, 0x9910, RZ ;  /* 0x00009910f2f27816 */ /* 0x000fe400000000ff */
[----:B------:R-:W-:Y:S01]  /*5a50*/  PRMT R246, R246, 0x9910, RZ ;  /* 0x00009910f6f67816 */ /* 0x000fe200000000ff */
[----:B------:R-:W-:Y:S01]  /*5a60*/  IMAD R252, R99, -0x3, R98 ;  /* 0xfffffffd63fc7824 */ /* 0x000fe200078e0262 */
[----:B------:R-:W-:Y:S01]  /*5a70*/  IADD3 RZ, P5, PT, R107, R124, RZ ;  /* 0x0000007c6bff7210 */ /* 0x000fe20007fbe0ff */
[----:B0-----:R-:W-:Y:S01]  /*5a80*/  IMAD.WIDE.U32 R96, R7, -0x3b13b13b, RZ ;  /* 0xc4ec4ec507607825 */ /* 0x001fe200078e00ff */
[----:B------:R-:W-:Y:S02]  /*5a90*/  PRMT R245, R245, 0x9910, RZ ;  /* 0x00009910f5f57816 */ /* 0x000fe400000000ff */
[----:B------:R-:W-:Y:S01]  /*5aa0*/  PRMT R14, R14, 0x9910, RZ ;  /* 0x000099100e0e7816 */ /* 0x000fe200000000ff */
[----:B------:R-:W-:Y:S01]  /*5ab0*/  IMAD.WIDE.U32 R100, R6, 0x24924925, RZ ;  /* 0x2492492506647825 */ /* 0x000fe200078e00ff */
[----:B------:R-:W-:-:S02]  /*5ac0*/  PRMT R240, R240, 0x9910, RZ ;  /* 0x00009910f0f07816 */ /* 0x000fc400000000ff */
[----:B------:R-:W-:Y:S01]  /*5ad0*/  PRMT R48, R48, 0x9910, RZ ;  /* 0x0000991030307816 */ /* 0x000fe200000000ff */
[----:B------:R-:W-:Y:S01]  /*5ae0*/  IMAD.WIDE.U32 R104, P6, R6, 0x49249249, R104 ;  /* 0x4924924906687825 */ /* 0x000fe200078c0068 */
[----:B------:R-:W-:Y:S02]  /*5af0*/  PRMT R50, R50, 0x9910, RZ ;  /* 0x0000991032327816 */ /* 0x000fe400000000ff */
[----:B------:R-:W-:Y:S01]  /*5b00*/  PRMT R51, R51, 0x9910, RZ ;  /* 0x0000991033337816 */ /* 0x000fe200000000ff */
[C---:B------:R-:W-:Y:S01]  /*5b10*/  IMAD.WIDE.U32 R98, R6.reuse, -0x3b13b13b, RZ ;  /* 0xc4ec4ec506627825 */ /* 0x040fe200078e00ff */
[----:B------:R-:W-:Y:S02]  /*5b20*/  IADD3 RZ, P4, PT, R101, R104, RZ ;  /* 0x0000006865ff7210 */ /* 0x000fe40007f9e0ff */
[----:B------:R-:W-:Y:S01]  /*5b30*/  MOV R210, R105 ;  /* 0x0000006900d27202 */ /* 0x000fe20000000f00 */
[----:B------:R-:W-:Y:S01]  /*5b40*/  IMAD.WIDE.U32 R96, P0, R6, 0x4ec4ec4e, R96 ;  /* 0x4ec4ec4e06607825 */ /* 0x000fe20007800060 */
[----:B------:R-:W-:-:S02]  /*5b50*/  PRMT R244, R244, 0x9910, RZ ;  /* 0x00009910f4f47816 */ /* 0x000fc400000000ff */
[----:B------:R-:W-:Y:S01]  /*5b60*/  PRMT R10, R10, 0x9910, RZ ;  /* 0x000099100a0a7816 */ /* 0x000fe200000000ff */
[----:B------:R-:W-:Y:S01]  /*5b70*/  IMAD.WIDE.U32 R106, R7, 0x10842109, RZ ;  /* 0x10842109076a7825 */ /* 0x000fe200078e00ff */
[----:B------:R-:W-:Y:S02]  /*5b80*/  PRMT R239, R239, 0x9910, RZ ;  /* 0x00009910efef7816 */ /* 0x000fe400000000ff */
[----:B------:R-:W-:Y:S01]  /*5b90*/  PRMT R47, R47, 0x9910, RZ ;  /* 0x000099102f2f7816 */ /* 0x000fe200000000ff */
[----:B------:R-:W-:Y:S01]  /*5ba0*/  IMAD.WIDE.U32 R108, R7, 0x50d79436, RZ ;  /* 0x50d79436076c7825 */ /* 0x000fe200078e00ff */
[----:B------:R-:W-:Y:S02]  /*5bb0*/  PRMT R243, R243, 0x9910, RZ ;  /* 0x00009910f3f37816 */ /* 0x000fe400000000ff */
[----:B------:R-:W-:Y:S01]  /*5bc0*/  PRMT R37, R37, 0x9910, RZ ;  /* 0x0000991025257816 */ /* 0x000fe200000000ff */
[----:B------:R-:W-:Y:S01]  /*5bd0*/  IMAD.X R133, RZ, RZ, RZ, P2 ;  /* 0x000000ffff857224 */ /* 0x000fe200010e06ff */
[----:B------:R-:W-:Y:S01]  /*5be0*/  IADD3 RZ, P2, PT, R99, R96, RZ ;  /* 0x0000006063ff7210 */ /* 0x000fe20007f5e0ff */
[----:B------:R-:W-:Y:S01]  /*5bf0*/  IMAD.X R211, RZ, RZ, RZ, P6 ;  /* 0x000000ffffd37224 */ /* 0x000fe200030e06ff */
[----:B------:R-:W-:Y:S01]  /*5c00*/  PRMT R241, R241, 0x9910, RZ ;  /* 0x00009910f1f17816 */ /* 0x000fe200000000ff */
[----:B------:R-:W-:Y:S01]  /*5c10*/  IMAD.WIDE.U32 R98, R6, 0x10842109, RZ ;  /* 0x1084210906627825 */ /* 0x000fe200078e00ff */
[----:B------:R-:W-:-:S02]  /*5c20*/  PRMT R27, R27, 0x9910, RZ ;  /* 0x000099101b1b7816 */ /* 0x000fc400000000ff */
[----:B------:R-:W-:Y:S01]  /*5c30*/  PRMT R249, R249, 0x9910, RZ ;  /* 0x00009910f9f97816 */ /* 0x000fe200000000ff */
[----:B------:R-:W-:Y:S01]  /*5c40*/  IMAD.WIDE.U32 R100, R6, 0x50d79436, RZ ;  /* 0x50d7943606647825 */ /* 0x000fe200078e00ff */
[----:B------:R-:W-:Y:S02]  /*5c50*/  PRMT R163, R163, 0x9910, RZ ;  /* 0x00009910a3a37816 */ /* 0x000fe400000000ff */
[----:B------:R-:W-:Y:S01]  /*5c60*/  PRMT R86, R86, 0x9910, RZ ;  /* 0x0000991056567816 */ /* 0x000fe200000000ff */
[----:B------:R-:W-:Y:S01]  /*5c70*/  IMAD.WIDE.U32 R106, P6, R6, -0x7bdef7be, R106 ;  /* 0x84210842066a7825 */ /* 0x000fe200078c006a */
[----:B------:R-:W-:Y:S02]  /*5c80*/  PRMT R58, R58, 0x9910, RZ ;  /* 0x000099103a3a7816 */ /* 0x000fe400000000ff */
[----:B------:R-:W-:Y:S01]  /*5c90*/  PRMT R248, R248, 0x9910, RZ ;  /* 0x00009910f8f87816 */ /* 0x000fe200000000ff */
[----:B------:R-:W-:Y:S01]  /*5ca0*/  IMAD.WIDE.U32 R108, R6, 0xd79435e, R108 ;  /* 0x0d79435e066c7825 */ /* 0x000fe200078e006c */
[----:B------:R-:W-:-:S02]  /*5cb0*/  IADD3.X R207, PT, PT, RZ, RZ, RZ, P6, !PT ;  /* 0x000000ffffcf7210 */ /* 0x000fc400037fe4ff */
[----:B------:R-:W-:Y:S01]  /*5cc0*/  LOP3.LUT R251, R251, 0xffff, RZ, 0xc0, !PT ;  /* 0x0000fffffbfb7812 */ /* 0x000fe200078ec0ff */
[----:B------:R-:W-:Y:S01]  /*5cd0*/  IMAD.X R209, RZ, RZ, RZ, P0 ;  /* 0x000000ffffd17224 */ /* 0x000fe200000e06ff */
[----:B------:R-:W-:Y:S01]  /*5ce0*/  IADD3 RZ, P0, PT, R101, R108, RZ ;  /* 0x0000006c65ff7210 */ /* 0x000fe20007f1e0ff */
[----:B------:R-:W-:Y:S01]  /*5cf0*/  IMAD.WIDE.U32.X R210, R7, 0x49249249, R210, P4 ;  /* 0x4924924907d27825 */ /* 0x000fe200020e04d2 */
[----:B------:R-:W-:Y:S02]  /*5d00*/  IADD3 RZ, P4, PT, R99, R106, RZ ;  /* 0x0000006a63ff7210 */ /* 0x000fe40007f9e0ff */
[----:B------:R-:W-:Y:S01]  /*5d10*/  LOP3.LUT R250, R250, 0xffff, RZ, 0xc0, !PT ;  /* 0x0000fffffafa7812 */ /* 0x000fe200078ec0ff */
[C---:B------:R-:W-:Y:S01]  /*5d20*/  IMAD.WIDE.U32 R100, R7.reuse, -0x7c8a60dd, RZ ;  /* 0x83759f2307647825 */ /* 0x040fe200078e00ff */
[----:B------:R-:W-:Y:S02]  /*5d30*/  SHF.R.U32.HI R251, RZ, 0x7, R251 ;  /* 0x00000007fffb7819 */ /* 0x000fe400000116fb */
[----:B------:R-:W-:Y:S01]  /*5d40*/  SHF.R.U32.HI R250, RZ, 0x7, R250 ;  /* 0x00000007fffa7819 */ /* 0x000fe200000116fa */
[----:B------:R-:W-:Y:S01]  /*5d50*/  IMAD.WIDE.U32 R98, R7, -0x192e29f7, RZ ;  /* 0xe6d1d60907627825 */ /* 0x000fe200078e00ff */
[----:B------:R-:W-:-:S02]  /*5d60*/  PRMT R251, R251, 0x9910, RZ ;  /* 0x00009910fbfb7816 */ /* 0x000fc400000000ff */
[----:B------:R-:W-:Y:S01]  /*5d70*/  PRMT R250, R250, 0x9910, RZ ;  /* 0x00009910fafa7816 */ /* 0x000fe200000000ff */
[----:B------:R-:W-:Y:S01]  /*5d80*/  IMAD.MOV.U32 R208, RZ, RZ, R97 ;  /* 0x000000ffffd07224 */ /* 0x000fe200078e0061 */
[----:B------:R-:W-:Y:S01]  /*5d90*/  PRMT R223, R223, 0x9910, RZ ;  /* 0x00009910dfdf7816 */ /* 0x000fe200000000ff */
[----:B------:R-:W-:Y:S01]  /*5da0*/  IMAD.IADD R247, R110, 0x1, R247 ;  /* 0x000000016ef77824 */ /* 0x000fe200078e02f7 */
[----:B------:R-:W-:Y:S01]  /*5db0*/  PRMT R222, R222, 0x9910, RZ ;  /* 0x00009910dede7816 */ /* 0x000fe200000000ff */
[----:B------:R-:W-:Y:S01]  /*5dc0*/  IMAD.WIDE.U32.X R208, R7, 0x4ec4ec4e, R208, P2 ;  /* 0x4ec4ec4e07d07825 */ /* 0x000fe200010e04d0 */
[----:B------:R-:W-:Y:S02]  /*5dd0*/  SHF.R.U64 R210, R210, 0x1, R211 ;  /* 0x00000001d2d27819 */ /* 0x000fe400000012d3 */
[----:B------:R-:W-:Y:S01]  /*5de0*/  PRMT R247, R247, 0x9910, RZ ;  /* 0x00009910f7f77816 */ /* 0x000fe200000000ff */
[----:B------:R-:W-:Y:S01]  /*5df0*/  IMAD.X R173, R7, 0xd79435e, R109, P0 ;  /* 0x0d79435e07ad7824 */ /* 0x000fe200000e066d */
[----:B------:R-:W-:Y:S01]  /*5e00*/  SHF.R.U64 R208, R208, 0x2, R209 ;  /* 0x00000002d0d07819 */ /* 0x000fe200000012d1 */
[----:B------:R-:W-:-:S04]  /*5e10*/  IMAD.WIDE.U32 R110, R6, -0x7c8a60dd, RZ ;  /* 0x83759f23066e7825 */ /* 0x000fc800078e00ff */
[----:B------:R-:W-:-:S04]  /*5e20*/  IMAD.WIDE.U32 R104, R6, -0x192e29f7, RZ ;  /* 0xe6d1d60906687825 */ /* 0x000fc800078e00ff */
[----:B------:R-:W-:-:S04]  /*5e30*/  IMAD.WIDE.U32 R100, P2, R6, 0x3759f229, R100 ;  /* 0x3759f22906647825 */ /* 0x000fc80007840064 */
[----:B------:R-:W-:Y:S01]  /*5e40*/  IMAD.WIDE.U32 R98, P6, R6, -0x79b47583, R98 ;  /* 0x864b8a7d06627825 */ /* 0x000fe200078c0062 */
[----:B------:R-:W-:-:S03]  /*5e50*/  IADD3 RZ, P0, PT, R111, R100, RZ ;  /* 0x000000646fff7210 */ /* 0x000fc60007f1e0ff */
[----:B------:R-:W-:Y:S01]  /*5e60*/  IMAD.WIDE.U32 R96, R7, 0x5f417d06, RZ ;  /* 0x5f417d0607607825 */ /* 0x000fe200078e00ff */
[----:B------:R-:W-:-:S03]  /*5e70*/  IADD3.X R203, PT, PT, RZ, RZ, RZ, P6, !PT ;  /* 0x000000ffffcb7210 */ /* 0x000fc600037fe4ff */
[----:B------:R-:W-:-:S04]  /*5e80*/  IMAD.WIDE.U32 R108, R7, -0x3d226357, RZ ;  /* 0xc2dd9ca9076c7825 */ /* 0x000fc800078e00ff */
[----:B------:R-:W-:Y:S02]  /*5e90*/  IMAD.MOV.U32 R206, RZ, RZ, R107 ;  /* 0x000000ffffce7224 */ /* 0x000fe400078e006b */
[----:B------:R-:W-:Y:S01]  /*5ea0*/  IMAD.X R205, RZ, RZ, RZ, P2 ;  /* 0x000000ffffcd7224 */ /* 0x000fe200010e06ff */
[----:B------:R-:W-:Y:S01]  /*5eb0*/  IADD3 RZ, P2, PT, R105, R98, RZ ;  /* 0x0000006269ff7210 */ /* 0x000fe20007f5e0ff */
[----:B------:R-:W-:-:S04]  /*5ec0*/  IMAD.WIDE.U32.X R206, R7, -0x7bdef7be, R206, P4 ;  /* 0x8421084207ce7825 */ /* 0x000fc800020e04ce */
[----:B------:R-:W-:Y:S01]  /*5ed0*/  IMAD.MOV.U32 R204, RZ, RZ, R101 ;  /* 0x000000ffffcc7224 */ /* 0x000fe200078e0065 */
[----:B------:R-:W-:Y:S01]  /*5ee0*/  SHF.R.U64 R206, R206, 0x4, R207 ;  /* 0x00000004cece7819 */ /* 0x000fe200000012cf */
[----:B------:R-:W-:Y:S02]  /*5ef0*/  IMAD.MOV.U32 R202, RZ, RZ, R99 ;  /* 0x000000ffffca7224 */ /* 0x000fe400078e0063 */
[----:B------:R-:W-:-:S04]  /*5f00*/  IMAD.WIDE.U32 R104, R6, 0x5f417d06, RZ ;  /* 0x5f417d0606687825 */ /* 0x000fc800078e00ff */
[----:B------:R-:W-:-:S04]  /*5f10*/  IMAD.WIDE.U32 R96, R6, 0x5f417d0, R96 ;  /* 0x05f417d006607825 */ /* 0x000fc800078e0060 */
[----:B------:R-:W-:Y:S01]  /*5f20*/  IMAD.WIDE.U32 R100, R7, 0x70381c1, RZ ;  /* 0x070381c107647825 */ /* 0x000fe200078e00ff */
[----:B------:R-:W-:-:S03]  /*5f30*/  IADD3 RZ, P6, PT, R105, R96, RZ ;  /* 0x0000006069ff7210 */ /* 0x000fc60007fde0ff */
[----:B------:R-:W-:-:S04]  /*5f40*/  IMAD.WIDE.U32 R98, R6, -0x3d226357, RZ ;  /* 0xc2dd9ca906627825 */ /* 0x000fc800078e00ff */
[----:B------:R-:W-:-:S04]  /*5f50*/  IMAD.WIDE.U32 R108, P4, R6, 0x7a44c6af, R108 ;  /* 0x7a44c6af066c7825 */ /* 0x000fc8000788006c */
[----:B------:R-:W-:Y:S01]  /*5f60*/  IMAD.WIDE.U32.X R202, R7, -0x79b47583, R202, P2 ;  /* 0x864b8a7d07ca7825 */ /* 0x000fe200010e04ca */
[----:B------:R-:W-:Y:S02]  /*5f70*/  IADD3 RZ, P2, PT, R99, R108, RZ ;  /* 0x0000006c63ff7210 */ /* 0x000fe40007f5e0ff */
[----:B------:R-:W-:Y:S01]  /*5f80*/  IADD3.X R201, PT, PT, RZ, RZ, RZ, P4, !PT ;  /* 0x000000ffffc97210 */ /* 0x000fe200027fe4ff */
[----:B------:R-:W-:Y:S01]  /*5f90*/  IMAD.WIDE.U32.X R204, R7, 0x3759f229, R204, P0 ;  /* 0x3759f22907cc7825 */ /* 0x000fe200000e04cc */
[----:B------:R-:W-:-:S03]  /*5fa0*/  SHF.R.U64 R202, R202, 0x5, R203 ;  /* 0x00000005caca7819 */ /* 0x000fc600000012cb */
[----:B------:R-:W-:Y:S01]  /*5fb0*/  IMAD.WIDE.U32 R104, R6, 0x70381c1, RZ ;  /* 0x070381c106687825 */ /* 0x000fe200078e00ff */
[----:B------:R-:W-:-:S03]  /*5fc0*/  SHF.R.U64 R204, R204, 0x3, R205 ;  /* 0x00000003cccc7819 */ /* 0x000fc600000012cd */
[----:B------:R-:W-:-:S04]  /*5fd0*/  IMAD.WIDE.U32 R100, P0, R6, 0x70381c0e, R100 ;  /* 0x70381c0e06647825 */ /* 0x000fc80007800064 */
[----:B------:R-:W-:-:S04]  /*5fe0*/  IMAD.WIDE.U32 R98, R7, 0x40cf6475, RZ ;  /* 0x40cf647507627825 */ /* 0x000fc800078e00ff */
[----:B------:R-:W-:Y:S01]  /*5ff0*/  IMAD.X R171, R7, 0x5f417d0, R97, P6 ;  /* 0x05f417d007ab7824 */ /* 0x000fe200030e0661 */
[----:B------:R-:W-:Y:S01]  /*6000*/  IADD3 RZ, P6, PT, R105, R100, RZ ;  /* 0x0000006469ff7210 */ /* 0x000fe20007fde0ff */
[----:B------:R-:W-:-:S04]  /*6010*/  IMAD.WIDE.U32 R96, R7, 0x964fda7, RZ ;  /* 0x0964fda707607825 */ /* 0x000fc800078e00ff */
[----:B------:R-:W-:-:S04]  /*6020*/  IMAD.WIDE.U32 R104, R6, 0x40cf6475, RZ ;  /* 0x40cf647506687825 */ /* 0x000fc800078e00ff */
[----:B------:R-:W-:-:S04]  /*6030*/  IMAD.WIDE.U32 R98, P4, R6, 0x67b23a54, R98 ;  /* 0x67b23a5406627825 */ /* 0x000fc80007880062 */
[----:B------:R-:W-:Y:S01]  /*6040*/  IMAD.MOV.U32 R200, RZ, RZ, R109 ;  /* 0x000000ffffc87224 */ /* 0x000fe200078e006d */
[----:B------:R-:W-:Y:S01]  /*6050*/  IADD3.X R197, PT, PT, RZ, RZ, RZ, P4, !PT ;  /* 0x000000ffffc57210 */ /* 0x000fe200027fe4ff */
[----:B------:R-:W-:Y:S02]  /*6060*/  IMAD.X R199, RZ, RZ, RZ, P0 ;  /* 0x000000ffffc77224 */ /* 0x000fe400000e06ff */
[----:B------:R-:W-:Y:S01]  /*6070*/  IMAD.WIDE.U32.X R200, R7, 0x7a44c6af, R200, P2 ;  /* 0x7a44c6af07c87825 */ /* 0x000fe200010e04c8 */
[----:B------:R-:W-:-:S03]  /*6080*/  IADD3 RZ, P2, PT, R105, R98, RZ ;  /* 0x0000006269ff7210 */ /* 0x000fc60007f5e0ff */
        /* <DEDUP_REMOVED lines=9> */
[----:B------:R-:W-:Y:S02]  /*6120*/  IMAD.MOV.U32 R194, RZ, RZ, R97 ;  /* 0x000000ffffc27224 */ /* 0x000fe400078e0061 */
[----:B------:R-:W-:-:S04]  /*6130*/  IMAD.WIDE.U32.X R198, R7, 0x70381c0e, R198, P6 ;  /* 0x70381c0e07c67825 */ /* 0x000fc800030e04c6 */
[----:B------:R-:W-:Y:S01]  /*6140*/  IMAD.WIDE.U32 R104, R6, 0x70586723, RZ ;  /* 0x7058672306687825 */ /* 0x000fe200078e00ff */
[----:B------:R-:W-:-:S03]  /*6150*/  SHF.R.U64 R198, R198, 0x5, R199 ;  /* 0x00000005c6c67819 */ /* 0x000fc600000012c7 */
[----:B------:R-:W-:-:S04]  /*6160*/  IMAD.WIDE.U32 R108, P6, R6, 0x3aef6ca9, R108 ;  /* 0x3aef6ca9066c7825 */ /* 0x000fc800078c006c */
[----:B------:R-:W-:-:S04]  /*6170*/  IMAD.WIDE.U32 R100, R6, 0x66666667, RZ ;  /* 0x6666666706647825 */ /* 0x000fc800078e00ff */
[----:B------:R-:W-:-:S04]  /*6180*/  IMAD.WIDE.U32 R98, P0, R6, 0x66666666, R98 ;  /* 0x6666666606627825 */ /* 0x000fc80007800062 */
[C---:B------:R-:W-:Y:S01]  /*6190*/  IMAD.WIDE.U32 R96, R7.reuse, -0x45d1745d, RZ ;  /* 0xba2e8ba307607825 */ /* 0x040fe200078e00ff */
[----:B------:R-:W-:Y:S02]  /*61a0*/  IADD3.X R191, PT, PT, RZ, RZ, RZ, P0, !PT ;  /* 0x000000ffffbf7210 */ /* 0x000fe400007fe4ff */
[----:B------:R-:W-:Y:S01]  /*61b0*/  MOV R190, R99 ;  /* 0x0000006300be7202 */ /* 0x000fe20000000f00 */
[----:B------:R-:W-:Y:S01]  /*61c0*/  IMAD.WIDE.U32.X R196, R7, 0x67b23a54, R196, P2 ;  /* 0x67b23a5407c47825 */ /* 0x000fe200010e04c4 */
[----:B------:R-:W-:-:S03]  /*61d0*/  IADD3 RZ, P2, PT, R105, R108, RZ ;  /* 0x0000006c69ff7210 */ /* 0x000fc60007f5e0ff */
[----:B------:R-:W-:Y:S01]  /*61e0*/  IMAD.WIDE.U32.X R194, R7, -0x69b02594, R194, P4 ;  /* 0x964fda6c07c27825 */ /* 0x000fe200020e04c2 */
[----:B------:R-:W-:Y:S02]  /*61f0*/  IADD3 RZ, P4, PT, R101, R98, RZ ;  /* 0x0000006265ff7210 */ /* 0x000fe40007f9e0ff */
[----:B------:R-:W-:Y:S01]  /*6200*/  SHF.R.U64 R196, R196, 0x5, R197 ;  /* 0x00000005c4c47819 */ /* 0x000fe200000012c5 */
[----:B------:R-:W-:Y:S02]  /*6210*/  IMAD.X R193, RZ, RZ, RZ, P6 ;  /* 0x000000ffffc17224 */ /* 0x000fe400030e06ff */
[----:B------:R-:W-:-:S04]  /*6220*/  IMAD.WIDE.U32 R100, R6, -0x45d1745d, RZ ;  /* 0xba2e8ba306647825 */ /* 0x000fc800078e00ff */
[----:B------:R-:W-:-:S04]  /*6230*/  IMAD.WIDE.U32 R96, P6, R6, 0x2e8ba2e8, R96 ;  /* 0x2e8ba2e806607825 */ /* 0x000fc800078c0060 */
[----:B------:R-:W-:Y:S02]  /*6240*/  IMAD.MOV.U32 R192, RZ, RZ, R109 ;  /* 0x000000ffffc07224 */ /* 0x000fe400078e006d */
[----:B------:R-:W-:-:S04]  /*6250*/  IMAD.WIDE.U32 R110, R7, 0x590b2165, RZ ;  /* 0x590b2165076e7825 */ /* 0x000fc800078e00ff */
[----:B------:R-:W-:Y:S01]  /*6260*/  IMAD.WIDE.U32.X R192, R7, 0x3aef6ca9, R192, P2 ;  /* 0x3aef6ca907c07825 */ /* 0x000fe200010e04c0 */
[----:B------:R-:W-:-:S03]  /*6270*/  IADD3 RZ, P2, PT, R101, R96, RZ ;  /* 0x0000006065ff7210 */ /* 0x000fc60007f5e0ff */
[----:B------:R-:W-:Y:S01]  /*6280*/  IMAD.WIDE.U32 R104, R7, 0x78787879, RZ ;  /* 0x7878787907687825 */ /* 0x000fe200078e00ff */
[----:B------:R-:W-:-:S03]  /*6290*/  SHF.R.U64 R192, R192, 0x5, R193 ;  /* 0x00000005c0c07819 */ /* 0x000fc600000012c1 */
[----:B------:R-:W-:Y:S02]  /*62a0*/  IMAD.MOV.U32 R188, RZ, RZ, R97 ;  /* 0x000000ffffbc7224 */ /* 0x000fe400078e0061 */
[----:B------:R-:W-:-:S04]  /*62b0*/  IMAD.WIDE.U32.X R190, R7, 0x66666666, R190, P4 ;  /* 0x6666666607be7825 */ /* 0x000fc800020e04be */
[----:B------:R-:W-:Y:S01]  /*62c0*/  IMAD.X R189, RZ, RZ, RZ, P6 ;  /* 0x000000ffffbd7224 */ /* 0x000fe200030e06ff */
[----:B------:R-:W-:Y:S01]  /*62d0*/  SHF.R.U64 R190, R190, 0x1, R191 ;  /* 0x00000001bebe7819 */ /* 0x000fe200000012bf */
[----:B------:R-:W-:-:S04]  /*62e0*/  IMAD.WIDE.U32 R96, R6, 0x590b2165, RZ ;  /* 0x590b216506607825 */ /* 0x000fc800078e00ff */
[----:B------:R-:W-:-:S04]  /*62f0*/  IMAD.WIDE.U32 R110, P4, R6, -0x4de9bd38, R110 ;  /* 0xb21642c8066e7825 */ /* 0x000fc8000788006e */
[----:B------:R-:W-:Y:S01]  /*6300*/  IMAD.WIDE.U32.X R188, R7, 0x2e8ba2e8, R188, P2 ;  /* 0x2e8ba2e807bc7825 */ /* 0x000fe200010e04bc */
[----:B------:R-:W-:Y:S02]  /*6310*/  IADD3 RZ, P2, PT, R97, R110, RZ ;  /* 0x0000006e61ff7210 */ /* 0x000fe40007f5e0ff */
[----:B------:R-:W-:Y:S01]  /*6320*/  MOV R136, R111 ;  /* 0x0000006f00887202 */ /* 0x000fe20000000f00 */
[----:B------:R-:W-:Y:S01]  /*6330*/  IMAD.WIDE.U32 R106, R6, 0x78787879, RZ ;  /* 0x78787879066a7825 */ /* 0x000fe200078e00ff */
[----:B------:R-:W-:-:S03]  /*6340*/  SHF.R.U64 R188, R188, 0x1, R189 ;  /* 0x00000001bcbc7819 */ /* 0x000fc600000012bd */
[----:B------:R-:W-:-:S04]  /*6350*/  IMAD.WIDE.U32 R104, P0, R6, 0x78787878, R104 ;  /* 0x7878787806687825 */ /* 0x000fc80007800068 */
[----:B------:R-:W-:Y:S01]  /*6360*/  IMAD.WIDE.U32 R98, R7, 0x69ee5847, RZ ;  /* 0x69ee584707627825 */ /* 0x000fe200078e00ff */
[----:B------:R-:W-:Y:S02]  /*6370*/  IADD3 RZ, P6, PT, R107, R104, RZ ;  /* 0x000000686bff7210 */ /* 0x000fe40007fde0ff */
[----:B------:R-:W-:Y:S01]  /*6380*/  MOV R120, R105 ;  /* 0x0000006900787202 */ /* 0x000fe20000000f00 */
[----:B------:R-:W-:-:S04]  /*6390*/  IMAD.WIDE.U32 R96, R7, 0x7063e707, RZ ;  /* 0x7063e70707607825 */ /* 0x000fc800078e00ff */
[----:B------:R-:W-:Y:S02]  /*63a0*/  IMAD.X R121, RZ, RZ, RZ, P0 ;  /* 0x000000ffff797224 */ /* 0x000fe400000e06ff */
[----:B------:R-:W-:-:S04]  /*63b0*/  IMAD.WIDE.U32 R100, R6, 0x69ee5847, RZ ;  /* 0x69ee584706647825 */ /* 0x000fc800078e00ff */
[----:B------:R-:W-:-:S04]  /*63c0*/  IMAD.WIDE.U32 R98, P0, R6, 0x469ee584, R98 ;  /* 0x469ee58406627825 */ /* 0x000fc80007800062 */
[----:B------:R-:W-:Y:S02]  /*63d0*/  IMAD.X R137, RZ, RZ, RZ, P4 ;  /* 0x000000ffff897224 */ /* 0x000fe400020e06ff */
[----:B------:R-:W-:-:S04]  /*63e0*/  IMAD.WIDE.U32 R104, R7, 0x4c415c99, RZ ;  /* 0x4c415c9907687825 */ /* 0x000fc800078e00ff */
[----:B------:R-:W-:-:S04]  /*63f0*/  IMAD.WIDE.U32 R106, R6, 0x7063e707, RZ ;  /* 0x7063e707066a7825 */ /* 0x000fc800078e00ff */
[----:B------:R-:W-:-:S04]  /*6400*/  IMAD.WIDE.U32 R96, P4, R6, 0x63e7063e, R96 ;  /* 0x63e7063e06607825 */ /* 0x000fc80007880060 */
[----:B------:R-:W-:Y:S01]  /*6410*/  IMAD.WIDE.U32.X R120, R7, 0x78787878, R120, P6 ;  /* 0x7878787807787825 */ /* 0x000fe200030e0478 */
[----:B------:R-:W-:Y:S02]  /*6420*/  IADD3 RZ, P6, PT, R101, R98, RZ ;  /* 0x0000006265ff7210 */ /* 0x000fe40007fde0ff */
[----:B------:R-:W-:Y:S01]  /*6430*/  MOV R134, R97 ;  /* 0x0000006100867202 */ /* 0x000fe20000000f00 */
[----:B------:R-:W-:Y:S01]  /*6440*/  IMAD.WIDE.U32.X R136, R7, -0x4de9bd38, R136, P2 ;  /* 0xb21642c807887825 */ /* 0x000fe200010e0488 */
[----:B------:R-:W-:-:S03]  /*6450*/  IADD3 RZ, P2, PT, R107, R96, RZ ;  /* 0x000000606bff7210 */ /* 0x000fc60007f5e0ff */
[----:B------:R-:W-:Y:S01]  /*6460*/  IMAD.X R101, RZ, RZ, RZ, P0 ;  /* 0x000000ffff657224 */ /* 0x000fe200000e06ff */
[----:B------:R-:W-:Y:S01]  /*6470*/  SHF.R.U64 R136, R136, 0x4, R137 ;  /* 0x0000000488887819 */ /* 0x000fe20000001289 */
[----:B------:R-:W-:-:S04]  /*6480*/  IMAD.WIDE.U32 R112, R7, -0x521cfb2b, RZ ;  /* 0xade304d507707825 */ /* 0x000fc800078e00ff */
[----:B------:R-:W-:-:S04]  /*6490*/  IMAD.WIDE.U32 R108, R6, 0x4c415c99, RZ ;  /* 0x4c415c99066c7825 */ /* 0x000fc800078e00ff */
[----:B------:R-:W-:-:S04]  /*64a0*/  IMAD.WIDE.U32 R104, P0, R6, 0x572620ae, R104 ;  /* 0x572620ae06687825 */ /* 0x000fc80007800068 */
[----:B------:R-:W-:Y:S02]  /*64b0*/  IMAD.MOV.U32 R100, RZ, RZ, R99 ;  /* 0x000000ffff647224 */ /* 0x000fe400078e0063 */
[----:B------:R-:W-:-:S04]  /*64c0*/  IMAD.WIDE.U32 R106, R7, -0x56c797dd, RZ ;  /* 0xa9386823076a7825 */ /* 0x000fc800078e00ff */
[----:B------:R-:W-:Y:S01]  /*64d0*/  IMAD.X R135, RZ, RZ, RZ, P4 ;  /* 0x000000ffff877224 */ /* 0x000fe200020e06ff */
[----:B------:R-:W-:Y:S01]  /*64e0*/  IADD3 RZ, P4, PT, R109, R104, RZ ;  /* 0x000000686dff7210 */ /* 0x000fe20007f9e0ff */
[----:B------:R-:W-:-:S04]  /*64f0*/  IMAD.WIDE.U32.X R100, R7, 0x469ee584, R100, P6 ;  /* 0x469ee58407647825 */ /* 0x000fc800030e0464 */
[----:B------:R-:W-:Y:S01]  /*6500*/  IMAD.WIDE.U32 R98, R6, -0x521cfb2b, RZ ;  /* 0xade304d506627825 */ /* 0x000fe200078e00ff */
[----:B------:R-:W-:-:S03]  /*6510*/  SHF.R.U64 R100, R100, 0x3, R101 ;  /* 0x0000000364647819 */ /* 0x000fc60000001265 */
[----:B------:R-:W-:-:S04]  /*6520*/  IMAD.WIDE.U32 R112, P6, R6, 0x4d4873ec, R112 ;  /* 0x4d4873ec06707825 */ /* 0x000fc800078c0070 */
        /* <DEDUP_REMOVED lines=10> */
[----:B------:R-:W-:-:S04]  /*65d0*/  IMAD.WIDE.U32 R98, R7, 0xe6c2b45, RZ ;  /* 0x0e6c2b4507627825 */ /* 0x000fc800078e00ff */
[----:B------:R-:W-:-:S04]  /*65e0*/  IMAD.WIDE.U32 R96, R7, -0x2818acb9, RZ ;  /* 0xd7e7534707607825 */ /* 0x000fc800078e00ff */
[----:B------:R-:W-:-:S04]  /*65f0*/  IMAD.WIDE.U32 R98, P6, R6, 0x73615a24, R98 ;  /* 0x73615a2406627825 */ /* 0x000fc800078c0062 */
[----:B------:R-:W-:Y:S01]  /*6600*/  IMAD.X R151, RZ, RZ, RZ, P0 ;  /* 0x000000ffff977224 */ /* 0x000fe200000e06ff */
[----:B------:R-:W-:Y:S01]  /*6610*/  IADD3.X R141, PT, PT, RZ, RZ, RZ, P6, !PT ;  /* 0x000000ffff8d7210 */ /* 0x000fe200037fe4ff */
[----:B------:R-:W-:-:S04]  /*6620*/  IMAD.WIDE.U32 R110, R6, -0x2818acb9, RZ ;  /* 0xd7e75347066e7825 */ /* 0x000fc800078e00ff */
[----:B------:R-:W-:-:S04]  /*6630*/  IMAD.WIDE.U32 R96, P0, R6, 0x3159721e, R96 ;  /* 0x3159721e06607825 */ /* 0x000fc80007800060 */
[----:B------:R-:W-:Y:S01]  /*6640*/  IMAD.WIDE.U32 R108, R6, 0xe6c2b45, RZ ;  /* 0x0e6c2b45066c7825 */ /* 0x000fe200078e00ff */
[----:B------:R-:W-:Y:S02]  /*6650*/  IADD3 RZ, P6, PT, R111, R96, RZ ;  /* 0x000000606fff7210 */ /* 0x000fe40007fde0ff */
[----:B------:R-:W-:Y:S01]  /*6660*/  IADD3.X R127, PT, PT, RZ, RZ, RZ, P0, !PT ;  /* 0x000000ffff7f7210 */ /* 0x000fe200007fe4ff */
[----:B------:R-:W-:Y:S02]  /*6670*/  IMAD.MOV.U32 R104, RZ, RZ, R113 ;  /* 0x000000ffff687224 */ /* 0x000fe400078e0071 */
[----:B------:R-:W-:-:S04]  /*6680*/  IMAD.WIDE.U32 R110, R7, 0x17c0a8e9, RZ ;  /* 0x17c0a8e9076e7825 */ /* 0x000fc800078e00ff */
[----:B------:R-:W-:Y:S01]  /*6690*/  IMAD.WIDE.U32.X R104, R7, 0x4d4873ec, R104, P2 ;  /* 0x4d4873ec07687825 */ /* 0x000fe200010e0468 */
[----:B------:R-:W-:-:S03]  /*66a0*/  IADD3 RZ, P2, PT, R109, R98, RZ ;  /* 0x000000626dff7210 */ /* 0x000fc60007f5e0ff */
[----:B------:R-:W-:Y:S01]  /*66b0*/  IMAD.WIDE.U32 R108, R7, 0x5c0b8171, RZ ;  /* 0x5c0b8171076c7825 */ /* 0x000fe200078e00ff */
[----:B------:R-:W-:-:S03]  /*66c0*/  SHF.R.U64 R104, R104, 0x4, R105 ;  /* 0x0000000468687819 */ /* 0x000fc60000001269 */
[----:B------:R-:W-:Y:S02]  /*66d0*/  IMAD.MOV.U32 R140, RZ, RZ, R99 ;  /* 0x000000ffff8c7224 */ /* 0x000fe400078e0063 */
[----:B------:R-:W-:Y:S02]  /*66e0*/  IMAD.MOV.U32 R150, RZ, RZ, R107 ;  /* 0x000000ffff967224 */ /* 0x000fe400078e006b */
[----:B------:R-:W-:-:S04]  /*66f0*/  IMAD.WIDE.U32 R98, R6, 0x17c0a8e9, RZ ;  /* 0x17c0a8e906627825 */ /* 0x000fc800078e00ff */
[----:B------:R-:W-:-:S04]  /*6700*/  IMAD.WIDE.U32 R110, P0, R6, -0x5717c0a9, R110 ;  /* 0xa8e83f57066e7825 */ /* 0x000fc8000780006e */
[----:B------:R-:W-:Y:S02]  /*6710*/  IMAD.MOV.U32 R126, RZ, RZ, R97 ;  /* 0x000000ffff7e7224 */ /* 0x000fe400078e0061 */
[----:B------:R-:W-:-:S04]  /*6720*/  IMAD.WIDE.U32.X R150, R7, -0x75270d05, R150, P4 ;  /* 0x8ad8f2fb07967825 */ /* 0x000fc800020e0496 */
[----:B------:R-:W-:Y:S01]  /*6730*/  IMAD.WIDE.U32.X R126, R7, 0x3159721e, R126, P6 ;  /* 0x3159721e077e7825 */ /* 0x000fe200030e047e */
[----:B------:R-:W-:-:S03]  /*6740*/  IADD3 RZ, P6, PT, R99, R110, RZ ;  /* 0x0000006e63ff7210 */ /* 0x000fc60007fde0ff */
[----:B------:R-:W-:Y:S01]  /*6750*/  IMAD.WIDE.U32 R106, R6, 0x5c0b8171, RZ ;  /* 0x5c0b8171066a7825 */ /* 0x000fe200078e00ff */
[----:B------:R-:W-:-:S03]  /*6760*/  MOV R106, R111 ;  /* 0x0000006f006a7202 */ /* 0x000fc60000000f00 */
[----:B------:R-:W-:-:S04]  /*6770*/  IMAD.WIDE.U32 R108, P4, R6, -0x47e8fd20, R108 ;  /* 0xb81702e0066c7825 */ /* 0x000fc8000788006c */
[----:B------:R-:W-:-:S04]  /*6780*/  IMAD.WIDE.U32 R96, R7, 0x16cfd773, RZ ;  /* 0x16cfd77307607825 */ /* 0x000fc800078e00ff */
[----:B------:R-:W-:-:S04]  /*6790*/  IMAD.WIDE.U32 R98, R7, 0x254813e3, RZ ;  /* 0x254813e307627825 */ /* 0x000fc800078e00ff */
[----:B------:R-:W-:Y:S01]  /*67a0*/  IMAD.WIDE.U32.X R140, R7, 0x73615a24, R140, P2 ;  /* 0x73615a24078c7825 */ /* 0x000fe200010e048c */
[----:B------:R-:W-:Y:S02]  /*67b0*/  IADD3 RZ, P2, PT, R107, R108, RZ ;  /* 0x0000006c6bff7210 */ /* 0x000fe40007f5e0ff */
[----:B------:R-:W-:Y:S01]  /*67c0*/  IADD3.X R107, PT, PT, RZ, RZ, RZ, P0, !PT ;  /* 0x000000ffff6b7210 */ /* 0x000fe200007fe4ff */
[----:B------:R-:W-:Y:S01]  /*67d0*/  IMAD.X R143, RZ, RZ, RZ, P4 ;  /* 0x000000ffff8f7224 */ /* 0x000fe200020e06ff */
[----:B------:R-:W-:Y:S01]  /*67e0*/  SHF.R.U64 R140, R140, 0x5, R141 ;  /* 0x000000058c8c7819 */ /* 0x000fe2000000128d */
[----:B------:R-:W-:-:S04]  /*67f0*/  IMAD.WIDE.U32 R112, R6, 0x16cfd773, RZ ;  /* 0x16cfd77306707825 */ /* 0x000fc800078e00ff */
[----:B------:R-:W-:-:S04]  /*6800*/  IMAD.WIDE.U32 R96, P4, R6, -0x5dc83cd5, R96 ;  /* 0xa237c32b06607825 */ /* 0x000fc80007880060 */
[----:B------:R-:W-:-:S04]  /*6810*/  IMAD.WIDE.U32 R114, R6, 0x254813e3, RZ ;  /* 0x254813e306727825 */ /* 0x000fc800078e00ff */
[----:B------:R-:W-:-:S04]  /*6820*/  IMAD.WIDE.U32 R98, P0, R6, -0x60ee9a19, R98 ;  /* 0x9f1165e706627825 */ /* 0x000fc80007800062 */
[----:B------:R-:W-:Y:S01]  /*6830*/  IMAD.MOV.U32 R142, RZ, RZ, R109 ;  /* 0x000000ffff8e7224 */ /* 0x000fe200078e006d */
[----:B------:R-:W-:Y:S01]  /*6840*/  MOV R128, R99 ;  /* 0x0000006300807202 */ /* 0x000fe20000000f00 */
[----:B------:R-:W-:-:S04]  /*6850*/  IMAD.WIDE.U32 R110, R7, -0x78121fb7, RZ ;  /* 0x87ede049076e7825 */ /* 0x000fc800078e00ff */
[----:B------:R-:W-:-:S04]  /*6860*/  IMAD.WIDE.U32 R116, R7, 0x2b10bf67, RZ ;  /* 0x2b10bf6707747825 */ /* 0x000fc800078e00ff */
[----:B------:R-:W-:Y:S01]  /*6870*/  IMAD.X R109, RZ, RZ, RZ, P4 ;  /* 0x000000ffff6d7224 */ /* 0x000fe200020e06ff */
[----:B------:R-:W-:Y:S01]  /*6880*/  IADD3 RZ, P4, PT, R115, R98, RZ ;  /* 0x0000006273ff7210 */ /* 0x000fe20007f9e0ff */
[----:B------:R-:W-:Y:S01]  /*6890*/  IMAD.WIDE.U32.X R142, R7, -0x47e8fd20, R142, P2 ;  /* 0xb81702e0078e7825 */ /* 0x000fe200010e048e */
[----:B------:R-:W-:-:S03]  /*68a0*/  IADD3 RZ, P2, PT, R113, R96, RZ ;  /* 0x0000006071ff7210 */ /* 0x000fc60007f5e0ff */
[----:B------:R-:W-:Y:S01]  /*68b0*/  IMAD.MOV.U32 R108, RZ, RZ, R97 ;  /* 0x000000ffff6c7224 */ /* 0x000fe200078e0061 */
[----:B------:R-:W-:Y:S01]  /*68c0*/  SHF.R.U64 R142, R142, 0x6, R143 ;  /* 0x000000068e8e7819 */ /* 0x000fe2000000128f */
[----:B------:R-:W-:Y:S02]  /*68d0*/  IMAD.X R129, RZ, RZ, RZ, P0 ;  /* 0x000000ffff817224 */ /* 0x000fe400000e06ff */
[----:B------:R-:W-:-:S04]  /*68e0*/  IMAD.WIDE.U32 R96, R6, -0x78121fb7, RZ ;  /* 0x87ede04906607825 */ /* 0x000fc800078e00ff */
[----:B------:R-:W-:-:S04]  /*68f0*/  IMAD.WIDE.U32 R110, P0, R6, 0x487ede04, R110 ;  /* 0x487ede04066e7825 */ /* 0x000fc8000780006e */
[----:B------:R-:W-:-:S04]  /*6900*/  IMAD.WIDE.U32.X R106, R7, -0x5717c0a9, R106, P6 ;  /* 0xa8e83f57076a7825 */ /* 0x000fc800030e046a */
[----:B------:R-:W-:Y:S01]  /*6910*/  IMAD.WIDE.U32 R112, R6, 0x2b10bf67, RZ ;  /* 0x2b10bf6706707825 */ /* 0x000fe200078e00ff */
[----:B------:R-:W-:-:S03]  /*6920*/  SHF.R.U64 R106, R106, 0x6, R107 ;  /* 0x000000066a6a7819 */ /* 0x000fc6000000126b */
[----:B------:R-:W-:-:S04]  /*6930*/  IMAD.WIDE.U32 R116, P6, R6, 0x1323e34a, R116 ;  /* 0x1323e34a06747825 */ /* 0x000fc800078c0074 */
[----:B------:R-:W-:Y:S01]  /*6940*/  IMAD.WIDE.U32 R98, R7, 0x8102041, RZ ;  /* 0x0810204107627825 */ /* 0x000fe200078e00ff */
[----:B------:R-:W-:-:S03]  /*6950*/  MOV R144, R117 ;  /* 0x0000007500907202 */ /* 0x000fc60000000f00 */
[----:B------:R-:W-:Y:S01]  /*6960*/  IMAD.WIDE.U32.X R128, R7, -0x60ee9a19, R128, P4 ;  /* 0x9f1165e707807825 */ /* 0x000fe200020e0480 */
[----:B------:R-:W-:-:S03]  /*6970*/  IADD3 RZ, P4, PT, R97, R110, RZ ;  /* 0x0000006e61ff7210 */ /* 0x000fc60007f9e0ff */
[----:B------:R-:W-:Y:S01]  /*6980*/  IMAD.WIDE.U32.X R108, R7, -0x5dc83cd5, R108, P2 ;  /* 0xa237c32b076c7825 */ /* 0x000fe200010e046c */
[----:B------:R-:W-:Y:S02]  /*6990*/  IADD3 RZ, P2, PT, R113, R116, RZ ;  /* 0x0000007471ff7210 */ /* 0x000fe40007f5e0ff */
[----:B------:R-:W-:Y:S01]  /*69a0*/  SHF.R.U64 R128, R128, 0x6, R129 ;  /* 0x0000000680807819 */ /* 0x000fe20000001281 */
[----:B------:R-:W-:-:S04]  /*69b0*/  IMAD.WIDE.U32 R96, R7, -0x36b7b1d5, RZ ;  /* 0xc9484e2b07607825 */ /* 0x000fc800078e00ff */
[----:B------:R-:W-:Y:S02]  /*69c0*/  IMAD.X R145, RZ, RZ, RZ, P6 ;  /* 0x000000ffff917224 */ /* 0x000fe400030e06ff */
[----:B------:R-:W-:-:S04]  /*69d0*/  IMAD.WIDE.U32 R112, R6, 0x8102041, RZ ;  /* 0x0810204106707825 */ /* 0x000fc800078e00ff */
[----:B------:R-:W-:-:S04]  /*69e0*/  IMAD.WIDE.U32 R98, P6, R6, 0x40810204, R98 ;  /* 0x4081020406627825 */ /* 0x000fc800078c0062 */
[----:B------:R-:W-:Y:S01]  /*69f0*/  IMAD.X R139, RZ, RZ, RZ, P0 ;  /* 0x000000ffff8b7224 */ /* 0x000fe200000e06ff */
[----:B------:R-:W-:Y:S01]  /*6a00*/  MOV R146, R99 ;  /* 0x0000006300927202 */ /* 0x000fe20000000f00 */
[----:B------:R-:W-:-:S04]  /*6a10*/  IMAD.WIDE.U32 R114, R6, -0x36b7b1d5, RZ ;  /* 0xc9484e2b06727825 */ /* 0x000fc800078e00ff */
[----:B------:R-:W-:-:S04]  /*6a20*/  IMAD.WIDE.U32 R96, P0, R6, 0x3e88cb3, R96 ;  /* 0x03e88cb306607825 */ /* 0x000fc80007800060 */
[----:B------:R-:W-:Y:S01]  /*6a30*/  IMAD.WIDE.U32.X R144, R7, 0x1323e34a, R144, P2 ;  /* 0x1323e34a07907825 */ /* 0x000fe200010e0490 */
[----:B------:R-:W-:-:S03]  /*6a40*/  IADD3 RZ, P2, PT, R113, R98, RZ ;  /* 0x0000006271ff7210 */ /* 0x000fc60007f5e0ff */
[----:B------:R-:W-:Y:S01]  /*6a50*/  IMAD.WIDE.U32 R118, R7, -0x3bcbadc7, RZ ;  /* 0xc434523907767825 */ /* 0x000fe200078e00ff */
[----:B------:R-:W-:-:S03]  /*6a60*/  SHF.R.U64 R144, R144, 0x3, R145 ;  /* 0x0000000390907819 */ /* 0x000fc60000001291 */
[----:B------:R-:W-:Y:S02]  /*6a70*/  IMAD.MOV.U32 R138, RZ, RZ, R111 ;  /* 0x000000ffff8a7224 */ /* 0x000fe400078e006f */
[----:B------:R-:W-:-:S04]  /*6a80*/  IMAD.WIDE.U32 R116, R7, -0x25cc74d5, RZ ;  /* 0xda338b2b07747825 */ /* 0x000fc800078e00ff */
[----:B------:R-:W-:Y:S01]  /*6a90*/  IMAD.X R147, RZ, RZ, RZ, P6 ;  /* 0x000000ffff937224 */ /* 0x000fe200030e06ff */
[----:B------:R-:W-:Y:S01]  /*6aa0*/  IADD3 RZ, P6, PT, R115, R96, RZ ;  /* 0x0000006073ff7210 */ /* 0x000fe20007fde0ff */
[----:B------:R-:W-:-:S04]  /*6ab0*/  IMAD.WIDE.U32.X R138, R7, 0x487ede04, R138, P4 ;  /* 0x487ede04078a7825 */ /* 0x000fc800020e048a */
[----:B------:R-:W-:Y:S01]  /*6ac0*/  IMAD.MOV.U32 R110, RZ, RZ, R97 ;  /* 0x000000ffff6e7224 */ /* 0x000fe200078e0061 */
[----:B------:R-:W-:Y:S01]  /*6ad0*/  SHF.R.U64 R138, R138, 0x5, R139 ;  /* 0x000000058a8a7819 */ /* 0x000fe2000000128b */
[----:B------:R-:W-:-:S04]  /*6ae0*/  IMAD.WIDE.U32 R118, P4, R6, -0x10d148e1, R118 ;  /* 0xef2eb71f06767825 */ /* 0x000fc80007880076 */
[----:B------:R-:W-:Y:S01]  /*6af0*/  IMAD.WIDE.U32.X R146, R7, 0x40810204, R146, P2 ;  /* 0x4081020407927825 */ /* 0x000fe200010e0492 */
[----:B------:R-:W-:-:S03]  /*6b00*/  IADD3.X R131, PT, PT, RZ, RZ, RZ, P4, !PT ;  /* 0x000000ffff837210 */ /* 0x000fc600027fe4ff */
[----:B------:R-:W-:Y:S01]  /*6b10*/  IMAD.WIDE.U32 R96, R7, -0x4dfc9bf9, RZ ;  /* 0xb203640707607825 */ /* 0x000fe200078e00ff */
[----:B------:R-:W-:-:S03]  /*6b20*/  SHF.R.U64 R146, R146, 0x5, R147 ;  /* 0x0000000592927819 */ /* 0x000fc60000001293 */
[----:B------:R-:W-:Y:S02]  /*6b30*/  IMAD.X R111, RZ, RZ, RZ, P0 ;  /* 0x000000ffff6f7224 */ /* 0x000fe400000e06ff */
[----:B------:R-:W-:-:S04]  /*6b40*/  IMAD.WIDE.U32 R98, R6, -0x25cc74d5, RZ ;  /* 0xda338b2b06627825 */ /* 0x000fc800078e00ff */
[----:B------:R-:W-:-:S04]  /*6b50*/  IMAD.WIDE.U32 R116, P2, R6, 0x1b7d6c3d, R116 ;  /* 0x1b7d6c3d06747825 */ /* 0x000fc80007840074 */
[----:B------:R-:W-:Y:S01]  /*6b60*/  IMAD.WIDE.U32.X R110, R7, 0x3e88cb3, R110, P6 ;  /* 0x03e88cb3076e7825 */ /* 0x000fe200030e046e */
[----:B------:R-:W-:-:S03]  /*6b70*/  IADD3 RZ, P6, PT, R99, R116, RZ ;  /* 0x0000007463ff7210 */ /* 0x000fc60007fde0ff */
[----:B------:R-:W-:-:S04]  /*6b80*/  IMAD.WIDE.U32 R112, R6, -0x3bcbadc7, RZ ;  /* 0xc434523906707825 */ /* 0x000fc800078e00ff */
[----:B------:R-:W-:Y:S01]  /*6b90*/  IMAD.WIDE.U32 R96, P4, R6, 0x6c80d901, R96 ;  /* 0x6c80d90106607825 */ /* 0x000fe20007880060 */
[----:B------:R-:W-:-:S03]  /*6ba0*/  IADD3 RZ, P0, PT, R113, R118, RZ ;  /* 0x0000007671ff7210 */ /* 0x000fc60007f1e0ff */
[----:B------:R-:W-:-:S04]  /*6bb0*/  IMAD.WIDE.U32 R98, R7, -0xb69fcbd, RZ ;  /* 0xf496034307627825 */ /* 0x000fc800078e00ff */
[----:B------:R-:W-:-:S04]  /*6bc0*/  IMAD.WIDE.U32 R114, R6, -0x4dfc9bf9, RZ ;  /* 0xb203640706727825 */ /* 0x000fc800078e00ff */
[----:B------:R-:W-:Y:S01]  /*6bd0*/  IMAD.MOV.U32 R130, RZ, RZ, R119 ;  /* 0x000000ffff827224 */ /* 0x000fe200078e0077 */
[----:B------:R-:W-:Y:S01]  /*6be0*/  IADD3.X R119, PT, PT, RZ, RZ, RZ, P4, !PT ;  /* 0x000000ffff777210 */ /* 0x000fe200027fe4ff */
[----:B------:R-:W-:Y:S01]  /*6bf0*/  IMAD.X R113, RZ, RZ, RZ, P2 ;  /* 0x000000ffff717224 */ /* 0x000fe200010e06ff */
[----:B------:R-:W-:Y:S01]  /*6c00*/  IADD3 RZ, P4, PT, R115, R96, RZ ;  /* 0x0000006073ff7210 */ /* 0x000fe20007f9e0ff */
[----:B------:R-:W-:-:S04]  /*6c10*/  IMAD.WIDE.U32 R148, R6, -0xb69fcbd, RZ ;  /* 0xf496034306947825 */ /* 0x000fc800078e00ff */
[----:B------:R-:W-:-:S04]  /*6c20*/  IMAD.WIDE.U32 R98, P2, R6, 0x342da7f2, R98 ;  /* 0x342da7f206627825 */ /* 0x000fc80007840062 */
[----:B------:R-:W-:-:S04]  /*6c30*/  IMAD.WIDE.U32 R114, R7, 0x4388a357, RZ ;  /* 0x4388a35707727825 */ /* 0x000fc800078e00ff */
[----:B------:R-:W-:Y:S01]  /*6c40*/  IMAD.MOV.U32 R112, RZ, RZ, R117 ;  /* 0x000000ffff707224 */ /* 0x000fe200078e0075 */
[----:B------:R-:W-:Y:S01]  /*6c50*/  IADD3.X R117, PT, PT, RZ, RZ, RZ, P2, !PT ;  /* 0x000000ffff757210 */ /* 0x000fe200017fe4ff */
[----:B------:R-:W-:Y:S01]  /*6c60*/  IMAD.WIDE.U32.X R130, R7, -0x10d148e1, R130, P0 ;  /* 0xef2eb71f07827825 */ /* 0x000fe200000e0482 */
[----:B------:R-:W-:-:S03]  /*6c70*/  IADD3 RZ, P0, PT, R149, R98, RZ ;  /* 0x0000006295ff7210 */ /* 0x000fc60007f1e0ff */
[----:B------:R-:W-:Y:S01]  /*6c80*/  IMAD.WIDE.U32.X R112, R7, 0x1b7d6c3d, R112, P6 ;  /* 0x1b7d6c3d07707825 */ /* 0x000fe200030e0470 */
[----:B------:R-:W-:-:S03]  /*6c90*/  SHF.R.U64 R130, R130, 0x7, R131 ;  /* 0x0000000782827819 */ /* 0x000fc60000001283 */
[----:B------:R-:W-:Y:S01]  /*6ca0*/  IMAD.WIDE.U32 R152, R6, 0x4388a357, RZ ;  /* 0x4388a35706987825 */ /* 0x000fe200078e00ff */
[----:B------:R-:W-:-:S03]  /*6cb0*/  SHF.R.U64 R139, R112, 0x4, R113 ;  /* 0x00000004708b7819 */ /* 0x000fc60000001271 */
[----:B------:R-:W-:-:S04]  /*6cc0*/  IMAD.WIDE.U32 R148, R7, -0x513ed9ad, RZ ;  /* 0xaec1265307947825 */ /* 0x000fc800078e00ff */
[----:B------:R-:W-:-:S04]  /*6cd0*/  IMAD.WIDE.U32 R114, P6, R6, 0x6483ed27, R114 ;  /* 0x6483ed2706727825 */ /* 0x000fc800078c0072 */
[----:B------:R-:W-:Y:S01]  /*6ce0*/  IMAD.MOV.U32 R118, RZ, RZ, R97 ;  /* 0x000000ffff767224 */ /* 0x000fe200078e0061 */
[----:B------:R-:W-:Y:S01]  /*6cf0*/  IADD3 RZ, P2, PT, R153, R114, RZ ;  /* 0x0000007299ff7210 */ /* 0x000fe20007f5e0ff */
[----:B------:R-:W-:-:S04]  /*6d00*/  IMAD.WIDE.U32 R154, R7, -0x3e267957, RZ ;  /* 0xc1d986a9079a7825 */ /* 0x000fc800078e00ff */
[----:B------:R-:W-:-:S04]  /*6d10*/  IMAD.WIDE.U32.X R118, R7, 0x6c80d901, R118, P4 ;  /* 0x6c80d90107767825 */ /* 0x000fc800020e0476 */
[----:B------:R-:W-:Y:S01]  /*6d20*/  IMAD.WIDE.U32 R96, R6, -0x513ed9ad, RZ ;  /* 0xaec1265306607825 */ /* 0x000fe200078e00ff */
[----:B------:R-:W-:-:S03]  /*6d30*/  SHF.R.U64 R119, R118, 0x6, R119 ;  /* 0x0000000676777819 */ /* 0x000fc60000001277 */
[----:B------:R-:W-:-:S04]  /*6d40*/  IMAD.WIDE.U32 R148, P4, R6, 0x621b97c2, R148 ;  /* 0x621b97c206947825 */ /* 0x000fc80007880094 */
[----:B------:R-:W-:Y:S01]  /*6d50*/  IMAD.MOV.U32 R116, RZ, RZ, R99 ;  /* 0x000000ffff747224 */ /* 0x000fe200078e0063 */
[----:B------:R-:W-:Y:S01]  /*6d60*/  MOV R96, R149 ;  /* 0x0000009500607202 */ /* 0x000fe20000000f00 */
[----:B------:R-:W-:Y:S02]  /*6d70*/  IMAD.X R153, RZ, RZ, RZ, P6 ;  /* 0x000000ffff997224 */ /* 0x000fe400030e06ff */
[----:B------:R-:W-:-:S04]  /*6d80*/  IMAD.WIDE.U32 R156, R7, -0x530e3169, RZ ;  /* 0xacf1ce97079c7825 */ /* 0x000fc800078e00ff */
[----:B------:R-:W-:-:S04]  /*6d90*/  IMAD.WIDE.U32 R98, R6, -0x3e267957, RZ ;  /* 0xc1d986a906627825 */ /* 0x000fc800078e00ff */
[----:B------:R-:W-:-:S04]  /*6da0*/  IMAD.WIDE.U32 R154, P6, R6, 0x2f5a4411, R154 ;  /* 0x2f5a4411069a7825 */ /* 0x000fc800078c009a */
[----:B------:R-:W-:Y:S01]  /*6db0*/  IMAD.WIDE.U32.X R116, R7, 0x342da7f2, R116, P0 ;  /* 0x342da7f207747825 */ /* 0x000fe200000e0474 */
[----:B------:R-:W-:Y:S02]  /*6dc0*/  IADD3 RZ, P0, PT, R97, R148, RZ ;  /* 0x0000009461ff7210 */ /* 0x000fe40007f1e0ff */
[----:B------:R-:W-:Y:S01]  /*6dd0*/  IADD3.X R97, PT, PT, RZ, RZ, RZ, P4, !PT ;  /* 0x000000ffff617210 */ /* 0x000fe200027fe4ff */
[----:B------:R-:W-:Y:S02]  /*6de0*/  IMAD.MOV.U32 R152, RZ, RZ, R115 ;  /* 0x000000ffff987224 */ /* 0x000fe400078e0073 */
[----:B------:R-:W-:Y:S01]  /*6df0*/  IMAD.X R115, RZ, RZ, RZ, P6 ;  /* 0x000000ffff737224 */ /* 0x000fe200030e06ff */
[----:B------:R-:W-:Y:S01]  /*6e00*/  IADD3 RZ, P6, PT, R99, R154, RZ ;  /* 0x0000009a63ff7210 */ /* 0x000fe20007fde0ff */
[----:B------:R-:W-:Y:S02]  /*6e10*/  IMAD R124, R168, -0x71, R2 ;  /* 0xffffff8fa87c7824 */ /* 0x000fe400078e0202 */
[----:B------:R-:W-:-:S02]  /*6e20*/  IMAD.MOV.U32 R114, RZ, RZ, R155 ;  /* 0x000000ffff727224 */ /* 0x000fc400078e009b */
[----:B------:R-:W-:-:S04]  /*6e30*/  IMAD.WIDE.U32 R158, R6, -0x530e3169, RZ ;  /* 0xacf1ce97069e7825 */ /* 0x000fc800078e00ff */
[----:B------:R-:W-:-:S04]  /*6e40*/  IMAD.WIDE.U32 R156, P4, R6, -0x796ddd4f, R156 ;  /* 0x869222b1069c7825 */ /* 0x000fc8000788009c */
[----:B------:R-:W-:-:S04]  /*6e50*/  IMAD.WIDE.U32 R154, R7, 0xcdf1b2d, RZ ;  /* 0x0cdf1b2d079a7825 */ /* 0x000fc800078e00ff */
[C---:B------:R-:W-:Y:S01]  /*6e60*/  IMAD R184, R124.reuse, R124, RZ ;  /* 0x0000007c7cb87224 */ /* 0x040fe200078e02ff */
[----:B------:R-:W-:Y:S01]  /*6e70*/  PRMT R124, R124, 0x9910, RZ ;  /* 0x000099107c7c7816 */ /* 0x000fe200000000ff */
[----:B------:R-:W-:Y:S01]  /*6e80*/  IMAD.WIDE.U32.X R152, R7, 0x6483ed27, R152, P2 ;  /* 0x6483ed2707987825 */ /* 0x000fe200010e0498 */
[----:B------:R-:W-:Y:S02]  /*6e90*/  IADD3 RZ, P2, PT, R159, R156, RZ ;  /* 0x0000009c9fff7210 */ /* 0x000fe40007f5e0ff */
[----:B------:R-:W-:Y:S01]  /*6ea0*/  LOP3.LUT R148, R184, 0xffff, RZ, 0xc0, !PT ;  /* 0x0000ffffb8947812 */ /* 0x000fe200078ec0ff */
[----:B------:R-:W-:-:S04]  /*6eb0*/  IMAD.WIDE.U32 R98, R7, 0x54dca411, RZ ;  /* 0x54dca41107627825 */ /* 0x000fc800078e00ff */
[----:B------:R-:W-:-:S04]  /*6ec0*/  IMAD.WIDE.U32.X R96, R7, 0x621b97c2, R96, P0 ;  /* 0x621b97c207607825 */ /* 0x000fc800000e0460 */
[----:B------:R-:W-:-:S04]  /*6ed0*/  IMAD.WIDE.U32 R158, R6, 0xcdf1b2d, RZ ;  /* 0x0cdf1b2d069e7825 */ /* 0x000fc800078e00ff */
[----:B------:R-:W-:-:S04]  /*6ee0*/  IMAD.WIDE.U32 R154, P0, R6, 0x5b87ddad, R154 ;  /* 0x5b87ddad069a7825 */ /* 0x000fc8000780009a */
[----:B------:R-:W-:-:S04]  /*6ef0*/  IMAD.WIDE.U32.X R114, R7, 0x2f5a4411, R114, P6 ;  /* 0x2f5a441107727825 */ /* 0x000fc800030e0472 */
[----:B------:R-:W-:Y:S01]  /*6f00*/  IMAD.X R149, RZ, RZ, RZ, P4 ;  /* 0x000000ffff957224 */ /* 0x000fe200020e06ff */
[----:B------:R-:W-:Y:S01]  /*6f10*/  IADD3 RZ, P4, PT, R159, R154, RZ ;  /* 0x0000009a9fff7210 */ /* 0x000fe20007f9e0ff */
[----:B------:R-:W-:Y:S01]  /*6f20*/  IMAD.WIDE.U32 R168, R6, 0x54dca411, RZ ;  /* 0x54dca41106a87825 */ /* 0x000fe200078e00ff */
[----:B------:R-:W-:Y:S02]  /*6f30*/  IADD3.X R159, PT, PT, RZ, RZ, RZ, P0, !PT ;  /* 0x000000ffff9f7210 */ /* 0x000fe400007fe4ff */
[----:B------:R-:W-:Y:S01]  /*6f40*/  LOP3.LUT R168, R212, 0xffff, RZ, 0xc0, !PT ;  /* 0x0000ffffd4a87812 */ /* 0x000fe200078ec0ff */
[----:B------:R-:W-:-:S04]  /*6f50*/  IMAD.WIDE.U32 R98, P6, R6, 0x5a84f34, R98 ;  /* 0x05a84f3406627825 */ /* 0x000fc800078c0062 */
[----:B------:R-:W-:Y:S01]  /*6f60*/  IMAD R154, R148, 0x244, RZ ;  /* 0x00000244949a7824 */ /* 0x000fe200078e02ff */
[----:B------:R-:W-:Y:S01]  /*6f70*/  IADD3 RZ, P0, PT, R169, R98, RZ ;  /* 0x00000062a9ff7210 */ /* 0x000fe20007f1e0ff */
[----:B------:R-:W-:Y:S02]  /*6f80*/  IMAD.MOV.U32 R158, RZ, RZ, R155 ;  /* 0x000000ffff9e7224 */ /* 0x000fe400078e009b */
[----:B------:R-:W-:Y:S01]  /*6f90*/  IMAD.MOV.U32 R148, RZ, RZ, R157 ;  /* 0x000000ffff947224 */ /* 0x000fe200078e009d */
[----:B------:R-:W-:Y:S01]  /*6fa0*/  SHF.R.U32.HI R98, RZ, 0x10, R154 ;  /* 0x00000010ff627819 */ /* 0x000fe2000001169a */
[----:B------:R-:W-:-:S03]  /*6fb0*/  IMAD.WIDE.U32 R154, R7, 0x41ace689, RZ ;  /* 0x41ace689079a7825 */ /* 0x000fc600078e00ff */
[----:B------:R-:W-:Y:S01]  /*6fc0*/  PRMT R98, R98, 0x9910, RZ ;  /* 0x0000991062627816 */ /* 0x000fe200000000ff */
[----:B------:R-:W-:Y:S01]  /*6fd0*/  IMAD.WIDE.U32 R156, R6, 0x41ace689, RZ ;  /* 0x41ace689069c7825 */ /* 0x000fe200078e00ff */
[----:B------:R-:W-:-:S03]  /*6fe0*/  LOP3.LUT R156, R186, 0xffff, RZ, 0xc0, !PT ;  /* 0x0000ffffba9c7812 */ /* 0x000fc600078ec0ff */
[----:B------:R-:W-:-:S04]  /*6ff0*/  IMAD.WIDE.U32.X R148, R7, -0x796ddd4f, R148, P2 ;  /* 0x869222b107947825 */ /* 0x000fc800010e0494 */
[----:B------:R-:W-:Y:S01]  /*7000*/  IMAD.WIDE.U32 R154, P2, R6, 0x55c7b4f1, R154 ;  /* 0x55c7b4f1069a7825 */ /* 0x000fe2000784009a */
[----:B------:R-:W-:-:S03]  /*7010*/  SHF.R.U64 R148, R148, 0x8, R149 ;  /* 0x0000000894947819 */ /* 0x000fc60000001295 */
[----:B------:R-:W-:Y:S02]  /*7020*/  IMAD R156, R156, 0x2041, RZ ;  /* 0x000020419c9c7824 */ /* 0x000fe400078e02ff */
[----:B------:R-:W-:Y:S02]  /*7030*/  IMAD R98, R98, 0x71, RZ ;  /* 0x0000007162627824 */ /* 0x000fe400078e02ff */
[----:B------:R-:W-:Y:S01]  /*7040*/  IMAD.WIDE.U32.X R158, R7, 0x5b87ddad, R158, P4 ;  /* 0x5b87ddad079e7825 */ /* 0x000fe200020e049e */
[----:B------:R-:W-:Y:S02]  /*7050*/  IADD3 RZ, P4, PT, R157, R154, RZ ;  /* 0x0000009a9dff7210 */ /* 0x000fe40007f9e0ff */
[----:B------:R-:W-:Y:S01]  /*7060*/  SHF.R.U32.HI R154, RZ, 0x14, R156 ;  /* 0x00000014ff9a7819 */ /* 0x000fe2000001169c */
[----:B------:R-:W-:Y:S01]  /*7070*/  IMAD R187, R62, R62, RZ ;  /* 0x0000003e3ebb7224 */ /* 0x000fe200078e02ff */
[----:B------:R-:W-:Y:S01]  /*7080*/  IADD3 R98, PT, PT, RZ, -R98, RZ ;  /* 0x80000062ff627210 */ /* 0x000fe20007ffe0ff */
[----:B------:R-:W-:Y:S01]  /*7090*/  IMAD R56, R56, -0x89, R2 ;  /* 0xffffff7738387824 */ /* 0x000fe200078e0202 */
[----:B------:R-:W-:Y:S01]  /*70a0*/  PRMT R156, R154, 0x9910, RZ ;  /* 0x000099109a9c7816 */ /* 0x000fe200000000ff */
[----:B------:R-:W-:Y:S01]  /*70b0*/  IMAD R55, R55, -0x95, R4 ;  /* 0xffffff6b37377824 */ /* 0x000fe200078e0204 */
[----:B------:R-:W-:Y:S01]  /*70c0*/  PRMT R157, R98, 0x7710, RZ ;  /* 0x00007710629d7816 */ /* 0x000fe200000000ff */
[----:B------:R-:W-:Y:S01]  /*70d0*/  IMAD R214, R56, R56, RZ ;  /* 0x0000003838d67224 */ /* 0x000fe200078e02ff */
[----:B------:R-:W-:Y:S01]  /*70e0*/  LOP3.LUT R154, R213, 0xffff, RZ, 0xc0, !PT ;  /* 0x0000ffffd59a7812 */ /* 0x000fe200078ec0ff */
[----:B------:R-:W-:Y:S01]  /*70f0*/  IMAD.MOV.U32 R98, RZ, RZ, R156 ;  /* 0x000000ffff627224 */ /* 0x000fe200078e009c */
[----:B------:R-:W-:Y:S01]  /*7100*/  PRMT R62, R62, 0x9910, RZ ;  /* 0x000099103e3e7816 */ /* 0x000fe200000000ff */
[----:B------:R-:W-:Y:S01]  /*7110*/  IMAD.IADD R184, R184, 0x1, R157 ;  /* 0x00000001b8b87824 */ /* 0x000fe200078e029d */
[----:B------:R-:W-:Y:S01]  /*7120*/  PRMT R56, R56, 0x9910, RZ ;  /* 0x0000991038387816 */ /* 0x000fe200000000ff */
[----:B------:R-:W-:Y:S01]  /*7130*/  IMAD R157, R154, 0x2041, RZ ;  /* 0x000020419a9d7824 */ /* 0x000fe200078e02ff */
[----:B------:R-:W-:Y:S01]  /*7140*/  LOP3.LUT R154, R187, 0xffff, RZ, 0xc0, !PT ;  /* 0x0000ffffbb9a7812 */ /* 0x000fe200078ec0ff */
[----:B------:R-:W-:Y:S01]  /*7150*/  IMAD R156, R98, 0x7f, RZ ;  /* 0x0000007f629c7824 */ /* 0x000fe200078e02ff */
[----:B------:R-:W-:Y:S01]  /*7160*/  PRMT R184, R184, 0x9910, RZ ;  /* 0x00009910b8b87816 */ /* 0x000fe200000000ff */
[----:B------:R-:W-:Y:S01]  /*7170*/  IMAD R98, R168, 0x3e89, RZ ;  /* 0x00003e89a8627824 */ /* 0x000fe200078e02ff */
[----:B------:R-:W-:Y:S01]  /*7180*/  SHF.R.U32.HI R157, RZ, 0x14, R157 ;  /* 0x00000014ff9d7819 */ /* 0x000fe2000001169d */
[----:B------:R-:W-:Y:S01]  /*7190*/  IMAD R154, R154, 0x3e89, RZ ;  /* 0x00003e899a9a7824 */ /* 0x000fe200078e02ff */
[----:B------:R-:W-:Y:S01]  /*71a0*/  IADD3 R168, PT, PT, RZ, -R156, RZ ;  /* 0x8000009cffa87210 */ /* 0x000fe20007ffe0ff */
[----:B------:R-:W-:Y:S01]  /*71b0*/  IMAD R217, R55, R55, RZ ;  /* 0x0000003737d97224 */ /* 0x000fe200078e02ff */
[----:B------:R-:W-:Y:S01]  /*71c0*/  SHF.R.U32.HI R98, RZ, 0x15, R98 ;  /* 0x00000015ff627819 */ /* 0x000fe20000011662 */
[----:B------:R-:W-:Y:S01]  /*71d0*/  IMAD R73, R73, -0x89, R4 ;  /* 0xffffff7749497824 */ /* 0x000fe200078e0204 */
[----:B------:R-:W-:Y:S01]  /*71e0*/  SHF.R.U32.HI R154, RZ, 0x15, R154 ;  /* 0x00000015ff9a7819 */ /* 0x000fe2000001169a */
[----:B------:R-:W-:Y:S01]  /*71f0*/  IMAD R77, R77, -0x97, R2 ;  /* 0xffffff694d4d7824 */ /* 0x000fe200078e0202 */
[----:B------:R-:W-:Y:S01]  /*7200*/  PRMT R98, R98, 0x9910, RZ ;  /* 0x0000991062627816 */ /* 0x000fe200000000ff */
[----:B------:R-:W-:Y:S01]  /*7210*/  IMAD R215, R73, R73, RZ ;  /* 0x0000004949d77224 */ /* 0x000fe200078e02ff */
[----:B------:R-:W-:Y:S01]  /*7220*/  PRMT R154, R154, 0x9910, RZ ;  /* 0x000099109a9a7816 */ /* 0x000fe200000000ff */
[----:B------:R-:W-:Y:S01]  /*7230*/  IMAD R221, R77, R77, RZ ;  /* 0x0000004d4ddd7224 */ /* 0x000fe200078e02ff */
[----:B------:R-:W-:Y:S01]  /*7240*/  PRMT R156, R157, 0x9910, RZ ;  /* 0x000099109d9c7816 */ /* 0x000fe200000000ff */
[----:B------:R-:W-:Y:S01]  /*7250*/  IMAD R98, R98, 0x83, RZ ;  /* 0x0000008362627824 */ /* 0x000fe200078e02ff */
[----:B------:R-:W-:Y:S01]  /*7260*/  PRMT R157, R168, 0x7710, RZ ;  /* 0x00007710a89d7816 */ /* 0x000fe200000000ff */
[----:B------:R-:W-:Y:S01]  /*7270*/  IMAD R154, R154, 0x83, RZ ;  /* 0x000000839a9a7824 */ /* 0x000fe200078e02ff */
[----:B------:R-:W-:Y:S01]  /*7280*/  PRMT R73, R73, 0x9910, RZ ;  /* 0x0000991049497816 */ /* 0x000fe200000000ff */
[----:B------:R-:W-:Y:S01]  /*7290*/  IMAD R156, R156, 0x7f, RZ ;  /* 0x0000007f9c9c7824 */ /* 0x000fe200078e02ff */
[----:B------:R-:W-:Y:S01]  /*72a0*/  IADD3 R98, PT, PT, RZ, -R98, RZ ;  /* 0x80000062ff627210 */ /* 0x000fe20007ffe0ff */
[----:B------:R-:W-:Y:S01]  /*72b0*/  IMAD.MOV R154, RZ, RZ, -R154 ;  /* 0x000000ffff9a7224 */ /* 0x000fe200078e0a9a */
[----:B------:R-:W-:Y:S01]  /*72c0*/  PRMT R55, R55, 0x9910, RZ ;  /* 0x0000991037377816 */ /* 0x000fe200000000ff */
[----:B------:R-:W-:Y:S01]  /*72d0*/  IMAD.IADD R186, R186, 0x1, R157 ;  /* 0x00000001baba7824 */ /* 0x000fe200078e029d */
[----:B------:R-:W-:Y:S01]  /*72e0*/  PRMT R157, R98, 0x7710, RZ ;  /* 0x00007710629d7816 */ /* 0x000fe200000000ff */
[----:B------:R-:W-:Y:S01]  /*72f0*/  IMAD.MOV R156, RZ, RZ, -R156 ;  /* 0x000000ffff9c7224 */ /* 0x000fe200078e0a9c */
[----:B------:R-:W-:Y:S01]  /*7300*/  PRMT R98, R154, 0x7710, RZ ;  /* 0x000077109a627816 */ /* 0x000fe200000000ff */
[----:B------:R-:W-:Y:S01]  /*7310*/  IMAD R76, R76, -0x97, R4 ;  /* 0xffffff694c4c7824 */ /* 0x000fe200078e0204 */
[----:B------:R-:W-:Y:S01]  /*7320*/  LOP3.LUT R154, R214, 0xffff, RZ, 0xc0, !PT ;  /* 0x0000ffffd69a7812 */ /* 0x000fe200078ec0ff */
[----:B------:R-:W-:Y:S01]  /*7330*/  IMAD R59, R59, -0x95, R2 ;  /* 0xffffff6b3b3b7824 */ /* 0x000fe200078e0202 */
[----:B------:R-:W-:Y:S01]  /*7340*/  PRMT R156, R156, 0x7710, RZ ;  /* 0x000077109c9c7816 */ /* 0x000fe200000000ff */
[----:B------:R-:W-:Y:S01]  /*7350*/  IMAD.IADD R187, R187, 0x1, R98 ;  /* 0x00000001bbbb7824 */ /* 0x000fe200078e0262 */
[----:B------:R-:W-:Y:S01]  /*7360*/  LOP3.LUT R98, R217, 0xffff, RZ, 0xc0, !PT ;  /* 0x0000ffffd9627812 */ /* 0x000fe200078ec0ff */
[----:B------:R-:W-:Y:S01]  /*7370*/  IMAD R154, R154, 0xef2f, RZ ;  /* 0x0000ef2f9a9a7824 */ /* 0x000fe200078e02ff */
[----:B------:R-:W-:Y:S01]  /*7380*/  IADD3 R212, PT, PT, R212, R157, RZ ;  /* 0x0000009dd4d47210 */ /* 0x000fe20007ffe0ff */
[----:B------:R-:W-:Y:S01]  /*7390*/  IMAD.IADD R213, R213, 0x1, R156 ;  /* 0x00000001d5d57824 */ /* 0x000fe200078e029c */
[----:B------:R-:W-:Y:S01]  /*73a0*/  LOP3.LUT R156, R215, 0xffff, RZ, 0xc0, !PT ;  /* 0x0000ffffd79c7812 */ /* 0x000fe200078ec0ff */
[----:B------:R-:W-:Y:S01]  /*73b0*/  IMAD R98, R98, 0x36fb, RZ ;  /* 0x000036fb62627824 */ /* 0x000fe200078e02ff */
[----:B------:R-:W-:Y:S01]  /*73c0*/  SHF.R.U32.HI R154, RZ, 0x17, R154 ;  /* 0x00000017ff9a7819 */ /* 0x000fe2000001169a */
[----:B------:R-:W-:Y:S01]  /*73d0*/  IMAD R218, R76, R76, RZ ;  /* 0x0000004c4cda7224 */ /* 0x000fe200078e02ff */
[----:B------:R-:W-:Y:S01]  /*73e0*/  PRMT R213, R213, 0x9910, RZ ;  /* 0x00009910d5d57816 */ /* 0x000fe200000000ff */
[----:B------:R-:W-:Y:S01]  /*73f0*/  IMAD R156, R156, 0xef2f, RZ ;  /* 0x0000ef2f9c9c7824 */ /* 0x000fe200078e02ff */
[----:B------:R-:W-:Y:S01]  /*7400*/  PRMT R154, R154, 0x9910, RZ ;  /* 0x000099109a9a7816 */ /* 0x000fe200000000ff */
[----:B------:R-:W-:Y:S01]  /*7410*/  IMAD R216, R59, R59, RZ ;  /* 0x0000003b3bd87224 */ /* 0x000fe200078e02ff */
[----:B------:R-:W-:Y:S01]  /*7420*/  SHF.R.U32.HI R98, RZ, 0x15, R98 ;  /* 0x00000015ff627819 */ /* 0x000fe20000011662 */
[----:B------:R-:W-:Y:S01]  /*7430*/  IMAD R61, R61, -0x9d, R2 ;  /* 0xffffff633d3d7824 */ /* 0x000fe200078e0202 */
[----:B------:R-:W-:Y:S01]  /*7440*/  SHF.R.U32.HI R156, RZ, 0x17, R156 ;  /* 0x00000017ff9c7819 */ /* 0x000fe2000001169c */
[----:B------:R-:W-:Y:S01]  /*7450*/  IMAD R154, R154, 0x89, RZ ;  /* 0x000000899a9a7824 */ /* 0x000fe200078e02ff */
[----:B------:R-:W-:Y:S01]  /*7460*/  PRMT R98, R98, 0x9910, RZ ;  /* 0x0000991062627816 */ /* 0x000fe200000000ff */
[----:B------:R-:W-:Y:S01]  /*7470*/  IMAD R219, R61, R61, RZ ;  /* 0x0000003d3ddb7224 */ /* 0x000fe200078e02ff */
[----:B------:R-:W-:Y:S01]  /*7480*/  PRMT R156, R156, 0x9910, RZ ;  /* 0x000099109c9c7816 */ /* 0x000fe200000000ff */
        /* <DEDUP_REMOVED lines=8> */
[----:B------:R-:W-:Y:S01]  /*7510*/  IMAD.MOV R156, RZ, RZ, -R156 ;  /* 0x000000ffff9c7224 */ /* 0x000fe200078e0a9c */
[----:B------:R-:W-:Y:S01]  /*7520*/  IADD3 R214, PT, PT, R214, R157, RZ ;  /* 0x0000009dd6d67210 */ /* 0x000fe20007ffe0ff */
[----:B------:R-:W-:Y:S01]  /*7530*/  IMAD R226, R18, R18, RZ ;  /* 0x0000001212e27224 */ /* 0x000fe200078e02ff */
[----:B------:R-:W-:Y:S01]  /*7540*/  PRMT R98, R98, 0x7710, RZ ;  /* 0x0000771062627816 */ /* 0x000fe200000000ff */
[----:B------:R-:W-:Y:S01]  /*7550*/  IMAD R154, R154, 0x6c81, RZ ;  /* 0x00006c819a9a7824 */ /* 0x000fe200078e02ff */
[----:B------:R-:W-:Y:S01]  /*7560*/  PRMT R156, R156, 0x7710, RZ ;  /* 0x000077109c9c7816 */ /* 0x000fe200000000ff */
[----:B------:R-:W-:Y:S01]  /*7570*/  IMAD R90, R90, -0x9d, R4 ;  /* 0xffffff635a5a7824 */ /* 0x000fe200078e0204 */
[----:B------:R-:W-:Y:S01]  /*7580*/  PRMT R212, R212, 0x9910, RZ ;  /* 0x00009910d4d47816 */ /* 0x000fe200000000ff */
[----:B------:R-:W-:Y:S01]  /*7590*/  IMAD.IADD R217, R217, 0x1, R98 ;  /* 0x00000001d9d97824 */ /* 0x000fe200078e0262 */
[----:B------:R-:W-:Y:S01]  /*75a0*/  SHF.R.U32.HI R154, RZ, 0x16, R154 ;  /* 0x00000016ff9a7819 */ /* 0x000fe2000001169a */
[----:B------:R-:W-:Y:S01]  /*75b0*/  IMAD.IADD R215, R215, 0x1, R156 ;  /* 0x00000001d7d77824 */ /* 0x000fe200078e029c */
[----:B------:R-:W-:Y:S01]  /*75c0*/  LOP3.LUT R98, R218, 0xffff, RZ, 0xc0, !PT ;  /* 0x0000ffffda627812 */ /* 0x000fe200078ec0ff */
[----:B------:R-:W-:Y:S01]  /*75d0*/  IMAD R220, R90, R90, RZ ;  /* 0x0000005a5adc7224 */ /* 0x000fe200078e02ff */
        /* <DEDUP_REMOVED lines=9> */
[----:B------:R-:W-:Y:S01]  /*7670*/  IMAD.MOV R154, RZ, RZ, -R154 ;  /* 0x000000ffff9a7224 */ /* 0x000fe200078e0a9a */
[----:B------:R-:W-:Y:S01]  /*7680*/  PRMT R217, R217, 0x9910, RZ ;  /* 0x00009910d9d97816 */ /* 0x000fe200000000ff */
[----:B------:R-:W-:Y:S01]  /*7690*/  IMAD R11, R11, R63, RZ ;  /* 0x0000003f0b0b7224 */ /* 0x000fe200078e02ff */
[----:B------:R-:W-:Y:S01]  /*76a0*/  PRMT R98, R98, 0x9910, RZ ;  /* 0x0000991062627816 */ /* 0x000fe200000000ff */
[----:B------:R-:W-:Y:S01]  /*76b0*/  IMAD R228, R66, R66, RZ ;  /* 0x0000004242e47224 */ /* 0x000fe200078e02ff */
[----:B------:R-:W-:Y:S01]  /*76c0*/  PRMT R154, R154, 0x7710, RZ ;  /* 0x000077109a9a7816 */ /* 0x000fe200000000ff */
[----:B------:R-:W-:Y:S01]  /*76d0*/  IMAD R81, R81, -0xd, R2 ;  /* 0xfffffff351517824 */ /* 0x000fe200078e0202 */
[----:B------:R-:W-:Y:S01]  /*76e0*/  SHF.R.U32.HI R156, RZ, 0x15, R156 ;  /* 0x00000015ff9c7819 */ /* 0x000fe2000001169c */
[----:B------:R-:W-:Y:S01]  /*76f0*/  IMAD R98, R98, 0x97, RZ ;  /* 0x0000009762627824 */ /* 0x000fe200078e02ff */
[----:B------:R-:W-:Y:S01]  /*7700*/  MOV R63, R64 ;  /* 0x00000040003f7202 */ /* 0x000fe20000000f00 */
[----:B------:R-:W-:Y:S01]  /*7710*/  IMAD.IADD R221, R221, 0x1, R154 ;  /* 0x00000001dddd7824 */ /* 0x000fe200078e029a */
[----:B------:R-:W-:Y:S01]  /*7720*/  LOP3.LUT R154, R219, 0xffff, RZ, 0xc0, !PT ;  /* 0x0000ffffdb9a7812 */ /* 0x000fe200078ec0ff */
[----:B------:R-:W-:Y:S01]  /*7730*/  IMAD.MOV R98, RZ, RZ, -R98 ;  /* 0x000000ffff627224 */ /* 0x000fe200078e0a62 */
[----:B------:R-:W-:Y:S01]  /*7740*/  PRMT R156, R156, 0x9910, RZ ;  /* 0x000099109c9c7816 */ /* 0x000fe200000000ff */
[----:B------:R-:W-:Y:S01]  /*7750*/  IMAD R63, R63, R79, RZ ;  /* 0x0000004f3f3f7224 */ /* 0x000fe200078e02ff */
[----:B------:R-:W-:Y:S01]  /*7760*/  PRMT R79, R228, 0x9910, RZ ;  /* 0x00009910e44f7816 */ /* 0x000fe200000000ff */
[----:B------:R-:W-:Y:S01]  /*7770*/  IMAD R154, R154, 0xd0b7, RZ ;  /* 0x0000d0b79a9a7824 */ /* 0x000fe200078e02ff */
[----:B------:R-:W-:Y:S01]  /*7780*/  PRMT R98, R98, 0x7710, RZ ;  /* 0x0000771062627816 */ /* 0x000fe200000000ff */
[----:B------:R-:W-:Y:S01]  /*7790*/  IMAD R156, R156, 0x95, RZ ;  /* 0x000000959c9c7824 */ /* 0x000fe200078e02ff */
[----:B------:R-:W-:Y:S01]  /*77a0*/  PRMT R221, R221, 0x9910, RZ ;  /* 0x00009910dddd7816 */ /* 0x000fe200000000ff */
[----:B------:R-:W-:Y:S01]  /*77b0*/  IMAD R231, R81, R81, RZ ;  /* 0x0000005151e77224 */ /* 0x000fe200078e02ff */
[----:B------:R-:W-:Y:S01]  /*77c0*/  SHF.R.U32.HI R154, RZ, 0x17, R154 ;  /* 0x00000017ff9a7819 */ /* 0x000fe2000001169a */
[----:B------:R-:W-:Y:S01]  /*77d0*/  IMAD.MOV R156, RZ, RZ, -R156 ;  /* 0x000000ffff9c7224 */ /* 0x000fe200078e0a9c */
[----:B------:R-:W-:Y:S01]  /*77e0*/  IADD3 R218, PT, PT, R218, R98, RZ ;  /* 0x00000062dada7210 */ /* 0x000fe20007ffe0ff */
[--C-:B------:R-:W-:Y:S01]  /*77f0*/  IMAD R75, R75, -0x7, R4.reuse ;  /* 0xfffffff94b4b7824 */ /* 0x100fe200078e0204 */
[----:B------:R-:W-:Y:S01]  /*7800*/  PRMT R154, R154, 0x9910, RZ ;  /* 0x000099109a9a7816 */ /* 0x000fe200000000ff */
[----:B------:R-:W-:Y:S01]  /*7810*/  IMAD R79, R79, 0x4f, RZ ;  /* 0x0000004f4f4f7824 */ /* 0x000fe200078e02ff */
[----:B------:R-:W-:Y:S01]  /*7820*/  LOP3.LUT R98, R226, 0xffff, RZ, 0xc0, !PT ;  /* 0x0000ffffe2627812 */ /* 0x000fe200078ec0ff */
[----:B------:R-:W-:Y:S01]  /*7830*/  IMAD R227, R75, R75, RZ ;  /* 0x0000004b4be37224 */ /* 0x000fe200078e02ff */
[----:B------:R-:W-:Y:S01]  /*7840*/  PRMT R156, R156, 0x7710, RZ ;  /* 0x000077109c9c7816 */ /* 0x000fe200000000ff */
[----:B------:R-:W-:Y:S01]  /*7850*/  IMAD R154, R154, 0x9d, RZ ;  /* 0x0000009d9a9a7824 */ /* 0x000fe200078e02ff */
[----:B------:R-:W-:Y:S01]  /*7860*/  PRMT R64, R231, 0x9910, RZ ;  /* 0x00009910e7407816 */ /* 0x000fe200000000ff */
[----:B------:R-:W-:Y:S01]  /*7870*/  IMAD R98, R98, 0x1921, RZ ;  /* 0x0000192162627824 */ /* 0x000fe200078e02ff */
[----:B------:R-:W-:Y:S01]  /*7880*/  IADD3 R216, PT, PT, R216, R156, RZ ;  /* 0x0000009cd8d87210 */ /* 0x000fe20007ffe0ff */
[----:B------:R-:W-:Y:S01]  /*7890*/  IMAD R78, R78, -0xb, R4 ;  /* 0xfffffff54e4e7824 */ /* 0x000fe200078e0204 */
[----:B------:R-:W-:Y:S01]  /*78a0*/  IADD3 R154, PT, PT, RZ, -R154, RZ ;  /* 0x8000009aff9a7210 */ /* 0x000fe20007ffe0ff */
[----:B------:R-:W-:Y:S01]  /*78b0*/  IMAD R64, R64, 0x4f, RZ ;  /* 0x0000004f40407824 */ /* 0x000fe200078e02ff */
[----:B------:R-:W-:Y:S01]  /*78c0*/  LOP3.LUT R156, R220, 0xffff, RZ, 0xc0, !PT ;  /* 0x0000ffffdc9c7812 */ /* 0x000fe200078ec0ff */
[--C-:B------:R-:W-:Y:S01]  /*78d0*/  IMAD R94, R94, -0x7, R2.reuse ;  /* 0xfffffff95e5e7824 */ /* 0x100fe200078e0202 */
[----:B------:R-:W-:Y:S01]  /*78e0*/  PRMT R154, R154, 0x7710, RZ ;  /* 0x000077109a9a7816 */ /* 0x000fe200000000ff */
[----:B------:R-:W-:Y:S01]  /*78f0*/  IMAD R46, R46, -0x5, R2 ;  /* 0xfffffffb2e2e7824 */ /* 0x000fe200078e0202 */
[----:B------:R-:W-:Y:S01]  /*7900*/  SHF.R.U32.HI R98, RZ, 0x14, R98 ;  /* 0x00000014ff627819 */ /* 0x000fe20000011662 */
[----:B------:R-:W-:Y:S01]  /*7910*/  IMAD R156, R156, 0xd0b7, RZ ;  /* 0x0000d0b79c9c7824 */ /* 0x000fe200078e02ff */
[----:B------:R-:W-:Y:S01]  /*7920*/  LOP3.LUT R79, R79, 0xffff, RZ, 0xc0, !PT ;  /* 0x0000ffff4f4f7812 */ /* 0x000fe200078ec0ff */
[----:B------:R-:W-:Y:S01]  /*7930*/  IMAD.IADD R219, R219, 0x1, R154 ;  /* 0x00000001dbdb7824 */ /* 0x000fe200078e029a */
[----:B------:R-:W-:Y:S01]  /*7940*/  PRMT R154, R98, 0x9910, RZ ;  /* 0x00009910629a7816 */ /* 0x000fe200000000ff */
[----:B------:R-:W-:Y:S01]  /*7950*/  IMAD R98, R15, -0xa3, R2 ;  /* 0xffffff5d0f627824 */ /* 0x000fe200078e0202 */
[----:B------:R-:W-:Y:S01]  /*7960*/  SHF.R.U32.HI R156, RZ, 0x17, R156 ;  /* 0x00000017ff9c7819 */ /* 0x000fe2000001169c */
[----:B------:R-:W-:Y:S01]  /*7970*/  IMAD R15, R78, R78, RZ ;  /* 0x0000004e4e0f7224 */ /* 0x000fe200078e02ff */
[----:B------:R-:W-:Y:S01]  /*7980*/  SHF.R.U32.HI R79, RZ, 0xa, R79 ;  /* 0x0000000aff4f7819 */ /* 0x000fe2000001164f */
[----:B------:R-:W-:Y:S01]  /*7990*/  IMAD R154, R154, 0xa3, RZ ;  /* 0x000000a39a9a7824 */ /* 0x000fe200078e02ff */
[----:B------:R-:W-:Y:S01]  /*79a0*/  PRMT R156, R156, 0x9910, RZ ;  /* 0x000099109c9c7816 */ /* 0x000fe200000000ff */
[----:B------:R-:W-:Y:S01]  /*79b0*/  IMAD R224, R98, R98, RZ ;  /* 0x0000006262e07224 */ /* 0x000fe200078e02ff */
[----:B------:R-:W-:Y:S01]  /*79c0*/  LOP3.LUT R64, R64, 0xffff, RZ, 0xc0, !PT ;  /* 0x0000ffff40407812 */ /* 0x000fe200078ec0ff */
[----:B------:R-:W-:Y:S01]  /*79d0*/  IMAD R225, R94, R94, RZ ;  /* 0x0000005e5ee17224 */ /* 0x000fe200078e02ff */
[----:B------:R-:W-:Y:S01]  /*79e0*/  IADD3 R154, PT, PT, RZ, -R154, RZ ;  /* 0x8000009aff9a7210 */ /* 0x000fe20007ffe0ff */
[----:B------:R-:W-:Y:S01]  /*79f0*/  IMAD R156, R156, 0x9d, RZ ;  /* 0x0000009d9c9c7824 */ /* 0x000fe200078e02ff */
[----:B------:R-:W-:Y:S01]  /*7a00*/  PRMT R79, R79, 0x9910, RZ ;  /* 0x000099104f4f7816 */ /* 0x000fe200000000ff */
[----:B------:R-:W-:Y:S01]  /*7a10*/  IMAD R229, R46, R46, RZ ;  /* 0x0000002e2ee57224 */ /* 0x000fe200078e02ff */
[----:B------:R-:W-:Y:S01]  /*7a20*/  PRMT R154, R154, 0x7710, RZ ;  /* 0x000077109a9a7816 */ /* 0x000fe200000000ff */
[----:B------:R-:W-:Y:S01]  /*7a30*/  IMAD.MOV R156, RZ, RZ, -R156 ;  /* 0x000000ffff9c7224 */ /* 0x000fe200078e0a9c */
[----:B------:R-:W-:Y:S01]  /*7a40*/  SHF.R.U32.HI R64, RZ, 0xa, R64 ;  /* 0x0000000aff407819 */ /* 0x000fe20000011640 */
[----:B------:R-:W-:Y:S01]  /*7a50*/  IMAD R79, R79, 0xd, RZ ;  /* 0x0000000d4f4f7824 */ /* 0x000fe200078e02ff */
[----:B------:R-:W-:Y:S01]  /*7a60*/  PRMT R234, R15, 0x9910, RZ ;  /* 0x000099100fea7816 */ /* 0x000fe200000000ff */
[----:B------:R-:W-:Y:S01]  /*7a70*/  IMAD.IADD R226, R226, 0x1, R154 ;  /* 0x00000001e2e27824 */ /* 0x000fe200078e029a */
[----:B------:R-:W-:Y:S01]  /*7a80*/  PRMT R156, R156, 0x7710, RZ ;  /* 0x000077109c9c7816 */ /* 0x000fe200000000ff */
[----:B------:R-:W-:Y:S01]  /*7a90*/  IMAD R154, R80, -0xb, R2 ;  /* 0xfffffff5509a7824 */ /* 0x000fe200078e0202 */
[----:B------:R-:W-:Y:S01]  /*7aa0*/  PRMT R64, R64, 0x9910, RZ ;  /* 0x0000991040407816 */ /* 0x000fe200000000ff */
[----:B------:R-:W-:Y:S01]  /*7ab0*/  IMAD R234, R234, 0x75, RZ ;  /* 0x00000075eaea7824 */ /* 0x000fe200078e02ff */
[----:B------:R-:W-:Y:S01]  /*7ac0*/  IADD3 R79, PT, PT, RZ, -R79, RZ ;  /* 0x8000004fff4f7210 */ /* 0x000fe20007ffe0ff */
[----:B------:R-:W-:Y:S01]  /*7ad0*/  IMAD R80, R154, R154, RZ ;  /* 0x0000009a9a507224 */ /* 0x000fe200078e02ff */
[----:B------:R-:W-:Y:S01]  /*7ae0*/  LOP3.LUT R168, R224, 0xffff, RZ, 0xc0, !PT ;  /* 0x0000ffffe0a87812 */ /* 0x000fe200078ec0ff */
[----:B------:R-:W-:Y:S01]  /*7af0*/  IMAD.IADD R220, R220, 0x1, R156 ;  /* 0x00000001dcdc7824 */ /* 0x000fe200078e029c */
[----:B------:R-:W-:Y:S01]  /*7b00*/  PRMT R79, R79, 0x7710, RZ ;  /* 0x000077104f4f7816 */ /* 0x000fe200000000ff */
[----:B------:R-:W-:Y:S01]  /*7b10*/  IMAD R64, R64, 0xd, RZ ;  /* 0x0000000d40407824 */ /* 0x000fe200078e02ff */
[----:B------:R-:W-:Y:S01]  /*7b20*/  PRMT R156, R80, 0x9910, RZ ;  /* 0x00009910509c7816 */ /* 0x000fe200000000ff */
[----:B------:R-:W-:Y:S01]  /*7b30*/  IMAD R168, R168, 0x1921, RZ ;  /* 0x00001921a8a87824 */ /* 0x000fe200078e02ff */
[----:B------:R-:W-:Y:S01]  /*7b40*/  IADD3 R228, PT, PT, R228, R79, RZ ;  /* 0x0000004fe4e47210 */ /* 0x000fe20007ffe0ff */
[----:B------:R-:W-:Y:S01]  /*7b50*/  IMAD.MOV R64, RZ, RZ, -R64 ;  /* 0x000000ffff407224 */ /* 0x000fe200078e0a40 */
[----:B------:R-:W-:Y:S01]  /*7b60*/  LOP3.LUT R234, R234, 0xffff, RZ, 0xc0, !PT ;  /* 0x0000ffffeaea7812 */ /* 0x000fe200078ec0ff */
[----:B------:R-:W-:Y:S01]  /*7b70*/  IMAD R156, R156, 0x75, RZ ;  /* 0x000000759c9c7824 */ /* 0x000fe200078e02ff */
[----:B------:R-:W-:Y:S01]  /*7b80*/  SHF.R.U32.HI R168, RZ, 0x14, R168 ;  /* 0x00000014ffa87819 */ /* 0x000fe200000116a8 */
[----:B------:R-:W-:Y:S01]  /*7b90*/  IMAD R9, R9, R167, RZ ;  /* 0x000000a709097224 */ /* 0x000fe200078e02ff */
[----:B------:R-:W-:Y:S01]  /*7ba0*/  PRMT R79, R64, 0x7710, RZ ;  /* 0x00007710404f7816 */ /* 0x000fe200000000ff */
[----:B------:R-:W-:Y:S01]  /*7bb0*/  IMAD R64, R69, -0x5, R4 ;  /* 0xfffffffb45407824 */ /* 0x000fe200078e0204 */
[----:B------:R-:W-:Y:S01]  /*7bc0*/  LOP3.LUT R156, R156, 0xffff, RZ, 0xc0, !PT ;  /* 0x0000ffff9c9c7812 */ /* 0x000fe200078ec0ff */
[----:B------:R-:W-:Y:S01]  /*7bd0*/  IMAD.WIDE.U32 R174, R2, 0x25af6e75, RZ ;  /* 0x25af6e7502ae7825 */ /* 0x000fe200078e00ff */
[----:B------:R-:W-:-:S02]  /*7be0*/  SHF.R.U32.HI R234, RZ, 0x8, R234 ;  /* 0x00000008ffea7819 */ /* 0x000fc400000116ea */
[----:B------:R-:W-:Y:S01]  /*7bf0*/  SHF.R.U32.HI R233, RZ, 0x8, R156 ;  /* 0x00000008ffe97819 */ /* 0x000fe2000001169c */
[----:B------:R-:W-:Y:S01]  /*7c00*/  IMAD R230, R64, R64, RZ ;  /* 0x0000004040e67224 */ /* 0x000fe200078e02ff */
[----:B------:R-:W-:Y:S01]  /*7c10*/  PRMT R156, R227, 0x9910, RZ ;  /* 0x00009910e39c7816 */ /* 0x000fe200000000ff */
[----:B------:R-:W-:Y:S01]  /*7c20*/  IMAD.IADD R231, R231, 0x1, R79 ;  /* 0x00000001e7e77824 */ /* 0x000fe200078e024f */
[----:B------:R-:W-:Y:S01]  /*7c30*/  PRMT R168, R168, 0x9910, RZ ;  /* 0x00009910a8a87816 */ /* 0x000fe200000000ff */
[----:B------:R-:W-:Y:S01]  /*7c40*/  IMAD.MOV R157, RZ, RZ, -R234 ;  /* 0x000000ffff9d7224 */ /* 0x000fe200078e0aea */
[----:B------:R-:W-:Y:S01]  /*7c50*/  PRMT R69, R230, 0x9910, RZ ;  /* 0x00009910e6457816 */ /* 0x000fe200000000ff */
[----:B------:R-:W-:Y:S01]  /*7c60*/  IMAD R156, R156, 0x25, RZ ;  /* 0x000000259c9c7824 */ /* 0x000fe200078e02ff */
[----:B------:R-:W-:Y:S01]  /*7c70*/  PRMT R77, R77, 0x9910, RZ ;  /* 0x000099104d4d7816 */ /* 0x000fe200000000ff */
[----:B------:R-:W-:Y:S01]  /*7c80*/  IMAD R168, R168, 0xa3, RZ ;  /* 0x000000a3a8a87824 */ /* 0x000fe200078e02ff */
[----:B------:R-:W-:Y:S01]  /*7c90*/  PRMT R157, R157, 0x7710, RZ ;  /* 0x000077109d9d7816 */ /* 0x000fe200000000ff */
[----:B------:R-:W-:Y:S01]  /*7ca0*/  IMAD R69, R69, 0x34, RZ ;  /* 0x0000003445457824 */ /* 0x000fe200078e02ff */
[----:B------:R-:W-:Y:S01]  /*7cb0*/  LOP3.LUT R156, R156, 0xffff, RZ, 0xc0, !PT ;  /* 0x0000ffff9c9c7812 */ /* 0x000fe200078ec0ff */
[----:B------:R-:W-:Y:S01]  /*7cc0*/  IMAD R38, R25, R38, RZ ;  /* 0x0000002619267224 */ /* 0x000fe200078e02ff */
[----:B------:R-:W-:Y:S01]  /*7cd0*/  IADD3 R168, PT, PT, RZ, -R168, RZ ;  /* 0x800000a8ffa87210 */ /* 0x000fe20007ffe0ff */
[----:B------:R-:W-:Y:S01]  /*7ce0*/  IMAD.IADD R157, R15, 0x1, R157 ;  /* 0x000000010f9d7824 */ /* 0x000fe200078e029d */
[----:B------:R-:W-:Y:S01]  /*7cf0*/  SHF.R.U32.HI R156, RZ, 0x8, R156 ;  /* 0x00000008ff9c7819 */ /* 0x000fe2000001169c */
[----:B------:R-:W-:Y:S01]  /*7d00*/  IMAD R67, R67, R88, RZ ;  /* 0x0000005843437224 */ /* 0x000fe200078e02ff */
[----:B------:R-:W-:Y:S01]  /*7d10*/  LOP3.LUT R79, R69, 0xffff, RZ, 0xc0, !PT ;  /* 0x0000ffff454f7812 */ /* 0x000fe200078ec0ff */
[----:B------:R-:W-:Y:S01]  /*7d20*/  IMAD R8, R20, R8, RZ ;  /* 0x0000000814087224 */ /* 0x000fe200078e02ff */
[----:B------:R-:W-:Y:S01]  /*7d30*/  PRMT R156, R156, 0x9910, RZ ;  /* 0x000099109c9c7816 */ /* 0x000fe200000000ff */
[----:B------:R-:W-:Y:S01]  /*7d40*/  IMAD R23, R23, R85, RZ ;  /* 0x0000005517177224 */ /* 0x000fe200078e02ff */
[----:B------:R-:W-:Y:S01]  /*7d50*/  SHF.R.U32.HI R79, RZ, 0x8, R79 ;  /* 0x00000008ff4f7819 */ /* 0x000fe2000001164f */
[----:B------:R-:W-:Y:S01]  /*7d60*/  IMAD R12, R12, R22, RZ ;  /* 0x000000160c0c7224 */ /* 0x000fe200078e02ff */
[----:B------:R-:W-:Y:S01]  /*7d70*/  PRMT R69, R229, 0x9910, RZ ;  /* 0x00009910e5457816 */ /* 0x000fe200000000ff */
[----:B------:R-:W-:Y:S01]  /*7d80*/  IMAD R156, R156, 0x7, RZ ;  /* 0x000000079c9c7824 */ /* 0x000fe200078e02ff */
[----:B------:R-:W-:Y:S01]  /*7d90*/  PRMT R79, R79, 0x9910, RZ ;  /* 0x000099104f4f7816 */ /* 0x000fe200000000ff */
[----:B------:R-:W-:Y:S01]  /*7da0*/  IMAD R33, R33, R176, RZ ;  /* 0x000000b021217224 */ /* 0x000fe200078e02ff */
[----:B------:R-:W-:Y:S01]  /*7db0*/  PRMT R168, R168, 0x7710, RZ ;  /* 0x00007710a8a87816 */ /* 0x000fe200000000ff */
[----:B------:R-:W-:Y:S01]  /*7dc0*/  IMAD.MOV R156, RZ, RZ, -R156 ;  /* 0x000000ffff9c7224 */ /* 0x000fe200078e0a9c */
[----:B------:R-:W-:Y:S01]  /*7dd0*/  LOP3.LUT R157, R157, 0xfe, RZ, 0xc0, !PT ;  /* 0x000000fe9d9d7812 */ /* 0x000fe200078ec0ff */
[----:B------:R-:W-:Y:S01]  /*7de0*/  IMAD R69, R69, 0x34, RZ ;  /* 0x0000003445457824 */ /* 0x000fe200078e02ff */
[----:B------:R-:W-:Y:S01]  /*7df0*/  MOV R22, R32 ;  /* 0x0000002000167202 */ /* 0x000fe20000000f00 */
[----:B------:R-:W-:Y:S01]  /*7e00*/  IMAD R79, R79, 0x5, RZ ;  /* 0x000000054f4f7824 */ /* 0x000fe200078e02ff */
[----:B------:R-:W-:Y:S01]  /*7e10*/  PRMT R156, R156, 0x7710, RZ ;  /* 0x000077109c9c7816 */ /* 0x000fe200000000ff */
[----:B------:R-:W-:Y:S01]  /*7e20*/  IMAD.IADD R224, R224, 0x1, R168 ;  /* 0x00000001e0e07824 */ /* 0x000fe200078e02a8 */
[----:B------:R-:W-:Y:S01]  /*7e30*/  LOP3.LUT R69, R69, 0xffff, RZ, 0xc0, !PT ;  /* 0x0000ffff45457812 */ /* 0x000fe200078ec0ff */
[----:B------:R-:W-:Y:S01]  /*7e40*/  IMAD.MOV R79, RZ, RZ, -R79 ;  /* 0x000000ffff4f7224 */ /* 0x000fe200078e0a4f */
[----:B------:R-:W-:Y:S01]  /*7e50*/  LEA.HI R234, R157, R234, RZ, 0x1f ;  /* 0x000000ea9dea7211 */ /* 0x000fe200078ff8ff */
[----:B------:R-:W-:Y:S01]  /*7e60*/  IMAD.IADD R227, R227, 0x1, R156 ;  /* 0x00000001e3e37824 */ /* 0x000fe200078e029c */
        /* <DEDUP_REMOVED lines=8> */
[----:B------:R-:W-:Y:S01]  /*7ef0*/  IADD3 R168, PT, PT, RZ, -R233, RZ ;  /* 0x800000e9ffa87210 */ /* 0x000fe20007ffe0ff */
[----:B------:R-:W-:Y:S01]  /*7f00*/  IMAD R47, R47, R243, RZ ;  /* 0x000000f32f2f7224 */ /* 0x000fe200078e02ff */
[----:B------:R-:W-:Y:S01]  /*7f10*/  LOP3.LUT R156, R156, 0xffff, RZ, 0xc0, !PT ;  /* 0x0000ffff9c9c7812 */ /* 0x000fe200078ec0ff */
[----:B------:R-:W-:Y:S01]  /*7f20*/  IMAD R37, R37, R247, RZ ;  /* 0x000000f725257224 */ /* 0x000fe200078e02ff */
[----:B------:R-:W-:Y:S01]  /*7f30*/  PRMT R157, R170, 0x9910, RZ ;  /* 0x00009910aa9d7816 */ /* 0x000fe200000000ff */
[----:B------:R-:W-:Y:S01]  /*7f40*/  IMAD R27, R27, R249, RZ ;  /* 0x000000f91b1b7224 */ /* 0x000fe200078e02ff */
[----:B------:R-:W-:Y:S01]  /*7f50*/  SHF.R.U32.HI R156, RZ, 0x8, R156 ;  /* 0x00000008ff9c7819 */ /* 0x000fe2000001169c */
[----:B------:R-:W-:Y:S01]  /*7f60*/  IMAD R58, R58, R248, RZ ;  /* 0x000000f83a3a7224 */ /* 0x000fe200078e02ff */
[----:B------:R-:W-:Y:S01]  /*7f70*/  IADD3 R230, PT, PT, R230, R79, RZ ;  /* 0x0000004fe6e67210 */ /* 0x000fe20007ffe0ff */
[----:B------:R-:W-:Y:S01]  /*7f80*/  IMAD R74, R74, R157, RZ ;  /* 0x0000009d4a4a7224 */ /* 0x000fe200078e02ff */
[----:B------:R-:W-:Y:S01]  /*7f90*/  PRMT R156, R156, 0x9910, RZ ;  /* 0x000099109c9c7816 */ /* 0x000fe200000000ff */
[----:B------:R-:W-:Y:S01]  /*7fa0*/  IMAD R250, R250, 0xa7, RZ ;  /* 0x000000a7fafa7824 */ /* 0x000fe200078e02ff */
[----:B------:R-:W-:Y:S01]  /*7fb0*/  PRMT R79, R53, 0x9910, RZ ;  /* 0x00009910354f7816 */ /* 0x000fe200000000ff */
[----:B------:R-:W-:Y:S01]  /*7fc0*/  IMAD R53, R69, 0x5, RZ ;  /* 0x0000000545357824 */ /* 0x000fe200078e02ff */
[----:B------:R-:W-:Y:S01]  /*7fd0*/  PRMT R168, R168, 0x7710, RZ ;  /* 0x00007710a8a87816 */ /* 0x000fe200000000ff */
[----:B------:R-:W-:Y:S01]  /*7fe0*/  IMAD R156, R156, 0x7, RZ ;  /* 0x000000079c9c7824 */ /* 0x000fe200078e02ff */
[----:B------:R-:W-:Y:S01]  /*7ff0*/  PRMT R69, R71, 0x9910, RZ ;  /* 0x0000991047457816 */ /* 0x000fe200000000ff */
[----:B------:R-:W-:Y:S01]  /*8000*/  IMAD.MOV R53, RZ, RZ, -R53 ;  /* 0x000000ffff357224 */ /* 0x000fe200078e0a35 */
[----:B------:R-:W-:Y:S01]  /*8010*/  MOV R170, R155 ;  /* 0x0000009b00aa7202 */ /* 0x000fe20000000f00 */
[----:B------:R-:W-:Y:S01]  /*8020*/  IMAD.MOV R156, RZ, RZ, -R156 ;  /* 0x000000ffff9c7224 */ /* 0x000fe200078e0a9c */
[----:B------:R-:W-:Y:S01]  /*8030*/  PRMT R32, R31, 0x9910, RZ ;  /* 0x000099101f207816 */ /* 0x000fe200000000ff */
[----:B------:R-:W-:Y:S01]  /*8040*/  IMAD.IADD R168, R80, 0x1, R168 ;  /* 0x0000000150a87824 */ /* 0x000fe200078e02a8 */
[----:B------:R-:W-:Y:S01]  /*8050*/  PRMT R53, R53, 0x7710, RZ ;  /* 0x0000771035357816 */ /* 0x000fe200000000ff */
[----:B------:R-:W-:Y:S01]  /*8060*/  IMAD.MOV.U32 R71, RZ, RZ, R79 ;  /* 0x000000ffff477224 */ /* 0x000fe200078e004f */
[----:B------:R-:W-:Y:S01]  /*8070*/  PRMT R156, R156, 0x7710, RZ ;  /* 0x000077109c9c7816 */ /* 0x000fe200000000ff */
[----:B------:R-:W-:Y:S01]  /*8080*/  IMAD.MOV R250, RZ, RZ, -R250 ;  /* 0x000000fffffa7224 */ /* 0x000fe200078e0afa */
[----:B------:R-:W-:Y:S01]  /*8090*/  PRMT R79, R68, 0x9910, RZ ;  /* 0x00009910444f7816 */ /* 0x000fe200000000ff */
[----:B------:R-:W-:Y:S01]  /*80a0*/  IMAD R71, R71, R166, RZ ;  /* 0x000000a647477224 */ /* 0x000fe200078e02ff */
[----:B------:R-:W-:Y:S01]  /*80b0*/  MOV R68, R69 ;  /* 0x0000004500447202 */ /* 0x000fe20000000f00 */
[----:B------:R-:W-:Y:S01]  /*80c0*/  IMAD.IADD R225, R225, 0x1, R156 ;  /* 0x00000001e1e17824 */ /* 0x000fe200078e029c */
[----:B------:R-:W-:Y:S01]  /*80d0*/  LOP3.LUT R168, R168, 0xfe, RZ, 0xc0, !PT ;  /* 0x000000fea8a87812 */ /* 0x000fe200078ec0ff */
[----:B------:R-:W-:Y:S01]  /*80e0*/  IMAD.WIDE.U32 R156, R3, -0xbf01539, RZ ;  /* 0xf40feac7039c7825 */ /* 0x000fe200078e00ff */
[----:B------:R-:W-:-:S02]  /*80f0*/  MOV R31, R160 ;  /* 0x000000a0001f7202 */ /* 0x000fc40000000f00 */
[----:B------:R-:W-:Y:S01]  /*8100*/  LEA.HI R233, R168, R233, RZ, 0x1f ;  /* 0x000000e9a8e97211 */ /* 0x000fe200078ff8ff */
[----:B------:R-:W-:Y:S01]  /*8110*/  IMAD.X R69, RZ, RZ, RZ, P3 ;  /* 0x000000ffff457224 */ /* 0x000fe200018e06ff */
[----:B------:R-:W-:Y:S01]  /*8120*/  PRMT R76, R76, 0x9910, RZ ;  /* 0x000099104c4c7816 */ /* 0x000fe200000000ff */
[----:B------:R-:W-:Y:S01]  /*8130*/  IMAD.WIDE.U32 R156, P3, R2, 0x15390948, R156 ;  /* 0x15390948029c7825 */ /* 0x000fe2000786009c */
[----:B------:R-:W-:Y:S02]  /*8140*/  PRMT R61, R61, 0x9910, RZ ;  /* 0x000099103d3d7816 */ /* 0x000fe400000000ff */
[----:B------:R-:W-:Y:S01]  /*8150*/  PRMT R220, R220, 0x9910, RZ ;  /* 0x00009910dcdc7816 */ /* 0x000fe200000000ff */
[----:B------:R-:W-:Y:S01]  /*8160*/  IMAD.WIDE.U32 R166, R2, -0xbf01539, RZ ;  /* 0xf40feac702a67825 */ /* 0x000fe200078e00ff */
[----:B------:R-:W-:Y:S02]  /*8170*/  IADD3.X R169, PT, PT, RZ, RZ, RZ, P3, !PT ;  /* 0x000000ffffa97210 */ /* 0x000fe40001ffe4ff */
[----:B------:R-:W-:Y:S01]  /*8180*/  PRMT R216, R216, 0x9910, RZ ;  /* 0x00009910d8d87816 */ /* 0x000fe200000000ff */
[----:B------:R-:W-:Y:S01]  /*8190*/  IMAD.IADD R229, R229, 0x1, R53 ;  /* 0x00000001e5e57824 */ /* 0x000fe200078e0235 */
[----:B------:R-:W-:Y:S01]  /*81a0*/  IADD3 RZ, P3, PT, R167, R156, RZ ;  /* 0x0000009ca7ff7210 */ /* 0x000fe20007f7e0ff */
[----:B------:R-:W-:Y:S01]  /*81b0*/  IMAD R53, R68, R79, RZ ;  /* 0x0000004f44357224 */ /* 0x000fe200078e02ff */
[----:B------:R-:W-:Y:S01]  /*81c0*/  MOV R79, R173 ;  /* 0x000000ad004f7202 */ /* 0x000fe20000000f00 */
[----:B------:R-:W-:Y:S01]  /*81d0*/  IMAD.MOV.U32 R68, RZ, RZ, R103 ;  /* 0x000000ffff447224 */ /* 0x000fe200078e0067 */
[----:B------:R-:W-:Y:S01]  /*81e0*/  PRMT R90, R90, 0x9910, RZ ;  /* 0x000099105a5a7816 */ /* 0x000fe200000000ff */
[----:B------:R-:W-:Y:S01]  /*81f0*/  IMAD.MOV.U32 R168, RZ, RZ, R157 ;  /* 0x000000ffffa87224 */ /* 0x000fe200078e009d */
[----:B------:R-:W-:Y:S01]  /*8200*/  PRMT R219, R219, 0x9910, RZ ;  /* 0x00009910dbdb7816 */ /* 0x000fe200000000ff */
[----:B------:R-:W-:Y:S01]  /*8210*/  IMAD.WIDE.U32 R156, R7, -0xbf01539, RZ ;  /* 0xf40feac7079c7825 */ /* 0x000fe200078e00ff */
[----:B------:R-:W-:-:S02]  /*8220*/  PRMT R224, R224, 0x9910, RZ ;  /* 0x00009910e0e07816 */ /* 0x000fc400000000ff */
[----:B------:R-:W-:Y:S01]  /*8230*/  PRMT R98, R98, 0x9910, RZ ;  /* 0x0000991062627816 */ /* 0x000fe200000000ff */
[----:B------:R-:W-:Y:S01]  /*8240*/  IMAD.WIDE.U32.X R68, R5, 0x15390948, R68, P1 ;  /* 0x1539094805447825 */ /* 0x000fe200008e0444 */
[----:B------:R-:W-:Y:S02]  /*8250*/  PRMT R18, R18, 0x9910, RZ ;  /* 0x0000991012127816 */ /* 0x000fe400000000ff */
[----:B------:R-:W-:Y:S01]  /*8260*/  PRMT R226, R226, 0x9910, RZ ;  /* 0x00009910e2e27816 */ /* 0x000fe200000000ff */
[----:B------:R-:W-:Y:S01]  /*8270*/  IMAD.WIDE.U32 R156, P1, R6, 0x15390948, R156 ;  /* 0x15390948069c7825 */ /* 0x000fe2000782009c */
[----:B------:R-:W-:Y:S02]  /*8280*/  SHF.R.U64 R68, R68, 0x4, R69 ;  /* 0x0000000444447819 */ /* 0x000fe40000001245 */
[----:B------:R-:W-:Y:S01]  /*8290*/  PRMT R218, R218, 0x9910, RZ ;  /* 0x00009910dada7816 */ /* 0x000fe200000000ff */
[----:B------:R-:W-:Y:S01]  /*82a0*/  IMAD.WIDE.U32 R166, R6, -0xbf01539, RZ ;  /* 0xf40feac706a67825 */ /* 0x000fe200078e00ff */
[----:B------:R-:W-:Y:S01]  /*82b0*/  PRMT R46, R46, 0x9910, RZ ;  /* 0x000099102e2e7816 */ /* 0x000fe200000000ff */
[----:B------:R0:W-:Y:S01]  /*82c0*/  STL [R1+0xb4], R68 ;  /* 0x0000b44401007387 */ /* 0x0001e20000100800 */
[----:B------:R-:W-:Y:S01]  /*82d0*/  PRMT R231, R231, 0x9910, RZ ;  /* 0x00009910e7e77816 */ /* 0x000fe200000000ff */
[----:B------:R-:W-:Y:S01]  /*82e0*/  IMAD.WIDE.U32.X R168, R3, 0x15390948, R168, P3 ;  /* 0x1539094803a87825 */ /* 0x000fe200018e04a8 */
[----:B------:R-:W-:-:S02]  /*82f0*/  IADD3 RZ, P3, PT, R167, R156, RZ ;  /* 0x0000009ca7ff7210 */ /* 0x000fc40007f7e0ff */
[----:B------:R-:W-:Y:S01]  /*8300*/  PRMT R225, R225, 0x9910, RZ ;  /* 0x00009910e1e17816 */ /* 0x000fe200000000ff */
[----:B------:R-:W-:Y:S01]  /*8310*/  IMAD.WIDE.U32 R166, R5, 0x25af6e75, RZ ;  /* 0x25af6e7505a67825 */ /* 0x000fe200078e00ff */
[----:B------:R-:W-:Y:S02]  /*8320*/  SHF.R.U64 R69, R168, 0x4, R169 ;  /* 0x00000004a8457819 */ /* 0x000fe400000012a9 */
[----:B------:R-:W-:Y:S01]  /*8330*/  PRMT R81, R81, 0x9910, RZ ;  /* 0x0000991051517816 */ /* 0x000fe200000000ff */
[----:B0-----:R-:W-:Y:S01]  /*8340*/  IMAD.MOV.U32 R68, RZ, RZ, R13 ;  /* 0x000000ffff447224 */ /* 0x001fe200078e000d */
[----:B------:R-:W-:Y:S01]  /*8350*/  PRMT R64, R64, 0x9910, RZ ;  /* 0x0000991040407816 */ /* 0x000fe200000000ff */
[----:B------:R-:W-:Y:S01]  /*8360*/  IMAD R13, R91, R82, RZ ;  /* 0x000000525b0d7224 */ /* 0x000fe200078e02ff */
[----:B------:R-:W-:Y:S01]  /*8370*/  MOV R91, R69 ;  /* 0x00000045005b7202 */ /* 0x000fe20000000f00 */
[----:B------:R-:W-:Y:S01]  /*8380*/  IMAD.X R69, RZ, RZ, RZ, P6 ;  /* 0x000000ffff457224 */ /* 0x000fe200030e06ff */
[----:B------:R-:W-:Y:S01]  /*8390*/  PRMT R230, R230, 0x9910, RZ ;  /* 0x00009910e6e67816 */ /* 0x000fe200000000ff */
[----:B------:R-:W-:Y:S01]  /*83a0*/  IMAD.MOV.U32 R103, RZ, RZ, R172 ;  /* 0x000000ffff677224 */ /* 0x000fe200078e00ac */
[----:B------:R-:W-:Y:S01]  /*83b0*/  PRMT R94, R94, 0x9910, RZ ;  /* 0x000099105e5e7816 */ /* 0x000fe200000000ff */
[----:B------:R-:W-:Y:S01]  /*83c0*/  IMAD.WIDE.U32 R166, P6, R4, 0x14cab887, R166 ;  /* 0x14cab88704a67825 */ /* 0x000fe200078c00a6 */
[----:B------:R-:W-:-:S02]  /*83d0*/  PRMT R214, R214, 0x9910, RZ ;  /* 0x00009910d6d67816 */ /* 0x000fc400000000ff */
[----:B------:R-:W-:Y:S01]  /*83e0*/  PRMT R227, R227, 0x9910, RZ ;  /* 0x00009910e3e37816 */ /* 0x000fe200000000ff */
[----:B------:R-:W-:Y:S01]  /*83f0*/  IMAD.WIDE.U32 R168, R4, 0x25af6e75, RZ ;  /* 0x25af6e7504a87825 */ /* 0x000fe200078e00ff */
[----:B------:R-:W-:Y:S02]  /*8400*/  PRMT R186, R186, 0x9910, RZ ;  /* 0x00009910baba7816 */ /* 0x000fe400000000ff */
[----:B------:R-:W-:Y:S01]  /*8410*/  PRMT R229, R229, 0x9910, RZ ;  /* 0x00009910e5e57816 */ /* 0x000fe200000000ff */
[----:B------:R-:W-:Y:S01]  /*8420*/  IMAD.WIDE.U32 R172, R3, 0x25af6e75, RZ ;  /* 0x25af6e7503ac7825 */ /* 0x000fe200078e00ff */
[----:B------:R-:W-:Y:S02]  /*8430*/  LOP3.LUT R234, R234, 0xf8, RZ, 0xc0, !PT ;  /* 0x000000f8eaea7812 */ /* 0x000fe400078ec0ff */
[----:B------:R-:W-:Y:S01]  /*8440*/  PRMT R250, R250, 0x7710, RZ ;  /* 0x00007710fafa7816 */ /* 0x000fe200000000ff */
[----:B------:R-:W-:Y:S01]  /*8450*/  IMAD.MOV.U32 R82, RZ, RZ, R171 ;  /* 0x000000ffff527224 */ /* 0x000fe200078e00ab */
[----:B------:R-:W-:Y:S01]  /*8460*/  IADD3.X R171, PT, PT, RZ, RZ, RZ, P2, !PT ;  /* 0x000000ffffab7210 */ /* 0x000fe200017fe4ff */
[----:B------:R-:W-:Y:S01]  /*8470*/  IMAD.MOV.U32 R168, RZ, RZ, R167 ;  /* 0x000000ffffa87224 */ /* 0x000fe200078e00a7 */
[----:B------:R-:W-:Y:S01]  /*8480*/  IADD3 RZ, P2, PT, R169, R166, RZ ;  /* 0x000000a6a9ff7210 */ /* 0x000fe20007f5e0ff */
[----:B------:R-:W-:Y:S01]  /*8490*/  IMAD.X R169, RZ, RZ, RZ, P6 ;  /* 0x000000ffffa97224 */ /* 0x000fe200030e06ff */
[----:B------:R-:W-:Y:S01]  /*84a0*/  SHF.R.U32.HI R234, RZ, 0x3, R234 ;  /* 0x00000003ffea7819 */ /* 0x000fe200000116ea */
[----:B------:R-:W-:Y:S01]  /*84b0*/  IMAD.WIDE.U32 R172, P6, R2, 0x14cab887, R172 ;  /* 0x14cab88702ac7825 */ /* 0x000fe200078c00ac */
[----:B------:R-:W-:-:S02]  /*84c0*/  PRMT R75, R75, 0x9910, RZ ;  /* 0x000099104b4b7816 */ /* 0x000fc400000000ff */
[----:B------:R-:W-:Y:S01]  /*84d0*/  LOP3.LUT R233, R233, 0xf8, RZ, 0xc0, !PT ;  /* 0x000000f8e9e97812 */ /* 0x000fe200078ec0ff */
[----:B------:R-:W-:Y:S01]  /*84e0*/  IMAD.X R167, RZ, RZ, RZ, P6 ;  /* 0x000000ffffa77224 */ /* 0x000fe200030e06ff */
[----:B------:R-:W-:Y:S01]  /*84f0*/  IADD3 RZ, P6, PT, R175, R172, RZ ;  /* 0x000000acafff7210 */ /* 0x000fe20007fde0ff */
[----:B------:R-:W-:Y:S01]  /*8500*/  IMAD.MOV.U32 R166, RZ, RZ, R173 ;  /* 0x000000ffffa67224 */ /* 0x000fe200078e00ad */
[----:B------:R-:W-:Y:S01]  /*8510*/  SHF.R.U32.HI R233, RZ, 0x3, R233 ;  /* 0x00000003ffe97819 */ /* 0x000fe200000116e9 */
[----:B------:R-:W-:Y:S01]  /*8520*/  IMAD.WIDE.U32 R172, R7, 0x25af6e75, RZ ;  /* 0x25af6e7507ac7825 */ /* 0x000fe200078e00ff */
[----:B------:R-:W-:Y:S02]  /*8530*/  PRMT R66, R66, 0x9910, RZ ;  /* 0x0000991042427816 */ /* 0x000fe400000000ff */
[----:B------:R-:W-:Y:S01]  /*8540*/  PRMT R233, R233, 0x9910, RZ ;  /* 0x00009910e9e97816 */ /* 0x000fe200000000ff */
[----:B------:R-:W-:Y:S01]  /*8550*/  IMAD.WIDE.U32.X R168, R5, 0x14cab887, R168, P2 ;  /* 0x14cab88705a87825 */ /* 0x000fe200010e04a8 */
[----:B------:R-:W-:-:S02]  /*8560*/  PRMT R228, R228, 0x9910, RZ ;  /* 0x00009910e4e47816 */ /* 0x000fc400000000ff */
[----:B------:R-:W-:Y:S01]  /*8570*/  PRMT R154, R154, 0x9910, RZ ;  /* 0x000099109a9a7816 */ /* 0x000fe200000000ff */
[----:B------:R-:W-:Y:S01]  /*8580*/  IMAD.WIDE.U32 R172, P2, R6, 0x14cab887, R172 ;  /* 0x14cab88706ac7825 */ /* 0x000fe200078400ac */
[----:B------:R-:W-:Y:S02]  /*8590*/  SHF.R.U64 R25, R168, 0x4, R169 ;  /* 0x00000004a8197819 */ /* 0x000fe400000012a9 */
[----:B------:R-:W-:Y:S01]  /*85a0*/  PRMT R78, R78, 0x9910, RZ ;  /* 0x000099104e4e7816 */ /* 0x000fe200000000ff */
[----:B------:R-:W-:Y:S01]  /*85b0*/  IMAD.WIDE.U32 R174, R6, 0x25af6e75, RZ ;  /* 0x25af6e7506ae7825 */ /* 0x000fe200078e00ff */
[----:B------:R-:W-:Y:S01]  /*85c0*/  SHF.R.U64 R158, R158, 0x6, R159 ;  /* 0x000000069e9e7819 */ /* 0x000fe2000000129f */
[----:B------:R0:W-:Y:S02]  /*85d0*/  STL [R1+0xac], R25 ;  /* 0x0000ac1901007387 */ /* 0x0001e40000100800 */
[----:B------:R-:W-:Y:S01]  /*85e0*/  IMAD.WIDE.U32.X R166, R3, 0x14cab887, R166, P6 ;  /* 0x14cab88703a67825 */ /* 0x000fe200030e04a6 */
[----:B------:R-:W-:-:S03]  /*85f0*/  IADD3 RZ, P6, PT, R175, R172, RZ ;  /* 0x000000acafff7210 */ /* 0x000fc60007fde0ff */
[----:B------:R-:W-:Y:S01]  /*8600*/  IMAD R0, R0, R68, RZ ;  /* 0x0000004400007224 */ /* 0x000fe200078e02ff */
[----:B------:R-:W-:Y:S01]  /*8610*/  MOV R68, R99 ;  /* 0x0000006300447202 */ /* 0x000fe20000000f00 */
[----:B------:R-:W-:Y:S01]  /*8620*/  IMAD.MOV.U32 R175, RZ, RZ, R79 ;  /* 0x000000ffffaf7224 */ /* 0x000fe200078e004f */
[----:B------:R-:W-:Y:S01]  /*8630*/  SHF.R.U64 R99, R166, 0x4, R167 ;  /* 0x00000004a6637819 */ /* 0x000fe200000012a7 */
[----:B------:R-:W-:-:S03]  /*8640*/  IMAD.WIDE.U32 R166, R5, -0x34be6457, RZ ;  /* 0xcb419ba905a67825 */ /* 0x000fc600078e00ff */
[----:B------:R-:W-:Y:S01]  /*8650*/  MOV R174, R175 ;  /* 0x000000af00ae7202 */ /* 0x000fe20000000f00 */
[----:B------:R-:W-:Y:S02]  /*8660*/  IMAD.MOV.U32 R79, RZ, RZ, R164 ;  /* 0x000000ffff4f7224 */ /* 0x000fe400078e00a4 */
[----:B------:R-:W-:Y:S01]  /*8670*/  IMAD.MOV.U32 R155, RZ, RZ, R82 ;  /* 0x000000ffff9b7224 */ /* 0x000fe200078e0052 */
[----:B------:R-:W-:Y:S01]  /*8680*/  MOV R82, R89 ;  /* 0x0000005900527202 */ /* 0x000fe20000000f00 */
[----:B------:R-:W-:Y:S02]  /*8690*/  IMAD R79, R24, R79, RZ ;  /* 0x0000004f184f7224 */ /* 0x000fe400078e02ff */
[----:B------:R-:W-:-:S04]  /*86a0*/  IMAD.WIDE.U32.X R68, R7, 0x5a84f34, R68, P0 ;  /* 0x05a84f3407447825 */ /* 0x000fc800000e0444 */
[----:B0-----:R-:W-:Y:S01]  /*86b0*/  IMAD.WIDE.U32 R24, R3, -0x34be6457, RZ ;  /* 0xcb419ba903187825 */ /* 0x001fe200078e00ff */
[----:B------:R-:W-:-:S03]  /*86c0*/  SHF.R.U64 R68, R68, 0x2, R69 ;  /* 0x0000000244447819 */ /* 0x000fc60000001245 */
[----:B------:R-:W-:-:S04]  /*86d0*/  IMAD.WIDE.U32 R166, P0, R4, 0x5254e78e, R166 ;  /* 0x5254e78e04a67825 */ /* 0x000fc800078000a6 */
[----:B------:R-:W-:Y:S02]  /*86e0*/  IMAD R82, R82, R21, RZ ;  /* 0x0000001552527224 */ /* 0x000fe400078e02ff */
[----:B------:R-:W-:-:S04]  /*86f0*/  IMAD.WIDE.U32 R168, R4, -0x34be6457, RZ ;  /* 0xcb419ba904a87825 */ /* 0x000fc800078e00ff */
[----:B------:R-:W-:Y:S02]  /*8700*/  IMAD.X R21, RZ, RZ, RZ, P0 ;  /* 0x000000ffff157224 */ /* 0x000fe400000e06ff */
[----:B------:R-:W-:-:S04]  /*8710*/  IMAD.WIDE.U32 R24, P0, R2, 0x5254e78e, R24 ;  /* 0x5254e78e02187825 */ /* 0x000fc80007800018 */
[----:B------:R-:W-:-:S04]  /*8720*/  IMAD.WIDE.U32 R88, R2, -0x34be6457, RZ ;  /* 0xcb419ba902587825 */ /* 0x000fc800078e00ff */
[----:B------:R-:W-:Y:S01]  /*8730*/  IMAD.WIDE.U32.X R170, R7, 0x55c7b4f1, R170, P4 ;  /* 0x55c7b4f107aa7825 */ /* 0x000fe200020e04aa */
[----:B------:R-:W-:Y:S02]  /*8740*/  IADD3 RZ, P4, PT, R169, R166, RZ ;  /* 0x000000a6a9ff7210 */ /* 0x000fe40007f9e0ff */
[----:B------:R-:W-:Y:S01]  /*8750*/  IADD3.X R169, PT, PT, RZ, RZ, RZ, P0, !PT ;  /* 0x000000ffffa97210 */ /* 0x000fe200007fe4ff */
[----:B------:R-:W-:Y:S01]  /*8760*/  IMAD.MOV.U32 R168, RZ, RZ, R25 ;  /* 0x000000ffffa87224 */ /* 0x000fe200078e0019 */
[----:B------:R-:W-:Y:S01]  /*8770*/  IADD3 RZ, P0, PT, R89, R24, RZ ;  /* 0x0000001859ff7210 */ /* 0x000fe20007f1e0ff */
[----:B------:R-:W-:Y:S01]  /*8780*/  IMAD.WIDE.U32 R24, R7, -0x34be6457, RZ ;  /* 0xcb419ba907187825 */ /* 0x000fe200078e00ff */
[----:B------:R-:W-:-:S03]  /*8790*/  SHF.R.U64 R170, R170, 0x6, R171 ;  /* 0x00000006aaaa7819 */ /* 0x000fc600000012ab */
[----:B------:R-:W-:Y:S02]  /*87a0*/  IMAD.MOV.U32 R20, RZ, RZ, R167 ;  /* 0x000000ffff147224 */ /* 0x000fe400078e00a7 */
[----:B------:R-:W-:-:S04]  /*87b0*/  IMAD.WIDE.U32 R88, R6, -0x34be6457, RZ ;  /* 0xcb419ba906587825 */ /* 0x000fc800078e00ff */
[----:B------:R-:W-:-:S04]  /*87c0*/  IMAD.WIDE.U32.X R20, R5, 0x5254e78e, R20, P4 ;  /* 0x5254e78e05147825 */ /* 0x000fc800020e0414 */
[----:B------:R-:W-:Y:S01]  /*87d0*/  IMAD.WIDE.U32 R24, P4, R6, 0x5254e78e, R24 ;  /* 0x5254e78e06187825 */ /* 0x000fe20007880018 */
[----:B------:R-:W-:Y:S02]  /*87e0*/  SHF.R.U64 R20, R20, 0x6, R21 ;  /* 0x0000000614147819 */ /* 0x000fe40000001215 */
[----:B------:R-:W-:Y:S01]  /*87f0*/  IADD3.X R21, PT, PT, RZ, RZ, RZ, P1, !PT ;  /* 0x000000ffff157210 */ /* 0x000fe20000ffe4ff */
[----:B------:R-:W-:Y:S01]  /*8800*/  IMAD.WIDE.U32.X R168, R3, 0x5254e78e, R168, P0 ;  /* 0x5254e78e03a87825 */ /* 0x000fe200000e04a8 */
[----:B------:R-:W-:Y:S01]  /*8810*/  IADD3 RZ, P0, PT, R89, R24, RZ ;  /* 0x0000001859ff7210 */ /* 0x000fe20007f1e0ff */
[----:B------:R0:W-:Y:S02]  /*8820*/  STL [R1+0x9c], R20 ;  /* 0x00009c1401007387 */ /* 0x0001e40000100800 */
[----:B------:R-:W-:Y:S01]  /*8830*/  IMAD.WIDE.U32 R88, R5, 0x781d1e55, RZ ;  /* 0x781d1e5505587825 */ /* 0x000fe200078e00ff */
[----:B------:R-:W-:-:S03]  /*8840*/  SHF.R.U64 R164, R168, 0x6, R169 ;  /* 0x00000006a8a47819 */ /* 0x000fc600000012a9 */
[----:B------:R-:W-:Y:S01]  /*8850*/  IMAD.WIDE.U32 R166, R4, 0x781d1e55, RZ ;  /* 0x781d1e5504a67825 */ /* 0x000fe200078e00ff */
[----:B0-----:R-:W-:-:S03]  /*8860*/  PRMT R20, R26, 0x9910, RZ ;  /* 0x000099101a147816 */ /* 0x001fc600000000ff */
[----:B------:R-:W-:-:S04]  /*8870*/  IMAD.WIDE.U32 R88, P1, R4, 0x4da637cf, R88 ;  /* 0x4da637cf04587825 */ /* 0x000fc80007820058 */
[----:B------:R-:W-:Y:S02]  /*8880*/  IMAD.MOV.U32 R175, RZ, RZ, R155 ;  /* 0x000000ffffaf7224 */ /* 0x000fe400078e009b */
[----:B------:R-:W-:Y:S02]  /*8890*/  IMAD.MOV.U32 R24, RZ, RZ, R95 ;  /* 0x000000ffff187224 */ /* 0x000fe400078e005f */
[----:B------:R-:W-:-:S04]  /*88a0*/  IMAD.WIDE.U32 R168, R3, 0x781d1e55, RZ ;  /* 0x781d1e5503a87825 */ /* 0x000fc800078e00ff */
[----:B------:R-:W-:Y:S01]  /*88b0*/  IMAD.MOV.U32 R155, RZ, RZ, R91 ;  /* 0x000000ffff9b7224 */ /* 0x000fe200078e005b */
[----:B------:R-:W-:Y:S01]  /*88c0*/  MOV R91, R103 ;  /* 0x00000067005b7202 */ /* 0x000fe20000000f00 */
[----:B------:R-:W-:Y:S01]  /*88d0*/  IMAD.X R103, RZ, RZ, RZ, P2 ;  /* 0x000000ffff677224 */ /* 0x000fe200010e06ff */
[----:B------:R-:W-:Y:S01]  /*88e0*/  IADD3 RZ, P2, PT, R167, R88, RZ ;  /* 0x00000058a7ff7210 */ /* 0x000fe20007f5e0ff */
[----:B------:R-:W-:Y:S01]  /*88f0*/  IMAD R24, R24, R20, RZ ;  /* 0x0000001418187224 */ /* 0x000fe200078e02ff */
[----:B------:R-:W-:Y:S01]  /*8900*/  MOV R20, R157 ;  /* 0x0000009d00147202 */ /* 0x000fe20000000f00 */
[----:B------:R-:W-:Y:S02]  /*8910*/  IMAD.X R167, RZ, RZ, RZ, P1 ;  /* 0x000000ffffa77224 */ /* 0x000fe400008e06ff */
[----:B------:R-:W-:Y:S02]  /*8920*/  IMAD.MOV.U32 R26, RZ, RZ, R93 ;  /* 0x000000ffff1a7224 */ /* 0x000fe400078e005d */
[----:B------:R-:W-:-:S04]  /*8930*/  IMAD.WIDE.U32 R168, P1, R2, 0x4da637cf, R168 ;  /* 0x4da637cf02a87825 */ /* 0x000fc800078200a8 */
[----:B------:R-:W-:-:S04]  /*8940*/  IMAD.WIDE.U32 R156, R2, 0x781d1e55, RZ ;  /* 0x781d1e55029c7825 */ /* 0x000fc800078e00ff */
[----:B------:R-:W-:Y:S02]  /*8950*/  IMAD.MOV.U32 R166, RZ, RZ, R89 ;  /* 0x000000ffffa67224 */ /* 0x000fe400078e0059 */
[----:B------:R-:W-:Y:S02]  /*8960*/  IMAD R26, R26, R29, RZ ;  /* 0x0000001d1a1a7224 */ /* 0x000fe400078e02ff */
[----:B------:R-:W-:Y:S01]  /*8970*/  IMAD.X R89, RZ, RZ, RZ, P1 ;  /* 0x000000ffff597224 */ /* 0x000fe200008e06ff */
[----:B------:R-:W-:Y:S01]  /*8980*/  IADD3 RZ, P1, PT, R157, R168, RZ ;  /* 0x000000a89dff7210 */ /* 0x000fe20007f3e0ff */
[----:B------:R-:W-:Y:S01]  /*8990*/  IMAD.MOV.U32 R29, RZ, RZ, R30 ;  /* 0x000000ffff1d7224 */ /* 0x000fe200078e001e */
[----:B------:R-:W-:Y:S01]  /*89a0*/  MOV R30, R40 ;  /* 0x00000028001e7202 */ /* 0x000fe20000000f00 */
[----:B------:R-:W-:-:S04]  /*89b0*/  IMAD.WIDE.U32 R156, R7, 0x781d1e55, RZ ;  /* 0x781d1e55079c7825 */ /* 0x000fc800078e00ff */
[----:B------:R-:W-:-:S04]  /*89c0*/  IMAD.WIDE.U32.X R166, R5, 0x4da637cf, R166, P2 ;  /* 0x4da637cf05a67825 */ /* 0x000fc800010e04a6 */
[----:B------:R-:W-:Y:S02]  /*89d0*/  IMAD.MOV.U32 R88, RZ, RZ, R169 ;  /* 0x000000ffff587224 */ /* 0x000fe400078e00a9 */
[----:B------:R-:W-:Y:S01]  /*89e0*/  IMAD R30, R35, R30, RZ ;  /* 0x0000001e231e7224 */ /* 0x000fe200078e02ff */
[----:B------:R-:W-:Y:S01]  /*89f0*/  SHF.R.U64 R35, R166, 0x6, R167 ;  /* 0x00000006a6237819 */ /* 0x000fe200000012a7 */
[----:B------:R-:W-:-:S04]  /*8a00*/  IMAD.WIDE.U32 R156, P2, R6, 0x4da637cf, R156 ;  /* 0x4da637cf069c7825 */ /* 0x000fc8000784009c */
[----:B------:R-:W-:Y:S01]  /*8a10*/  IMAD.WIDE.U32.X R88, R3, 0x4da637cf, R88, P1 ;  /* 0x4da637cf03587825 */ /* 0x000fe200008e0458 */
[----:B------:R0:W-:Y:S03]  /*8a20*/  STL [R1+0x94], R35 ;  /* 0x0000942301007387 */ /* 0x0001e60000100800 */
[----:B------:R-:W-:-:S04]  /*8a30*/  IMAD.WIDE.U32 R168, R6, 0x781d1e55, RZ ;  /* 0x781d1e5506a87825 */ /* 0x000fc800078e00ff */
[----:B------:R-:W-:Y:S01]  /*8a40*/  IMAD.WIDE.U32 R166, R5, 0x497889d, RZ ;  /* 0x0497889d05a67825 */ /* 0x000fe200078e00ff */
[----:B------:R-:W-:Y:S02]  /*8a50*/  IADD3 RZ, P1, PT, R169, R156, RZ ;  /* 0x0000009ca9ff7210 */ /* 0x000fe40007f3e0ff */
[----:B0-----:R-:W-:Y:S01]  /*8a60*/  IADD3.X R35, PT, PT, RZ, RZ, RZ, P4, !PT ;  /* 0x000000ffff237210 */ /* 0x001fe200027fe4ff */
[----:B------:R-:W-:Y:S01]  /*8a70*/  IMAD.MOV.U32 R95, RZ, RZ, R174 ;  /* 0x000000ffff5f7224 */ /* 0x000fe200078e00ae */
[----:B------:R-:W-:Y:S01]  /*8a80*/  SHF.R.U64 R174, R88, 0x6, R89 ;  /* 0x0000000658ae7819 */ /* 0x000fe20000001259 */
[----:B------:R-:W-:-:S04]  /*8a90*/  IMAD.WIDE.U32.X R88, R7, 0x15390948, R20, P3 ;  /* 0x1539094807587825 */ /* 0x000fc800018e0414 */
[----:B------:R-:W-:Y:S01]  /*8aa0*/  IMAD.WIDE.U32 R168, R3, 0x497889d, RZ ;  /* 0x0497889d03a87825 */ /* 0x000fe200078e00ff */
[----:B------:R-:W-:-:S03]  /*8ab0*/  SHF.R.U64 R88, R88, 0x4, R89 ;  /* 0x0000000458587819 */ /* 0x000fc60000001259 */
[----:B------:R-:W-:-:S04]  /*8ac0*/  IMAD.WIDE.U32 R166, P3, R4, -0x6d0eec7c, R166 ;  /* 0x92f1138404a67825 */ /* 0x000fc800078600a6 */
[----:B------:R-:W-:Y:S01]  /*8ad0*/  IMAD R29, R29, R102, RZ ;  /* 0x000000661d1d7224 */ /* 0x000fe200078e02ff */
[----:B------:R-:W-:Y:S01]  /*8ae0*/  MOV R102, R173 ;  /* 0x000000ad00667202 */ /* 0x000fe20000000f00 */
[----:B------:R-:W-:Y:S02]  /*8af0*/  IMAD.X R85, RZ, RZ, RZ, P3 ;  /* 0x000000ffff557224 */ /* 0x000fe400018e06ff */
[----:B------:R-:W-:-:S04]  /*8b00*/  IMAD.WIDE.U32 R168, P3, R2, -0x6d0eec7c, R168 ;  /* 0x92f1138402a87825 */ /* 0x000fc800078600a8 */
[----:B------:R-:W-:Y:S01]  /*8b10*/  IMAD.WIDE.U32 R20, R4, 0x497889d, RZ ;  /* 0x0497889d04147825 */ /* 0x000fe200078e00ff */
[----:B------:R-:W-:-:S03]  /*8b20*/  IADD3.X R93, PT, PT, RZ, RZ, RZ, P3, !PT ;  /* 0x000000ffff5d7210 */ /* 0x000fc60001ffe4ff */
[----:B------:R-:W-:-:S04]  /*8b30*/  IMAD.WIDE.U32 R172, R2, 0x497889d, RZ ;  /* 0x0497889d02ac7825 */ /* 0x000fc800078e00ff */
[----:B------:R-:W-:Y:S01]  /*8b40*/  IMAD.WIDE.U32.X R102, R7, 0x14cab887, R102, P6 ;  /* 0x14cab88707667825 */ /* 0x000fe200030e0466 */
[----:B------:R-:W-:Y:S02]  /*8b50*/  IADD3 RZ, P6, PT, R21, R166, RZ ;  /* 0x000000a615ff7210 */ /* 0x000fe40007fde0ff */
[----:B------:R-:W-:Y:S01]  /*8b60*/  IADD3 RZ, P3, PT, R173, R168, RZ ;  /* 0x000000a8adff7210 */ /* 0x000fe20007f7e0ff */
[----:B------:R-:W-:Y:S01]  /*8b70*/  IMAD.MOV.U32 R20, RZ, RZ, R92 ;  /* 0x000000ffff147224 */ /* 0x000fe200078e005c */
[----:B------:R-:W-:Y:S01]  /*8b80*/  SHF.R.U64 R102, R102, 0x4, R103 ;  /* 0x0000000466667819 */ /* 0x000fe20000001267 */
[----:B------:R-:W-:Y:S02]  /*8b90*/  IMAD.MOV.U32 R21, RZ, RZ, R28 ;  /* 0x000000ffff157224 */ /* 0x000fe400078e001c */
[----:B------:R-:W-:Y:S02]  /*8ba0*/  IMAD.MOV.U32 R92, RZ, RZ, R169 ;  /* 0x000000ffff5c7224 */ /* 0x000fe400078e00a9 */
[----:B------:R-:W-:-:S04]  /*8bb0*/  IMAD.WIDE.U32 R168, R7, 0x497889d, RZ ;  /* 0x0497889d07a87825 */ /* 0x000fc800078e00ff */
[----:B------:R-:W-:Y:S01]  /*8bc0*/  IMAD R21, R21, R65, RZ ;  /* 0x0000004115157224 */ /* 0x000fe200078e02ff */
[----:B------:R-:W-:Y:S01]  /*8bd0*/  MOV R65, R95 ;  /* 0x0000005f00417202 */ /* 0x000fe20000000f00 */
[----:B------:R-:W-:Y:S02]  /*8be0*/  IMAD.MOV.U32 R84, RZ, RZ, R167 ;  /* 0x000000ffff547224 */ /* 0x000fe400078e00a7 */
[----:B------:R-:W-:-:S04]  /*8bf0*/  IMAD.WIDE.U32.X R92, R3, -0x6d0eec7c, R92, P3 ;  /* 0x92f11384035c7825 */ /* 0x000fc800018e045c */
[----:B------:R-:W-:Y:S01]  /*8c00*/  IMAD.MOV.U32 R95, RZ, RZ, R99 ;  /* 0x000000ffff5f7224 */ /* 0x000fe200078e0063 */
[----:B------:R-:W-:Y:S01]  /*8c10*/  MOV R99, R91 ;  /* 0x0000005b00637202 */ /* 0x000fe20000000f00 */
[----:B------:R-:W-:-:S04]  /*8c20*/  IMAD.WIDE.U32.X R166, R5, -0x6d0eec7c, R84, P6 ;  /* 0x92f1138405a67825 */ /* 0x000fc800030e0454 */
[----:B------:R-:W-:Y:S01]  /*8c30*/  IMAD.MOV.U32 R91, RZ, RZ, R17 ;  /* 0x000000ffff5b7224 */ /* 0x000fe200078e0011 */
[----:B------:R-:W-:Y:S01]  /*8c40*/  SHF.R.U64 R17, R92, 0x7, R93 ;  /* 0x000000075c117819 */ /* 0x000fe2000000125d */
[----:B------:R-:W-:Y:S01]  /*8c50*/  IMAD.WIDE.U32 R84, P6, R6, -0x6d0eec7c, R168 ;  /* 0x92f1138406547825 */ /* 0x000fe200078c00a8 */
[----:B------:R-:W-:-:S03]  /*8c60*/  SHF.R.U64 R28, R166, 0x7, R167 ;  /* 0x00000007a61c7819 */ /* 0x000fc600000012a7 */
[----:B------:R-:W-:Y:S02]  /*8c70*/  IMAD.WIDE.U32 R168, R6, 0x497889d, RZ ;  /* 0x0497889d06a87825 */ /* 0x000fe400078e00ff */
[----:B------:R0:W-:Y:S02]  /*8c80*/  STL [R1+0x8c], R28 ;  /* 0x00008c1c01007387 */ /* 0x0001e40000100800 */
[----:B------:R-:W-:Y:S01]  /*8c90*/  IMAD.WIDE.U32 R92, R5, 0x3e06c43b, RZ ;  /* 0x3e06c43b055c7825 */ /* 0x000fe200078e00ff */
[----:B------:R-:W-:-:S03]  /*8ca0*/  IADD3 RZ, P3, PT, R169, R84, RZ ;  /* 0x00000054a9ff7210 */ /* 0x000fc60007f7e0ff */
[----:B------:R-:W-:-:S04]  /*8cb0*/  IMAD.WIDE.U32 R168, R4, 0x3e06c43b, RZ ;  /* 0x3e06c43b04a87825 */ /* 0x000fc800078e00ff */
[----:B------:R-:W-:-:S04]  /*8cc0*/  IMAD.WIDE.U32 R92, P4, R4, -0x6fa5c79d, R92 ;  /* 0x905a3863045c7825 */ /* 0x000fc8000788005c */
[----:B------:R-:W-:Y:S01]  /*8cd0*/  IMAD.X R167, RZ, RZ, RZ, P2 ;  /* 0x000000ffffa77224 */ /* 0x000fe200010e06ff */
[----:B------:R-:W-:Y:S01]  /*8ce0*/  IADD3 RZ, P2, PT, R169, R92, RZ ;  /* 0x0000005ca9ff7210 */ /* 0x000fe20007f5e0ff */
[----:B------:R-:W-:-:S04]  /*8cf0*/  IMAD.WIDE.U32 R168, R3, 0x3e06c43b, RZ ;  /* 0x3e06c43b03a87825 */ /* 0x000fc800078e00ff */
[----:B------:R-:W-:Y:S02]  /*8d00*/  IMAD R31, R31, R32, RZ ;  /* 0x000000201f1f7224 */ /* 0x000fe400078e02ff */
[----:B------:R-:W-:Y:S01]  /*8d10*/  IMAD.MOV.U32 R32, RZ, RZ, R41 ;  /* 0x000000ffff207224 */ /* 0x000fe200078e0029 */
[----:B------:R-:W-:Y:S01]  /*8d20*/  IADD3.X R41, PT, PT, RZ, RZ, RZ, P4, !PT ;  /* 0x000000ffff297210 */ /* 0x000fe200027fe4ff */
[----:B------:R-:W-:-:S04]  /*8d30*/  IMAD.WIDE.U32 R168, P4, R2, -0x6fa5c79d, R168 ;  /* 0x905a386302a87825 */ /* 0x000fc800078800a8 */
[----:B------:R-:W-:Y:S01]  /*8d40*/  IMAD.MOV.U32 R40, RZ, RZ, R93 ;  /* 0x000000ffff287224 */ /* 0x000fe200078e005d */
[----:B------:R-:W-:Y:S01]  /*8d50*/  IADD3.X R173, PT, PT, RZ, RZ, RZ, P4, !PT ;  /* 0x000000ffffad7210 */ /* 0x000fe200027fe4ff */
[----:B------:R-:W-:-:S04]  /*8d60*/  IMAD.WIDE.U32 R92, R2, 0x3e06c43b, RZ ;  /* 0x3e06c43b025c7825 */ /* 0x000fc800078e00ff */
[----:B------:R-:W-:Y:S01]  /*8d70*/  IMAD.WIDE.U32.X R40, R5, -0x6fa5c79d, R40, P2 ;  /* 0x905a386305287825 */ /* 0x000fe200010e0428 */
[----:B------:R-:W-:-:S03]  /*8d80*/  IADD3 RZ, P4, PT, R93, R168, RZ ;  /* 0x000000a85dff7210 */ /* 0x000fc60007f9e0ff */
[----:B------:R-:W-:-:S04]  /*8d90*/  IMAD.WIDE.U32 R92, R7, 0x3e06c43b, RZ ;  /* 0x3e06c43b075c7825 */ /* 0x000fc800078e00ff */
[----:B------:R-:W-:Y:S02]  /*8da0*/  IMAD R20, R20, R72, RZ ;  /* 0x0000004814147224 */ /* 0x000fe400078e02ff */
[----:B0-----:R-:W-:Y:S02]  /*8db0*/  IMAD.MOV.U32 R28, RZ, RZ, R162 ;  /* 0x000000ffff1c7224 */ /* 0x001fe400078e00a2 */
[----:B------:R-:W-:Y:S02]  /*8dc0*/  IMAD.MOV.U32 R72, RZ, RZ, R175 ;  /* 0x000000ffff487224 */ /* 0x000fe400078e00af */
[----:B------:R-:W-:Y:S01]  /*8dd0*/  IMAD.MOV.U32 R175, RZ, RZ, R16 ;  /* 0x000000ffffaf7224 */ /* 0x000fe200078e0010 */
[----:B------:R-:W-:Y:S01]  /*8de0*/  SHF.R.U64 R16, R40, 0x7, R41 ;  /* 0x0000000728107819 */ /* 0x000fe20000001229 */
[----:B------:R-:W-:Y:S02]  /*8df0*/  IMAD.MOV.U32 R166, RZ, RZ, R157 ;  /* 0x000000ffffa67224 */ /* 0x000fe400078e009d */
[----:B------:R-:W-:-:S02]  /*8e00*/  IMAD.MOV.U32 R172, RZ, RZ, R169 ;  /* 0x000000ffffac7224 */ /* 0x000fc400078e00a9 */
[----:B------:R-:W-:-:S04]  /*8e10*/  IMAD.WIDE.U32 R92, P2, R6, -0x6fa5c79d, R92 ;  /* 0x905a3863065c7825 */ /* 0x000fc8000784005c */
[----:B------:R-:W-:-:S04]  /*8e20*/  IMAD.WIDE.U32 R156, R6, 0x3e06c43b, RZ ;  /* 0x3e06c43b069c7825 */ /* 0x000fc800078e00ff */
[----:B------:R-:W-:Y:S02]  /*8e30*/  IMAD R28, R28, R34, RZ ;  /* 0x000000221c1c7224 */ /* 0x000fe400078e02ff */
[----:B------:R-:W-:-:S04]  /*8e40*/  IMAD.WIDE.U32 R40, R5, -0x23c5de7, RZ ;  /* 0xfdc3a21905287825 */ /* 0x000fc800078e00ff */
[----:B------:R-:W-:Y:S01]  /*8e50*/  IMAD.MOV.U32 R34, RZ, RZ, R25 ;  /* 0x000000ffff227224 */ /* 0x000fe200078e0019 */
[----:B------:R-:W-:Y:S01]  /*8e60*/  MOV R25, R87 ;  /* 0x0000005700197202 */ /* 0x000fe20000000f00 */
[----:B------:R-:W-:Y:S01]  /*8e70*/  IMAD.WIDE.U32.X R172, R3, -0x6fa5c79d, R172, P4 ;  /* 0x905a386303ac7825 */ /* 0x000fe200020e04ac */
[----:B------:R-:W-:-:S03]  /*8e80*/  IADD3 RZ, P4, PT, R157, R92, RZ ;  /* 0x0000005c9dff7210 */ /* 0x000fc60007f9e0ff */
[----:B------:R-:W-:Y:S02]  /*8e90*/  IMAD.MOV.U32 R87, RZ, RZ, R175 ;  /* 0x000000ffff577224 */ /* 0x000fe400078e00af */
[----:B------:R-:W-:Y:S02]  /*8ea0*/  IMAD.MOV.U32 R162, RZ, RZ, R174 ;  /* 0x000000ffffa27224 */ /* 0x000fe400078e00ae */
[----:B------:R-:W-:-:S04]  /*8eb0*/  IMAD.WIDE.U32.X R156, R7, 0x5254e78e, R34, P0 ;  /* 0x5254e78e079c7825 */ /* 0x000fc800000e0422 */
[----:B------:R-:W-:Y:S01]  /*8ec0*/  IMAD.WIDE.U32 R174, R3, -0x23c5de7, RZ ;  /* 0xfdc3a21903ae7825 */ /* 0x000fe200078e00ff */
[----:B------:R-:W-:-:S03]  /*8ed0*/  SHF.R.U64 R156, R156, 0x6, R157 ;  /* 0x000000069c9c7819 */ /* 0x000fc6000000129d */
[----:B------:R-:W-:-:S04]  /*8ee0*/  IMAD.WIDE.U32 R40, P0, R4, -0x70e88627, R40 ;  /* 0x8f1779d904287825 */ /* 0x000fc80007800028 */
[----:B------:R-:W-:Y:S01]  /*8ef0*/  IMAD R32, R32, R177, RZ ;  /* 0x000000b120207224 */ /* 0x000fe200078e02ff */
[----:B------:R-:W-:Y:S01]  /*8f00*/  MOV R168, R41 ;  /* 0x0000002900a87202 */ /* 0x000fe20000000f00 */
[----:B------:R-:W-:Y:S02]  /*8f10*/  IMAD.X R169, RZ, RZ, RZ, P0 ;  /* 0x000000ffffa97224 */ /* 0x000fe400000e06ff */
[----:B------:R-:W-:-:S04]  /*8f20*/  IMAD.WIDE.U32 R174, P0, R2, -0x70e88627, R174 ;  /* 0x8f1779d902ae7825 */ /* 0x000fc800078000ae */
[----:B------:R-:W-:-:S04]  /*8f30*/  IMAD.WIDE.U32 R176, R2, -0x23c5de7, RZ ;  /* 0xfdc3a21902b07825 */ /* 0x000fc800078e00ff */
[----:B------:R-:W-:Y:S01]  /*8f40*/  IMAD.WIDE.U32 R34, R4, -0x23c5de7, RZ ;  /* 0xfdc3a21904227825 */ /* 0x000fe200078e00ff */
[----:B------:R-:W-:-:S03]  /*8f50*/  MOV R34, R39 ;  /* 0x0000002700227202 */ /* 0x000fc60000000f00 */
[----:B------:R-:W-:Y:S01]  /*8f60*/  IMAD.MOV.U32 R160, RZ, RZ, R155 ;  /* 0x000000ffffa07224 */ /* 0x000fe200078e009b */
[----:B------:R-:W-:Y:S01]  /*8f70*/  SHF.R.U64 R155, R172, 0x7, R173 ;  /* 0x00000007ac9b7819 */ /* 0x000fe200000012ad */
[----:B------:R-:W-:Y:S01]  /*8f80*/  IMAD.X R173, RZ, RZ, RZ, P0 ;  /* 0x000000ffffad7224 */ /* 0x000fe200000e06ff */
[----:B------:R-:W-:Y:S01]  /*8f90*/  IADD3 RZ, P0, PT, R177, R174, RZ ;  /* 0x000000aeb1ff7210 */ /* 0x000fe20007f1e0ff */
[----:B------:R-:W-:Y:S01]  /*8fa0*/  IMAD.WIDE.U32.X R166, R7, 0x4da637cf, R166, P1 ;  /* 0x4da637cf07a67825 */ /* 0x000fe200008e04a6 */
[----:B------:R-:W-:-:S03]  /*8fb0*/  IADD3 RZ, P1, PT, R35, R40, RZ ;  /* 0x0000002823ff7210 */ /* 0x000fc60007f3e0ff */
[----:B------:R-:W-:Y:S01]  /*8fc0*/  IMAD.MOV.U32 R172, RZ, RZ, R175 ;  /* 0x000000ffffac7224 */ /* 0x000fe200078e00af */
[----:B------:R-:W-:Y:S01]  /*8fd0*/  SHF.R.U64 R166, R166, 0x6, R167 ;  /* 0x00000006a6a67819 */ /* 0x000fe200000012a7 */
[----:B------:R-:W-:-:S04]  /*8fe0*/  IMAD.WIDE.U32 R174, R7, -0x23c5de7, RZ ;  /* 0xfdc3a21907ae7825 */ /* 0x000fc800078e00ff */
[----:B------:R-:W-:-:S04]  /*8ff0*/  IMAD.WIDE.U32.X R40, R5, -0x70e88627, R168, P1 ;  /* 0x8f1779d905287825 */ /* 0x000fc800008e04a8 */
[----:B------:R-:W-:-:S04]  /*9000*/  IMAD.WIDE.U32 R168, P1, R6, -0x70e88627, R174 ;  /* 0x8f1779d906a87825 */ /* 0x000fc800078200ae */
[----:B------:R-:W-:-:S04]  /*9010*/  IMAD.WIDE.U32 R174, R6, -0x23c5de7, RZ ;  /* 0xfdc3a21906ae7825 */ /* 0x000fc800078e00ff */
[----:B------:R-:W-:Y:S02]  /*9020*/  IMAD.MOV.U32 R35, RZ, RZ, R36 ;  /* 0x000000ffff237224 */ /* 0x000fe400078e0024 */
[----:B------:R-:W-:-:S04]  /*9030*/  IMAD.WIDE.U32 R176, R5, 0x19453809, RZ ;  /* 0x1945380905b07825 */ /* 0x000fc800078e00ff */
[----:B------:R-:W-:Y:S01]  /*9040*/  IMAD.MOV.U32 R36, RZ, RZ, R57 ;  /* 0x000000ffff247224 */ /* 0x000fe200078e0039 */
[----:B------:R-:W-:Y:S01]  /*9050*/  MOV R57, R19 ;  /* 0x0000001300397202 */ /* 0x000fe20000000f00 */
[----:B------:R-:W-:Y:S01]  /*9060*/  IMAD.WIDE.U32.X R172, R3, -0x70e88627, R172, P0 ;  /* 0x8f1779d903ac7825 */ /* 0x000fe200000e04ac */
[----:B------:R-:W-:Y:S02]  /*9070*/  IADD3 RZ, P0, PT, R175, R168, RZ ;  /* 0x000000a8afff7210 */ /* 0x000fe40007f1e0ff */
[----:B------:R-:W-:Y:S01]  /*9080*/  SHF.R.U64 R19, R40, 0x7, R41 ;  /* 0x0000000728137819 */ /* 0x000fe20000001229 */
[----:B------:R-:W-:Y:S01]  /*9090*/  IMAD R25, R25, R178, RZ ;  /* 0x000000b219197224 */ /* 0x000fe200078e02ff */
[----:B------:R-:W-:Y:S01]  /*90a0*/  MOV R41, R42 ;  /* 0x0000002a00297202 */ /* 0x000fe20000000f00 */
[----:B------:R-:W-:Y:S01]  /*90b0*/  IMAD R36, R36, R179, RZ ;  /* 0x000000b324247224 */ /* 0x000fe200078e02ff */
[----:B------:R-:W-:Y:S01]  /*90c0*/  MOV R40, R60 ;  /* 0x0000003c00287202 */ /* 0x000fe20000000f00 */
[----:B------:R-:W-:-:S02]  /*90d0*/  IMAD.X R175, RZ, RZ, RZ, P6 ;  /* 0x000000ffffaf7224 */ /* 0x000fc400030e06ff */
[----:B------:R-:W-:Y:S02]  /*90e0*/  IMAD R34, R34, R181, RZ ;  /* 0x000000b522227224 */ /* 0x000fe400078e02ff */
[----:B------:R-:W-:Y:S02]  /*90f0*/  IMAD R35, R35, R180, RZ ;  /* 0x000000b423237224 */ /* 0x000fe400078e02ff */
[----:B------:R-:W-:-:S04]  /*9100*/  IMAD.WIDE.U32 R176, P6, R4, 0x2328a701, R176 ;  /* 0x2328a70104b07825 */ /* 0x000fc800078c00b0 */
[----:B------:R-:W-:-:S04]  /*9110*/  IMAD.WIDE.U32 R178, R4, 0x19453809, RZ ;  /* 0x1945380904b27825 */ /* 0x000fc800078e00ff */
[----:B------:R-:W-:-:S04]  /*9120*/  IMAD.WIDE.U32 R180, R3, 0x19453809, RZ ;  /* 0x1945380903b47825 */ /* 0x000fc800078e00ff */
[----:B------:R-:W-:Y:S01]  /*9130*/  IMAD.MOV.U32 R39, RZ, RZ, R83 ;  /* 0x000000ffff277224 */ /* 0x000fe200078e0053 */
[----:B------:R-:W-:Y:S01]  /*9140*/  SHF.R.U64 R83, R172, 0x7, R173 ;  /* 0x00000007ac537819 */ /* 0x000fe200000012ad */
[----:B------:R-:W-:Y:S01]  /*9150*/  IMAD.X R173, RZ, RZ, RZ, P2 ;  /* 0x000000ffffad7224 */ /* 0x000fe200010e06ff */
[----:B------:R-:W-:Y:S01]  /*9160*/  IADD3 RZ, P2, PT, R179, R176, RZ ;  /* 0x000000b0b3ff7210 */ /* 0x000fe20007f5e0ff */
[----:B------:R-:W-:Y:S01]  /*9170*/  IMAD.MOV.U32 R174, RZ, RZ, R85 ;  /* 0x000000ffffae7224 */ /* 0x000fe200078e0055 */
[----:B------:R-:W-:Y:S01]  /*9180*/  IADD3.X R179, PT, PT, RZ, RZ, RZ, P6, !PT ;  /* 0x000000ffffb37210 */ /* 0x000fe200037fe4ff */
[----:B------:R-:W-:-:S04]  /*9190*/  IMAD.WIDE.U32 R180, P6, R2, 0x2328a701, R180 ;  /* 0x2328a70102b47825 */ /* 0x000fc800078c00b4 */
[----:B------:R-:W-:-:S04]  /*91a0*/  IMAD.WIDE.U32 R84, R2, 0x19453809, RZ ;  /* 0x1945380902547825 */ /* 0x000fc800078e00ff */
[----:B------:R-:W-:Y:S01]  /*91b0*/  IMAD.MOV.U32 R178, RZ, RZ, R177 ;  /* 0x000000ffffb27224 */ /* 0x000fe200078e00b1 */
[----:B------:R-:W-:Y:S01]  /*91c0*/  IADD3.X R177, PT, PT, RZ, RZ, RZ, P6, !PT ;  /* 0x000000ffffb17210 */ /* 0x000fe200037fe4ff */
[----:B------:R-:W-:Y:S01]  /*91d0*/  IMAD.MOV.U32 R42, RZ, RZ, R232 ;  /* 0x000000ffff2a7224 */ /* 0x000fe200078e00e8 */
[----:B------:R-:W-:Y:S01]  /*91e0*/  IADD3 RZ, P6, PT, R85, R180, RZ ;  /* 0x000000b455ff7210 */ /* 0x000fe20007fde0ff */
[----:B------:R-:W-:-:S04]  /*91f0*/  IMAD.WIDE.U32 R84, R7, 0x19453809, RZ ;  /* 0x1945380907547825 */ /* 0x000fc800078e00ff */
[----:B------:R-:W-:Y:S02]  /*9200*/  IMAD.MOV.U32 R176, RZ, RZ, R181 ;  /* 0x000000ffffb07224 */ /* 0x000fe400078e00b5 */
[----:B------:R-:W-:Y:S01]  /*9210*/  IMAD R39, R39, R183, RZ ;  /* 0x000000b727277224 */ /* 0x000fe200078e02ff */
[----:B------:R-:W-:Y:S01]  /*9220*/  MOV R183, R160 ;  /* 0x000000a000b77202 */ /* 0x000fe20000000f00 */
[----:B------:R-:W-:Y:S01]  /*9230*/  IMAD R42, R45, R42, RZ ;  /* 0x0000002a2d2a7224 */ /* 0x000fe200078e02ff */
[----:B------:R-:W-:Y:S01]  /*9240*/  PRMT R45, R161, 0x9910, RZ ;  /* 0x00009910a12d7816 */ /* 0x000fe200000000ff */
[----:B------:R-:W-:Y:S02]  /*9250*/  IMAD.MOV.U32 R172, RZ, RZ, R93 ;  /* 0x000000ffffac7224 */ /* 0x000fe400078e005d */
[----:B------:R-:W-:-:S04]  /*9260*/  IMAD.WIDE.U32.X R178, R5, 0x2328a701, R178, P2 ;  /* 0x2328a70105b27825 */ /* 0x000fc800010e04b2 */
[----:B------:R-:W-:-:S04]  /*9270*/  IMAD.WIDE.U32 R84, P2, R6, 0x2328a701, R84 ;  /* 0x2328a70106547825 */ /* 0x000fc80007840054 */
[----:B------:R-:W-:-:S04]  /*9280*/  IMAD.WIDE.U32 R92, R6, 0x19453809, RZ ;  /* 0x19453809065c7825 */ /* 0x000fc800078e00ff */
[----:B------:R-:W-:-:S04]  /*9290*/  IMAD.WIDE.U32 R160, R5, -0x167e64af, RZ ;  /* 0xe9819b5105a07825 */ /* 0x000fc800078e00ff */
[----:B------:R-:W-:Y:S01]  /*92a0*/  IMAD.WIDE.U32.X R176, R3, 0x2328a701, R176, P6 ;  /* 0x2328a70103b07825 */ /* 0x000fe200030e04b0 */
[----:B------:R-:W-:-:S03]  /*92b0*/  IADD3 RZ, P6, PT, R93, R84, RZ ;  /* 0x000000545dff7210 */ /* 0x000fc60007fde0ff */
[----:B------:R-:W-:Y:S01]  /*92c0*/  IMAD.WIDE.U32.X R92, R7, -0x6d0eec7c, R174, P3 ;  /* 0x92f11384075c7825 */ /* 0x000fe200018e04ae */
[----:B------:R-:W-:-:S03]  /*92d0*/  SHF.R.U64 R60, R176, 0x5, R177 ;  /* 0x00000005b03c7819 */ /* 0x000fc600000012b1 */
[----:B------:R-:W-:Y:S01]  /*92e0*/  IMAD.WIDE.U32 R160, P3, R4, -0x76e538c6, R160 ;  /* 0x891ac73a04a07825 */ /* 0x000fe200078600a0 */
[----:B------:R-:W-:-:S03]  /*92f0*/  SHF.R.U64 R92, R92, 0x7, R93 ;  /* 0x000000075c5c7819 */ /* 0x000fc6000000125d */
[----:B------:R-:W-:-:S04]  /*9300*/  IMAD.WIDE.U32 R174, R4, -0x167e64af, RZ ;  /* 0xe9819b5104ae7825 */ /* 0x000fc800078e00ff */
[----:B------:R-:W-:-:S04]  /*9310*/  IMAD.WIDE.U32 R176, R3, -0x167e64af, RZ ;  /* 0xe9819b5103b07825 */ /* 0x000fc800078e00ff */
[----:B------:R-:W-:Y:S02]  /*9320*/  IMAD R41, R41, R185, RZ ;  /* 0x000000b929297224 */ /* 0x000fe400078e02ff */
[----:B------:R-:W-:Y:S01]  /*9330*/  IMAD.WIDE.U32.X R172, R7, -0x6fa5c79d, R172, P4 ;  /* 0x905a386307ac7825 */ /* 0x000fe200020e04ac */
[----:B------:R-:W-:Y:S02]  /*9340*/  IADD3 RZ, P4, PT, R175, R160, RZ ;  /* 0x000000a0afff7210 */ /* 0x000fe40007f9e0ff */
[----:B------:R-:W-:Y:S01]  /*9350*/  IADD3.X R175, PT, PT, RZ, RZ, RZ, P3, !PT ;  /* 0x000000ffffaf7210 */ /* 0x000fe20001ffe4ff */
[----:B------:R-:W-:Y:S01]  /*9360*/  IMAD.MOV.U32 R185, RZ, RZ, R17 ;  /* 0x000000ffffb97224 */ /* 0x000fe200078e0011 */
[----:B------:R-:W-:Y:S01]  /*9370*/  SHF.R.U64 R17, R178, 0x5, R179 ;  /* 0x00000005b2117819 */ /* 0x000fe200000012b3 */
[----:B------:R-:W-:Y:S01]  /*9380*/  IMAD.MOV.U32 R174, RZ, RZ, R161 ;  /* 0x000000ffffae7224 */ /* 0x000fe200078e00a1 */
[----:B------:R-:W-:Y:S01]  /*9390*/  SHF.R.U64 R172, R172, 0x7, R173 ;  /* 0x00000007acac7819 */ /* 0x000fe200000012ad */
[----:B------:R-:W-:-:S04]  /*93a0*/  IMAD.WIDE.U32 R176, P3, R2, -0x76e538c6, R176 ;  /* 0x891ac73a02b07825 */ /* 0x000fc800078600b0 */
[----:B------:R-:W-:Y:S01]  /*93b0*/  IMAD.WIDE.U32 R178, R2, -0x167e64af, RZ ;  /* 0xe9819b5102b27825 */ /* 0x000fe200078e00ff */
[----:B------:R-:W-:-:S03]  /*93c0*/  MOV R180, R177 ;  /* 0x000000b100b47202 */ /* 0x000fc60000000f00 */
[----:B------:R-:W-:-:S04]  /*93d0*/  IMAD.WIDE.U32 R160, R7, -0x167e64af, RZ ;  /* 0xe9819b5107a07825 */ /* 0x000fc800078e00ff */
[----:B------:R-:W-:Y:S01]  /*93e0*/  IMAD.X R181, RZ, RZ, RZ, P3 ;  /* 0x000000ffffb57224 */ /* 0x000fe200018e06ff */
[----:B------:R-:W-:Y:S01]  /*93f0*/  IADD3 RZ, P3, PT, R179, R176, RZ ;  /* 0x000000b0b3ff7210 */ /* 0x000fe20007f7e0ff */
[----:B------:R-:W-:-:S04]  /*9400*/  IMAD.WIDE.U32.X R174, R5, -0x76e538c6, R174, P4 ;  /* 0x891ac73a05ae7825 */ /* 0x000fc800020e04ae */
[----:B------:R-:W-:-:S04]  /*9410*/  IMAD.WIDE.U32 R160, P4, R6, -0x76e538c6, R160 ;  /* 0x891ac73a06a07825 */ /* 0x000fc800078800a0 */
[----:B------:R-:W-:-:S04]  /*9420*/  IMAD.WIDE.U32 R176, R6, -0x167e64af, RZ ;  /* 0xe9819b5106b07825 */ /* 0x000fc800078e00ff */
[----:B------:R-:W-:Y:S01]  /*9430*/  IMAD.MOV.U32 R232, RZ, RZ, R57 ;  /* 0x000000ffffe87224 */ /* 0x000fe200078e0039 */
[----:B------:R-:W-:Y:S01]  /*9440*/  MOV R57, R43 ;  /* 0x0000002b00397202 */ /* 0x000fe20000000f00 */
[----:B------:R-:W-:Y:S01]  /*9450*/  IMAD.WIDE.U32.X R180, R3, -0x76e538c6, R180, P3 ;  /* 0x891ac73a03b47825 */ /* 0x000fe200018e04b4 */
[----:B------:R-:W-:-:S03]  /*9460*/  IADD3 RZ, P3, PT, R177, R160, RZ ;  /* 0x000000a0b1ff7210 */ /* 0x000fc60007f7e0ff */
[----:B------:R-:W-:Y:S02]  /*9470*/  IMAD.MOV.U32 R43, RZ, RZ, R44 ;  /* 0x000000ffff2b7224 */ /* 0x000fe400078e002c */
[----:B------:R-:W-:Y:S02]  /*9480*/  IMAD.MOV.U32 R44, RZ, RZ, R238 ;  /* 0x000000ffff2c7224 */ /* 0x000fe400078e00ee */
[----:B------:R-:W-:-:S04]  /*9490*/  IMAD.WIDE.U32 R176, R5, -0x10fef01, RZ ;  /* 0xfef010ff05b07825 */ /* 0x000fc800078e00ff */
[----:B------:R-:W-:Y:S02]  /*94a0*/  IMAD R40, R40, R182, RZ ;  /* 0x000000b628287224 */ /* 0x000fe400078e02ff */
[----:B------:R-:W-:Y:S01]  /*94b0*/  IMAD.MOV.U32 R182, RZ, RZ, R72 ;  /* 0x000000ffffb67224 */ /* 0x000fe200078e0048 */
[----:B------:R-:W-:Y:S01]  /*94c0*/  SHF.R.U64 R72, R174, 0x7, R175 ;  /* 0x00000007ae487819 */ /* 0x000fe200000012af */
[----:B------:R-:W-:Y:S01]  /*94d0*/  IMAD R44, R57, R44, RZ ;  /* 0x0000002c392c7224 */ /* 0x000fe200078e02ff */
[----:B------:R-:W-:Y:S01]  /*94e0*/  MOV R174, R169 ;  /* 0x000000a900ae7202 */ /* 0x000fe20000000f00 */
[----:B------:R-:W-:Y:S01]  /*94f0*/  IMAD R45, R45, R235, RZ ;  /* 0x000000eb2d2d7224 */ /* 0x000fe200078e02ff */
[----:B------:R-:W-:Y:S01]  /*9500*/  MOV R239, R72 ;  /* 0x0000004800ef7202 */ /* 0x000fe20000000f00 */
[----:B------:R-:W-:Y:S01]  /*9510*/  IMAD R57, R132, R236, RZ ;  /* 0x000000ec84397224 */ /* 0x000fe200078e02ff */
[----:B------:R-:W-:Y:S01]  /*9520*/  MOV R236, R183 ;  /* 0x000000b700ec7202 */ /* 0x000fe20000000f00 */
[----:B------:R-:W-:-:S02]  /*9530*/  IMAD.X R175, RZ, RZ, RZ, P1 ;  /* 0x000000ffffaf7224 */ /* 0x000fc400008e06ff */
[----:B------:R-:W-:Y:S02]  /*9540*/  IMAD.MOV.U32 R235, RZ, RZ, R182 ;  /* 0x000000ffffeb7224 */ /* 0x000fe400078e00b6 */
[----:B------:R-:W-:-:S04]  /*9550*/  IMAD.WIDE.U32 R176, P1, R4, 0x10fef010, R176 ;  /* 0x10fef01004b07825 */ /* 0x000fc800078200b0 */
[----:B------:R-:W-:-:S04]  /*9560*/  IMAD.WIDE.U32 R178, R4, -0x10fef01, RZ ;  /* 0xfef010ff04b27825 */ /* 0x000fc800078e00ff */
[----:B------:R-:W-:-:S04]  /*9570*/  IMAD.WIDE.U32 R182, R3, -0x10fef01, RZ ;  /* 0xfef010ff03b67825 */ /* 0x000fc800078e00ff */
[----:B------:R-:W-:Y:S01]  /*9580*/  IMAD R43, R43, R237, RZ ;  /* 0x000000ed2b2b7224 */ /* 0x000fe200078e02ff */
[----:B------:R-:W-:Y:S01]  /*9590*/  SHF.R.U64 R237, R180, 0x7, R181 ;  /* 0x00000007b4ed7819 */ /* 0x000fe200000012b5 */
[----:B------:R-:W-:Y:S01]  /*95a0*/  IMAD.MOV.U32 R178, RZ, RZ, R177 ;  /* 0x000000ffffb27224 */ /* 0x000fe200078e00b1 */
[----:B------:R-:W-:Y:S01]  /*95b0*/  IADD3.X R181, PT, PT, RZ, RZ, RZ, P2, !PT ;  /* 0x000000ffffb57210 */ /* 0x000fe200017fe4ff */
[----:B------:R-:W-:Y:S01]  /*95c0*/  IMAD.MOV.U32 R132, RZ, RZ, R162 ;  /* 0x000000ffff847224 */ /* 0x000fe200078e00a2 */
[----:B------:R-:W-:Y:S01]  /*95d0*/  IADD3 RZ, P2, PT, R179, R176, RZ ;  /* 0x000000b0b3ff7210 */ /* 0x000fe20007f5e0ff */
[----:B------:R-:W-:Y:S01]  /*95e0*/  IMAD.X R179, RZ, RZ, RZ, P1 ;  /* 0x000000ffffb37224 */ /* 0x000fe200008e06ff */
[----:B------:R-:W-:Y:S01]  /*95f0*/  MOV R180, R85 ;  /* 0x0000005500b47202 */ /* 0x000fe20000000f00 */
[----:B------:R-:W-:-:S04]  /*9600*/  IMAD.WIDE.U32 R182, P1, R2, 0x10fef010, R182 ;  /* 0x10fef01002b67825 */ /* 0x000fc800078200b6 */
[----:B------:R-:W-:-:S04]  /*9610*/  IMAD.WIDE.U32 R176, R2, -0x10fef01, RZ ;  /* 0xfef010ff02b07825 */ /* 0x000fc800078e00ff */
[----:B------:R-:W-:Y:S01]  /*9620*/  IMAD.X R169, RZ, RZ, RZ, P1 ;  /* 0x000000ffffa97224 */ /* 0x000fe200008e06ff */
[----:B------:R-:W-:Y:S01]  /*9630*/  IADD3 RZ, P1, PT, R177, R182, RZ ;  /* 0x000000b6b1ff7210 */ /* 0x000fe20007f3e0ff */
[----:B------:R-:W-:Y:S02]  /*9640*/  IMAD.MOV.U32 R168, RZ, RZ, R183 ;  /* 0x000000ffffa87224 */ /* 0x000fe400078e00b7 */
[----:B------:R-:W-:-:S04]  /*9650*/  IMAD.WIDE.U32 R84, R7, -0x10fef01, RZ ;  /* 0xfef010ff07547825 */ /* 0x000fc800078e00ff */
[----:B------:R-:W-:-:S04]  /*9660*/  IMAD.WIDE.U32.X R168, R3, 0x10fef010, R168, P1 ;  /* 0x10fef01003a87825 */ /* 0x000fc800008e04a8 */
[----:B------:R-:W-:Y:S01]  /*9670*/  IMAD.WIDE.U32.X R178, R5, 0x10fef010, R178, P2 ;  /* 0x10fef01005b27825 */ /* 0x000fe200010e04b2 */
[----:B------:R-:W-:-:S03]  /*9680*/  SHF.R.U64 R162, R168, 0x4, R169 ;  /* 0x00000004a8a27819 */ /* 0x000fc600000012a9 */
[----:B------:R-:W-:-:S04]  /*9690*/  IMAD.WIDE.U32 R84, P2, R6, 0x10fef010, R84 ;  /* 0x10fef01006547825 */ /* 0x000fc80007840054 */
[----:B------:R-:W-:-:S04]  /*96a0*/  IMAD.WIDE.U32 R176, R6, -0x10fef01, RZ ;  /* 0xfef010ff06b07825 */ /* 0x000fc800078e00ff */
[----:B------:R-:W-:Y:S01]  /*96b0*/  IMAD.WIDE.U32 R168, R5, -0x5197f7d7, RZ ;  /* 0xae68082905a87825 */ /* 0x000fe200078e00ff */
[----:B------:R-:W-:-:S03]  /*96c0*/  IADD3 RZ, P1, PT, R177, R84, RZ ;  /* 0x00000054b1ff7210 */ /* 0x000fc60007f3e0ff */
[----:B------:R-:W-:Y:S02]  /*96d0*/  IMAD.MOV.U32 R238, RZ, RZ, R60 ;  /* 0x000000ffffee7224 */ /* 0x000fe400078e003c */
[----:B------:R-:W-:Y:S02]  /*96e0*/  IMAD.MOV.U32 R60, RZ, RZ, R52 ;  /* 0x000000ffff3c7224 */ /* 0x000fe400078e0034 */
[----:B------:R-:W-:Y:S01]  /*96f0*/  IMAD.MOV.U32 R52, RZ, RZ, R49 ;  /* 0x000000ffff347224 */ /* 0x000fe200078e0031 */
[----:B------:R-:W-:Y:S01]  /*9700*/  MOV R49, R242 ;  /* 0x000000f200317202 */ /* 0x000fe20000000f00 */
[----:B------:R-:W-:-:S04]  /*9710*/  IMAD.WIDE.U32.X R174, R7, -0x70e88627, R174, P0 ;  /* 0x8f1779d907ae7825 */ /* 0x000fc800000e04ae */
[----:B------:R-:W-:Y:S01]  /*9720*/  IMAD.WIDE.U32 R168, P0, R4, 0x20a32fef, R168 ;  /* 0x20a32fef04a87825 */ /* 0x000fe200078000a8 */
[----:B------:R-:W-:-:S03]  /*9730*/  SHF.R.U64 R174, R174, 0x7, R175 ;  /* 0x00000007aeae7819 */ /* 0x000fc600000012af */
[----:B------:R-:W-:-:S04]  /*9740*/  IMAD.WIDE.U32 R176, R4, -0x5197f7d7, RZ ;  /* 0xae68082904b07825 */ /* 0x000fc800078e00ff */
[----:B------:R-:W-:Y:S02]  /*9750*/  IMAD R49, R60, R49, RZ ;  /* 0x000000313c317224 */ /* 0x000fe400078e02ff */
[----:B------:R-:W-:Y:S01]  /*9760*/  IMAD.WIDE.U32.X R180, R7, 0x2328a701, R180, P6 ;  /* 0x2328a70107b47825 */ /* 0x000fe200030e04b4 */
[----:B------:R-:W-:-:S03]  /*9770*/  IADD3 RZ, P6, PT, R177, R168, RZ ;  /* 0x000000a8b1ff7210 */ /* 0x000fc60007fde0ff */
[----:B------:R-:W-:Y:S01]  /*9780*/  IMAD.MOV.U32 R242, RZ, RZ, R65 ;  /* 0x000000fffff27224 */ /* 0x000fe200078e0041 */
[----:B------:R-:W-:Y:S01]  /*9790*/  MOV R65, R245 ;  /* 0x000000f500417202 */ /* 0x000fe20000000f00 */
[----:B------:R-:W-:Y:S01]  /*97a0*/  IMAD.MOV.U32 R60, RZ, RZ, R246 ;  /* 0x000000ffff3c7224 */ /* 0x000fe200078e00f6 */
[----:B------:R-:W-:Y:S01]  /*97b0*/  SHF.R.U64 R180, R180, 0x5, R181 ;  /* 0x00000005b4b47819 */ /* 0x000fe200000012b5 */
[----:B------:R-:W-:Y:S01]  /*97c0*/  IMAD.WIDE.U32 R176, R3, -0x5197f7d7, RZ ;  /* 0xae68082903b07825 */ /* 0x000fe200078e00ff */
[----:B------:R-:W-:-:S03]  /*97d0*/  MOV R249, R242 ;  /* 0x000000f200f97202 */ /* 0x000fc60000000f00 */
[----:B------:R-:W-:Y:S02]  /*97e0*/  IMAD.MOV.U32 R240, RZ, RZ, R185 ;  /* 0x000000fffff07224 */ /* 0x000fe400078e00b9 */
[----:B------:R-:W-:Y:S01]  /*97f0*/  IMAD.MOV.U32 R185, RZ, RZ, R83 ;  /* 0x000000ffffb97224 */ /* 0x000fe200078e0053 */
[----:B------:R-:W-:Y:S01]  /*9800*/  MOV R83, R87 ;  /* 0x0000005700537202 */ /* 0x000fe20000000f00 */
[----:B------:R-:W-:Y:S01]  /*9810*/  IMAD R60, R48, R60, RZ ;  /* 0x0000003c303c7224 */ /* 0x000fe200078e02ff */
[----:B------:R-:W-:Y:S01]  /*9820*/  SHF.R.U64 R87, R178, 0x4, R179 ;  /* 0x00000004b2577819 */ /* 0x000fe200000012b3 */
[----:B------:R-:W-:Y:S01]  /*9830*/  IMAD R65, R50, R65, RZ ;  /* 0x0000004132417224 */ /* 0x000fe200078e02ff */
[----:B------:R-:W-:Y:S01]  /*9840*/  MOV R50, R169 ;  /* 0x000000a900327202 */ /* 0x000fe20000000f00 */
[----:B------:R-:W-:Y:S02]  /*9850*/  IMAD R48, R51, R244, RZ ;  /* 0x000000f433307224 */ /* 0x000fe400078e02ff */
[----:B------:R-:W-:-:S02]  /*9860*/  IMAD.X R51, RZ, RZ, RZ, P0 ;  /* 0x000000ffff337224 */ /* 0x000fc400000e06ff */
[----:B------:R-:W-:-:S04]  /*9870*/  IMAD.WIDE.U32 R176, P0, R2, 0x20a32fef, R176 ;  /* 0x20a32fef02b07825 */ /* 0x000fc800078000b0 */
[----:B------:R-:W-:-:S04]  /*9880*/  IMAD.WIDE.U32 R178, R2, -0x5197f7d7, RZ ;  /* 0xae68082902b27825 */ /* 0x000fc800078e00ff */
[----:B------:R-:W-:-:S04]  /*9890*/  IMAD.WIDE.U32 R168, R7, -0x5197f7d7, RZ ;  /* 0xae68082907a87825 */ /* 0x000fc800078e00ff */
[----:B------:R-:W-:Y:S01]  /*98a0*/  IMAD.X R183, RZ, RZ, RZ, P0 ;  /* 0x000000ffffb77224 */ /* 0x000fe200000e06ff */
[----:B------:R-:W-:Y:S01]  /*98b0*/  IADD3 RZ, P0, PT, R179, R176, RZ ;  /* 0x000000b0b3ff7210 */ /* 0x000fe20007f1e0ff */
[----:B------:R-:W-:Y:S02]  /*98c0*/  IMAD.MOV.U32 R182, RZ, RZ, R177 ;  /* 0x000000ffffb67224 */ /* 0x000fe400078e00b1 */
[----:B------:R-:W-:-:S04]  /*98d0*/  IMAD.WIDE.U32.X R50, R5, 0x20a32fef, R50, P6 ;  /* 0x20a32fef05327825 */ /* 0x000fc800030e0432 */
[----:B------:R-:W-:-:S04]  /*98e0*/  IMAD.WIDE.U32 R168, P6, R6, 0x20a32fef, R168 ;  /* 0x20a32fef06a87825 */ /* 0x000fc800078c00a8 */
[----:B------:R-:W-:-:S04]  /*98f0*/  IMAD.WIDE.U32 R176, R6, -0x5197f7d7, RZ ;  /* 0xae68082906b07825 */ /* 0x000fc800078e00ff */
[----:B------:R-:W-:Y:S01]  /*9900*/  IMAD.WIDE.U32.X R182, R3, 0x20a32fef, R182, P0 ;  /* 0x20a32fef03b67825 */ /* 0x000fe200000e04b6 */
[----:B------:R-:W-:-:S03]  /*9910*/  IADD3 RZ, P0, PT, R177, R168, RZ ;  /* 0x000000a8b1ff7210 */ /* 0x000fc60007f1e0ff */
[----:B------:R-:W-:-:S04]  /*9920*/  IMAD.WIDE.U32 R176, R5, 0x7f807f81, RZ ;  /* 0x7f807f8105b07825 */ /* 0x000fc800078e00ff */
[----:B------:R-:W-:Y:S02]  /*9930*/  IMAD.MOV.U32 R243, RZ, RZ, R132 ;  /* 0x000000fffff37224 */ /* 0x000fe400078e0084 */
[----:B------:R-:W-:Y:S02]  /*9940*/  IMAD.MOV.U32 R72, RZ, RZ, R124 ;  /* 0x000000ffff487224 */ /* 0x000fe400078e007c */
[----:B------:R-:W-:Y:S01]  /*9950*/  IMAD.MOV.U32 R132, RZ, RZ, R235 ;  /* 0x000000ffff847224 */ /* 0x000fe200078e00eb */
[----:B------:R-:W-:Y:S01]  /*9960*/  SHF.R.U64 R235, R50, 0x5, R51 ;  /* 0x0000000532eb7819 */ /* 0x000fe20000001233 */
[----:B------:R-:W-:Y:S01]  /*9970*/  IMAD.MOV.U32 R247, RZ, RZ, R239 ;  /* 0x000000fffff77224 */ /* 0x000fe200078e00ef */
[----:B------:R-:W-:Y:S01]  /*9980*/  MOV R239, R236 ;  /* 0x000000ec00ef7202 */ /* 0x000fe20000000f00 */
[----:B------:R-:W-:Y:S02]  /*9990*/  IMAD.X R51, RZ, RZ, RZ, P4 ;  /* 0x000000ffff337224 */ /* 0x000fe400020e06ff */
[----:B------:R-:W-:-:S02]  /*99a0*/  IMAD.MOV.U32 R236, RZ, RZ, R238 ;  /* 0x000000ffffec7224 */ /* 0x000fc400078e00ee */
[----:B------:R-:W-:-:S04]  /*99b0*/  IMAD.WIDE.U32 R176, P4, R4, 0x7f807f80, R176 ;  /* 0x7f807f8004b07825 */ /* 0x000fc800078800b0 */
[----:B------:R-:W-:-:S04]  /*99c0*/  IMAD.WIDE.U32 R178, R4, 0x7f807f81, RZ ;  /* 0x7f807f8104b27825 */ /* 0x000fc800078e00ff */
[----:B------:R-:W-:Y:S02]  /*99d0*/  IMAD.MOV.U32 R238, RZ, RZ, R185 ;  /* 0x000000ffffee7224 */ /* 0x000fe400078e00b9 */
[----:B------:R-:W-:Y:S02]  /*99e0*/  IMAD R72, R72, R184, RZ ;  /* 0x000000b848487224 */ /* 0x000fe400078e02ff */
[----:B------:R-:W-:-:S04]  /*99f0*/  IMAD.WIDE.U32 R184, R3, 0x7f807f81, RZ ;  /* 0x7f807f8103b87825 */ /* 0x000fc800078e00ff */
[----:B------:R-:W-:Y:S01]  /*9a00*/  IMAD R52, R52, R241, RZ ;  /* 0x000000f134347224 */ /* 0x000fe200078e02ff */
[----:B------:R-:W-:Y:S01]  /*9a10*/  SHF.R.U64 R241, R182, 0x5, R183 ;  /* 0x00000005b6f17819 */ /* 0x000fe200000012b7 */
[----:B------:R-:W-:Y:S01]  /*9a20*/  IMAD.MOV.U32 R178, RZ, RZ, R177 ;  /* 0x000000ffffb27224 */ /* 0x000fe200078e00b1 */
[----:B------:R-:W-:Y:S01]  /*9a30*/  IADD3.X R183, PT, PT, RZ, RZ, RZ, P2, !PT ;  /* 0x000000ffffb77210 */ /* 0x000fe200017fe4ff */
[----:B------:R-:W-:Y:S01]  /*9a40*/  IMAD.MOV.U32 R50, RZ, RZ, R161 ;  /* 0x000000ffff327224 */ /* 0x000fe200078e00a1 */
[----:B------:R-:W-:Y:S01]  /*9a50*/  IADD3 RZ, P2, PT, R179, R176, RZ ;  /* 0x000000b0b3ff7210 */ /* 0x000fe20007f5e0ff */
[----:B------:R-:W-:Y:S01]  /*9a60*/  IMAD.WIDE.U32 R176, R2, 0x7f807f81, RZ ;  /* 0x7f807f8102b07825 */ /* 0x000fe200078e00ff */
[----:B------:R-:W-:-:S03]  /*9a70*/  IADD3.X R179, PT, PT, RZ, RZ, RZ, P4, !PT ;  /* 0x000000ffffb37210 */ /* 0x000fc600027fe4ff */
[----:B------:R-:W-:-:S04]  /*9a80*/  IMAD.WIDE.U32 R184, P4, R2, 0x7f807f80, R184 ;  /* 0x7f807f8002b87825 */ /* 0x000fc800078800b8 */
[----:B------:R-:W-:Y:S01]  /*9a90*/  IMAD.MOV.U32 R160, RZ, RZ, R185 ;  /* 0x000000ffffa07224 */ /* 0x000fe200078e00b9 */
[----:B------:R-:W-:Y:S01]  /*9aa0*/  IADD3.X R161, PT, PT, RZ, RZ, RZ, P4, !PT ;  /* 0x000000ffffa17210 */ /* 0x000fe200027fe4ff */
[----:B------:R-:W-:Y:S01]  /*9ab0*/  IMAD.MOV.U32 R124, RZ, RZ, R241 ;  /* 0x000000ffff7c7224 */ /* 0x000fe200078e00f1 */
[----:B------:R-:W-:Y:S01]  /*9ac0*/  IADD3 RZ, P4, PT, R177, R184, RZ ;  /* 0x000000b8b1ff7210 */ /* 0x000fe20007f9e0ff */
[----:B------:R-:W-:Y:S01]  /*9ad0*/  IMAD.MOV.U32 R241, RZ, RZ, R132 ;  /* 0x000000fffff17224 */ /* 0x000fe200078e0084 */
[----:B------:R-:W-:Y:S01]  /*9ae0*/  MOV R132, R83 ;  /* 0x0000005300847202 */ /* 0x000fe20000000f00 */
[----:B------:R-:W-:Y:S01]  /*9af0*/  IMAD.MOV.U32 R182, RZ, RZ, R85 ;  /* 0x000000ffffb67224 */ /* 0x000fe200078e0055 */
[----:B------:R-:W-:Y:S01]  /*9b00*/  PRMT R83, R165, 0x9910, RZ ;  /* 0x00009910a5537816 */ /* 0x000fe200000000ff */
[----:B------:R-:W-:Y:S02]  /*9b10*/  IMAD.MOV.U32 R244, RZ, RZ, R164 ;  /* 0x000000fffff47224 */ /* 0x000fe400078e00a4 */
[----:B------:R-:W-:-:S04]  /*9b20*/  IMAD.WIDE.U32 R84, R7, 0x7f807f81, RZ ;  /* 0x7f807f8107547825 */ /* 0x000fc800078e00ff */
[----:B------:R-:W-:-:S04]  /*9b30*/  IMAD.WIDE.U32.X R160, R3, 0x7f807f80, R160, P4 ;  /* 0x7f807f8003a07825 */ /* 0x000fc800020e04a0 */
[----:B------:R-:W-:Y:S01]  /*9b40*/  IMAD.MOV.U32 R242, RZ, RZ, R91 ;  /* 0x000000fffff27224 */ /* 0x000fe200078e005b */
[----:B------:R-:W-:Y:S01]  /*9b50*/  SHF.R.U64 R185, R160, 0x7, R161 ;  /* 0x00000007a0b97819 */ /* 0x000fe200000012a1 */
[----:B------:R-:W-:-:S04]  /*9b60*/  IMAD.WIDE.U32 R164, R5, -0x73d52bcd, RZ ;  /* 0x8c2ad43305a47825 */ /* 0x000fc800078e00ff */
[----:B------:R-:W-:Y:S02]  /*9b70*/  IMAD.MOV.U32 R91, RZ, RZ, R62 ;  /* 0x000000ffff5b7224 */ /* 0x000fe400078e003e */
[----:B------:R-:W-:Y:S01]  /*9b80*/  IMAD.MOV.U32 R62, RZ, RZ, R213 ;  /* 0x000000ffff3e7224 */ /* 0x000fe200078e00d5 */
[----:B------:R-:W-:Y:S01]  /*9b90*/  MOV R213, R242 ;  /* 0x000000f200d57202 */ /* 0x000fe20000000f00 */
[----:B------:R-:W-:-:S04]  /*9ba0*/  IMAD.WIDE.U32.X R178, R5, 0x7f807f80, R178, P2 ;  /* 0x7f807f8005b27825 */ /* 0x000fc800010e04b2 */
[----:B------:R-:W-:Y:S01]  /*9bb0*/  IMAD.WIDE.U32 R84, P2, R6, 0x7f807f80, R84 ;  /* 0x7f807f8006547825 */ /* 0x000fe20007840054 */
[----:B------:R-:W-:-:S03]  /*9bc0*/  SHF.R.U64 R245, R178, 0x7, R179 ;  /* 0x00000007b2f57819 */ /* 0x000fc600000012b3 */
[----:B------:R-:W-:-:S04]  /*9bd0*/  IMAD.WIDE.U32 R176, R6, 0x7f807f81, RZ ;  /* 0x7f807f8106b07825 */ /* 0x000fc800078e00ff */
[----:B------:R-:W-:Y:S01]  /*9be0*/  IMAD.WIDE.U32.X R160, R7, -0x76e538c6, R50, P3 ;  /* 0x891ac73a07a07825 */ /* 0x000fe200018e0432 */
[----:B------:R-:W-:Y:S02]  /*9bf0*/  IADD3 RZ, P4, PT, R177, R84, RZ ;  /* 0x00000054b1ff7210 */ /* 0x000fe40007f9e0ff */
[----:B------:R-:W-:Y:S01]  /*9c00*/  MOV R84, R86 ;  /* 0x0000005600547202 */ /* 0x000fe20000000f00 */
[----:B------:R-:W-:Y:S01]  /*9c10*/  IMAD.WIDE.U32 R50, P3, R4, 0x7c97d910, R164 ;  /* 0x7c97d91004327825 */ /* 0x000fe200078600a4 */
[----:B------:R-:W-:-:S03]  /*9c20*/  SHF.R.U64 R160, R160, 0x7, R161 ;  /* 0x00000007a0a07819 */ /* 0x000fc600000012a1 */
[----:B------:R-:W-:Y:S01]  /*9c30*/  IMAD.MOV.U32 R246, RZ, RZ, R162 ;  /* 0x000000fffff67224 */ /* 0x000fe200078e00a2 */
[----:B------:R-:W-:Y:S01]  /*9c40*/  MOV R86, R51 ;  /* 0x0000003300567202 */ /* 0x000fe20000000f00 */
[----:B------:R-:W-:Y:S02]  /*9c50*/  IMAD R62, R163, R62, RZ ;  /* 0x0000003ea33e7224 */ /* 0x000fe400078e02ff */
[----:B------:R-:W-:-:S04]  /*9c60*/  IMAD.WIDE.U32 R164, R4, -0x73d52bcd, RZ ;  /* 0x8c2ad43304a47825 */ /* 0x000fc800078e00ff */
[----:B------:R-:W-:-:S04]  /*9c70*/  IMAD.WIDE.U32 R162, R3, -0x73d52bcd, RZ ;  /* 0x8c2ad43303a27825 */ /* 0x000fc800078e00ff */
[----:B------:R-:W-:Y:S01]  /*9c80*/  IMAD R91, R91, R187, RZ ;  /* 0x000000bb5b5b7224 */ /* 0x000fe200078e02ff */
[----:B------:R-:W-:Y:S01]  /*9c90*/  MOV R187, R87 ;  /* 0x0000005700bb7202 */ /* 0x000fe20000000f00 */
[----:B------:R-:W-:Y:S01]  /*9ca0*/  IMAD.WIDE.U32.X R182, R7, 0x10fef010, R182, P1 ;  /* 0x10fef01007b67825 */ /* 0x000fe200008e04b6 */
[----:B------:R-:W-:-:S03]  /*9cb0*/  IADD3 RZ, P1, PT, R165, R50, RZ ;  /* 0x00000032a5ff7210 */ /* 0x000fc60007f3e0ff */
[----:B------:R-:W-:Y:S01]  /*9cc0*/  IMAD.X R87, RZ, RZ, RZ, P3 ;  /* 0x000000ffff577224 */ /* 0x000fe200018e06ff */
[----:B------:R-:W-:Y:S01]  /*9cd0*/  SHF.R.U64 R182, R182, 0x4, R183 ;  /* 0x00000004b6b67819 */ /* 0x000fe200000012b7 */
[----:B------:R-:W-:-:S04]  /*9ce0*/  IMAD.WIDE.U32 R162, P3, R2, 0x7c97d910, R162 ;  /* 0x7c97d91002a27825 */ /* 0x000fc800078600a2 */
[----:B------:R-:W-:-:S04]  /*9cf0*/  IMAD.WIDE.U32 R164, R2, -0x73d52bcd, RZ ;  /* 0x8c2ad43302a47825 */ /* 0x000fc800078e00ff */
[----:B------:R-:W-:-:S04]  /*9d00*/  IMAD.WIDE.U32 R50, R7, -0x73d52bcd, RZ ;  /* 0x8c2ad43307327825 */ /* 0x000fc800078e00ff */
[----:B------:R-:W-:Y:S01]  /*9d10*/  IMAD.X R177, RZ, RZ, RZ, P3 ;  /* 0x000000ffffb17224 */ /* 0x000fe200018e06ff */
[----:B------:R-:W-:Y:S01]  /*9d20*/  IADD3 RZ, P3, PT, R165, R162, RZ ;  /* 0x000000a2a5ff7210 */ /* 0x000fe20007f7e0ff */
[----:B------:R-:W-:Y:S02]  /*9d30*/  IMAD.MOV.U32 R176, RZ, RZ, R163 ;  /* 0x000000ffffb07224 */ /* 0x000fe400078e00a3 */
[----:B------:R-:W-:-:S04]  /*9d40*/  IMAD.WIDE.U32.X R86, R5, 0x7c97d910, R86, P1 ;  /* 0x7c97d91005567825 */ /* 0x000fc800008e0456 */
[----:B------:R-:W-:Y:S01]  /*9d50*/  IMAD.WIDE.U32 R50, P1, R6, 0x7c97d910, R50 ;  /* 0x7c97d91006327825 */ /* 0x000fe20007820032 */
[----:B------:R-:W-:-:S03]  /*9d60*/  SHF.R.U64 R242, R86, 0x7, R87 ;  /* 0x0000000756f27819 */ /* 0x000fc60000001257 */
[----:B------:R-:W-:-:S04]  /*9d70*/  IMAD.WIDE.U32 R162, R6, -0x73d52bcd, RZ ;  /* 0x8c2ad43306a27825 */ /* 0x000fc800078e00ff */
[----:B------:R-:W-:Y:S01]  /*9d80*/  IMAD.WIDE.U32.X R176, R3, 0x7c97d910, R176, P3 ;  /* 0x7c97d91003b07825 */ /* 0x000fe200018e04b0 */
[----:B------:R-:W-:-:S03]  /*9d90*/  IADD3 RZ, P3, PT, R163, R50, RZ ;  /* 0x00000032a3ff7210 */ /* 0x000fc60007f7e0ff */
[----:B------:R-:W-:-:S04]  /*9da0*/  IMAD.WIDE.U32 R162, R5, -0x68af1b99, RZ ;  /* 0x9750e46705a27825 */ /* 0x000fc800078e00ff */
[----:B------:R-:W-:Y:S02]  /*9db0*/  IMAD.X R87, RZ, RZ, RZ, P6 ;  /* 0x000000ffff577224 */ /* 0x000fe400030e06ff */
[----:B------:R-:W-:-:S04]  /*9dc0*/  IMAD.WIDE.U32 R162, P6, R4, 0x1e741aa5, R162 ;  /* 0x1e741aa504a27825 */ /* 0x000fc800078c00a2 */
[----:B------:R-:W-:-:S04]  /*9dd0*/  IMAD.WIDE.U32 R164, R4, -0x68af1b99, RZ ;  /* 0x9750e46704a47825 */ /* 0x000fc800078e00ff */
[----:B------:R-:W-:Y:S02]  /*9de0*/  IMAD R84, R84, R212, RZ ;  /* 0x000000d454547224 */ /* 0x000fe400078e02ff */
[----:B------:R-:W-:-:S04]  /*9df0*/  IMAD.WIDE.U32 R178, R3, -0x68af1b99, RZ ;  /* 0x9750e46703b27825 */ /* 0x000fc800078e00ff */
[----:B------:R-:W-:Y:S01]  /*9e00*/  IMAD.MOV.U32 R212, RZ, RZ, R155 ;  /* 0x000000ffffd47224 */ /* 0x000fe200078e009b */
[----:B------:R-:W-:Y:S01]  /*9e10*/  SHF.R.U64 R155, R176, 0x7, R177 ;  /* 0x00000007b09b7819 */ /* 0x000fe200000012b1 */
[----:B------:R-:W-:Y:S01]  /*9e20*/  IMAD.X R177, RZ, RZ, RZ, P2 ;  /* 0x000000ffffb17224 */ /* 0x000fe200010e06ff */
[----:B------:R-:W-:Y:S01]  /*9e30*/  IADD3 RZ, P2, PT, R165, R162, RZ ;  /* 0x000000a2a5ff7210 */ /* 0x000fe20007f5e0ff */
[----:B------:R-:W-:Y:S01]  /*9e40*/  IMAD.MOV.U32 R86, RZ, RZ, R169 ;  /* 0x000000ffff567224 */ /* 0x000fe200078e00a9 */
[----:B------:R-:W-:Y:S01]  /*9e50*/  IADD3.X R165, PT, PT, RZ, RZ, RZ, P6, !PT ;  /* 0x000000ffffa57210 */ /* 0x000fe200037fe4ff */
[----:B------:R-:W-:-:S04]  /*9e60*/  IMAD.WIDE.U32 R178, P6, R2, 0x1e741aa5, R178 ;  /* 0x1e741aa502b27825 */ /* 0x000fc800078c00b2 */
[----:B------:R-:W-:-:S04]  /*9e70*/  IMAD.WIDE.U32 R168, R2, -0x68af1b99, RZ ;  /* 0x9750e46702a87825 */ /* 0x000fc800078e00ff */
[----:B------:R-:W-:Y:S01]  /*9e80*/  IMAD.MOV.U32 R164, RZ, RZ, R163 ;  /* 0x000000ffffa47224 */ /* 0x000fe200078e00a3 */
[----:B------:R-:W-:Y:S01]  /*9e90*/  IADD3.X R163, PT, PT, RZ, RZ, RZ, P6, !PT ;  /* 0x000000ffffa37210 */ /* 0x000fe200037fe4ff */
[----:B------:R-:W-:Y:S01]  /*9ea0*/  IMAD.MOV.U32 R162, RZ, RZ, R179 ;  /* 0x000000ffffa27224 */ /* 0x000fe200078e00b3 */
[----:B------:R-:W-:Y:S01]  /*9eb0*/  IADD3 RZ, P6, PT, R169, R178, RZ ;  /* 0x000000b2a9ff7210 */ /* 0x000fe20007fde0ff */
[----:B------:R-:W-:Y:S01]  /*9ec0*/  IMAD.MOV.U32 R50, RZ, RZ, R73 ;  /* 0x000000ffff327224 */ /* 0x000fe200078e0049 */
[----:B------:R-:W-:Y:S01]  /*9ed0*/  MOV R73, R55 ;  /* 0x0000003700497202 */ /* 0x000fe20000000f00 */
[----:B------:R-:W-:-:S04]  /*9ee0*/  IMAD.WIDE.U32.X R164, R5, 0x1e741aa5, R164, P2 ;  /* 0x1e741aa505a47825 */ /* 0x000fc800010e04a4 */
[----:B------:R-:W-:-:S04]  /*9ef0*/  IMAD.WIDE.U32.X R162, R3, 0x1e741aa5, R162, P6 ;  /* 0x1e741aa503a27825 */ /* 0x000fc800030e04a2 */
[----:B------:R-:W-:Y:S01]  /*9f00*/  IMAD R50, R50, R215, RZ ;  /* 0x000000d732327224 */ /* 0x000fe200078e02ff */
[----:B------:R-:W-:Y:S01]  /*9f10*/  SHF.R.U64 R248, R162, 0x5, R163 ;  /* 0x00000005a2f87819 */ /* 0x000fe200000012a3 */
[----:B------:R-:W-:Y:S01]  /*9f20*/  IMAD.WIDE.U32 R162, R5, -0x47cb1981, RZ ;  /* 0xb834e67f05a27825 */ /* 0x000fe200078e00ff */
[----:B------:R-:W-:Y:S02]  /*9f30*/  MOV R215, R246 ;  /* 0x000000f600d77202 */ /* 0x000fe40000000f00 */
[----:B------:R-:W-:Y:S01]  /*9f40*/  SHF.R.U64 R246, R164, 0x5, R165 ;  /* 0x00000005a4f67819 */ /* 0x000fe200000012a5 */
[----:B------:R-:W-:-:S04]  /*9f50*/  IMAD.WIDE.U32.X R86, R7, 0x20a32fef, R86, P0 ;  /* 0x20a32fef07567825 */ /* 0x000fc800000e0456 */
[----:B------:R-:W-:Y:S01]  /*9f60*/  IMAD.MOV.U32 R176, RZ, RZ, R85 ;  /* 0x000000ffffb07224 */ /* 0x000fe200078e0055 */
[----:B------:R-:W-:Y:S01]  /*9f70*/  SHF.R.U64 R86, R86, 0x5, R87 ;  /* 0x0000000556567819 */ /* 0x000fe20000001257 */
[----:B------:R-:W-:-:S04]  /*9f80*/  IMAD.WIDE.U32 R168, R7, -0x68af1b99, RZ ;  /* 0x9750e46707a87825 */ /* 0x000fc800078e00ff */
[----:B------:R-:W-:-:S04]  /*9f90*/  IMAD.WIDE.U32 R162, P0, R4, 0x3c7522f3, R162 ;  /* 0x3c7522f304a27825 */ /* 0x000fc800078000a2 */
[----:B------:R-:W-:-:S04]  /*9fa0*/  IMAD.WIDE.U32 R164, R4, -0x47cb1981, RZ ;  /* 0xb834e67f04a47825 */ /* 0x000fc800078e00ff */
[----:B------:R-:W-:Y:S02]  /*9fb0*/  IMAD.MOV.U32 R55, RZ, RZ, R59 ;  /* 0x000000ffff377224 */ /* 0x000fe400078e003b */
[----:B------:R-:W-:Y:S01]  /*9fc0*/  IMAD.WIDE.U32.X R176, R7, 0x7f807f80, R176, P4 ;  /* 0x7f807f8007b07825 */ /* 0x000fe200020e04b0 */
[----:B------:R-:W-:-:S03]  /*9fd0*/  IADD3 RZ, P4, PT, R165, R162, RZ ;  /* 0x000000a2a5ff7210 */ /* 0x000fc60007f9e0ff */
[----:B------:R-:W-:Y:S01]  /*9fe0*/  IMAD.MOV.U32 R59, RZ, RZ, R217 ;  /* 0x000000ffff3b7224 */ /* 0x000fe200078e00d9 */
[----:B------:R-:W-:Y:S01]  /*9ff0*/  SHF.R.U64 R176, R176, 0x7, R177 ;  /* 0x00000007b0b07819 */ /* 0x000fe200000012b1 */
[----:B------:R-:W-:-:S04]  /*a000*/  IMAD.WIDE.U32 R168, P2, R6, 0x1e741aa5, R168 ;  /* 0x1e741aa506a87825 */ /* 0x000fc800078400a8 */
[----:B------:R-:W-:-:S04]  /*a010*/  IMAD.WIDE.U32 R178, R6, -0x68af1b99, RZ ;  /* 0x9750e46706b27825 */ /* 0x000fc800078e00ff */
[----:B------:R-:W-:Y:S01]  /*a020*/  IMAD.MOV.U32 R85, RZ, RZ, R221 ;  /* 0x000000ffff557224 */ /* 0x000fe200078e00dd */
[----:B------:R-:W-:Y:S01]  /*a030*/  IADD3 RZ, P6, PT, R179, R168, RZ ;  /* 0x000000a8b3ff7210 */ /* 0x000fe20007fde0ff */
[----:B------:R-:W-:-:S04]  /*a040*/  IMAD.WIDE.U32 R164, R3, -0x47cb1981, RZ ;  /* 0xb834e67f03a47825 */ /* 0x000fc800078e00ff */
[----:B------:R-:W-:Y:S01]  /*a050*/  IMAD R59, R73, R59, RZ ;  /* 0x0000003b493b7224 */ /* 0x000fe200078e02ff */
[----:B------:R-:W-:Y:S01]  /*a060*/  MOV R73, R76 ;  /* 0x0000004c00497202 */ /* 0x000fe20000000f00 */
[----:B------:R-:W-:Y:S01]  /*a070*/  IMAD R85, R77, R85, RZ ;  /* 0x000000554d557224 */ /* 0x000fe200078e02ff */
[----:B------:R-:W-:Y:S01]  /*a080*/  IADD3.X R77, PT, PT, RZ, RZ, RZ, P0, !PT ;  /* 0x000000ffff4d7210 */ /* 0x000fe200007fe4ff */
[----:B------:R-:W-:Y:S01]  /*a090*/  IMAD.MOV.U32 R76, RZ, RZ, R61 ;  /* 0x000000ffff4c7224 */ /* 0x000fe200078e003d */
[----:B------:R-:W-:Y:S01]  /*a0a0*/  MOV R61, R220 ;  /* 0x000000dc003d7202 */ /* 0x000fe20000000f00 */
[----:B------:R-:W-:-:S04]  /*a0b0*/  IMAD.WIDE.U32 R164, P0, R2, 0x3c7522f3, R164 ;  /* 0x3c7522f302a47825 */ /* 0x000fc800078000a4 */
[----:B------:R-:W-:Y:S01]  /*a0c0*/  IMAD.WIDE.U32 R178, R2, -0x47cb1981, RZ ;  /* 0xb834e67f02b27825 */ /* 0x000fe200078e00ff */
[----:B------:R-:W-:-:S03]  /*a0d0*/  MOV R184, R165 ;  /* 0x000000a500b87202 */ /* 0x000fc60000000f00 */
[----:B------:R-:W-:Y:S01]  /*a0e0*/  IMAD R55, R55, R216, RZ ;  /* 0x000000d837377224 */ /* 0x000fe200078e02ff */
[----:B------:R-:W-:Y:S01]  /*a0f0*/  MOV R216, R185 ;  /* 0x000000b900d87202 */ /* 0x000fe20000000f00 */
[----:B------:R-:W-:Y:S01]  /*a100*/  IMAD.X R185, RZ, RZ, RZ, P0 ;  /* 0x000000ffffb97224 */ /* 0x000fe200000e06ff */
[----:B------:R-:W-:Y:S01]  /*a110*/  IADD3 RZ, P0, PT, R179, R164, RZ ;  /* 0x000000a4b3ff7210 */ /* 0x000fe20007f1e0ff */
[----:B------:R-:W-:Y:S02]  /*a120*/  IMAD R61, R90, R61, RZ ;  /* 0x0000003d5a3d7224 */ /* 0x000fe400078e02ff */
[----:B------:R-:W-:Y:S02]  /*a130*/  IMAD R90, R76, R219, RZ ;  /* 0x000000db4c5a7224 */ /* 0x000fe400078e02ff */
[----:B------:R-:W-:Y:S02]  /*a140*/  IMAD.MOV.U32 R217, RZ, RZ, R187 ;  /* 0x000000ffffd97224 */ /* 0x000fe400078e00bb */
[----:B------:R-:W-:-:S02]  /*a150*/  IMAD.MOV.U32 R76, RZ, RZ, R163 ;  /* 0x000000ffff4c7224 */ /* 0x000fc400078e00a3 */
[----:B------:R-:W-:Y:S02]  /*a160*/  IMAD.MOV.U32 R187, RZ, RZ, R124 ;  /* 0x000000ffffbb7224 */ /* 0x000fe400078e007c */
[----:B------:R-:W-:-:S04]  /*a170*/  IMAD.WIDE.U32 R162, R7, -0x47cb1981, RZ ;  /* 0xb834e67f07a27825 */ /* 0x000fc800078e00ff */
[----:B------:R-:W-:Y:S02]  /*a180*/  IMAD.MOV.U32 R124, RZ, RZ, R224 ;  /* 0x000000ffff7c7224 */ /* 0x000fe400078e00e0 */
[----:B------:R-:W-:-:S04]  /*a190*/  IMAD.WIDE.U32.X R184, R3, 0x3c7522f3, R184, P0 ;  /* 0x3c7522f303b87825 */ /* 0x000fc800000e04b8 */
[----:B------:R-:W-:Y:S01]  /*a1a0*/  IMAD.WIDE.U32.X R76, R5, 0x3c7522f3, R76, P4 ;  /* 0x3c7522f3054c7825 */ /* 0x000fe200020e044c */
[----:B------:R-:W-:-:S03]  /*a1b0*/  SHF.R.U64 R178, R184, 0x6, R185 ;  /* 0x00000006b8b27819 */ /* 0x000fc600000012b9 */
[----:B------:R-:W-:Y:S02]  /*a1c0*/  IMAD.MOV.U32 R224, RZ, RZ, R99 ;  /* 0x000000ffffe07224 */ /* 0x000fe400078e0063 */
[----:B------:R-:W-:Y:S02]  /*a1d0*/  IMAD R124, R98, R124, RZ ;  /* 0x0000007c627c7224 */ /* 0x000fe400078e02ff */
[----:B------:R-:W-:-:S04]  /*a1e0*/  IMAD.WIDE.U32 R162, P4, R6, 0x3c7522f3, R162 ;  /* 0x3c7522f306a27825 */ /* 0x000fc800078800a2 */
[----:B------:R-:W-:-:S04]  /*a1f0*/  IMAD.WIDE.U32 R164, R6, -0x47cb1981, RZ ;  /* 0xb834e67f06a47825 */ /* 0x000fc800078e00ff */
[----:B------:R-:W-:Y:S01]  /*a200*/  IMAD.WIDE.U32 R98, R5, 0x79fe26d1, RZ ;  /* 0x79fe26d105627825 */ /* 0x000fe200078e00ff */
[----:B------:R-:W-:-:S03]  /*a210*/  IADD3 RZ, P0, PT, R165, R162, RZ ;  /* 0x000000a2a5ff7210 */ /* 0x000fc60007f1e0ff */
[----:B------:R-:W-:Y:S01]  /*a220*/  IMAD.MOV.U32 R220, RZ, RZ, R215 ;  /* 0x000000ffffdc7224 */ /* 0x000fe200078e00d7 */
[----:B------:R-:W-:Y:S01]  /*a230*/  SHF.R.U64 R215, R76, 0x6, R77 ;  /* 0x000000064cd77819 */ /* 0x000fe2000000124d */
[----:B------:R-:W-:Y:S01]  /*a240*/  IMAD R18, R18, R226, RZ ;  /* 0x000000e212127224 */ /* 0x000fe200078e02ff */
[----:B------:R-:W-:Y:S01]  /*a250*/  IADD3.X R77, PT, PT, RZ, RZ, RZ, P1, !PT ;  /* 0x000000ffff4d7210 */ /* 0x000fe20000ffe4ff */
[----:B------:R-:W-:-:S04]  /*a260*/  IMAD.WIDE.U32 R98, P1, R4, 0x764bc88c, R98 ;  /* 0x764bc88c04627825 */ /* 0x000fc80007820062 */
[----:B------:R-:W-:-:S04]  /*a270*/  IMAD.WIDE.U32 R164, R4, 0x79fe26d1, RZ ;  /* 0x79fe26d104a47825 */ /* 0x000fc800078e00ff */
[----:B------:R-:W-:Y:S02]  /*a280*/  IMAD.MOV.U32 R226, RZ, RZ, R178 ;  /* 0x000000ffffe27224 */ /* 0x000fe400078e00b2 */
[----:B------:R-:W-:Y:S02]  /*a290*/  IMAD R73, R73, R218, RZ ;  /* 0x000000da49497224 */ /* 0x000fe400078e02ff */
[----:B------:R-:W-:-:S04]  /*a2a0*/  IMAD.WIDE.U32 R178, R3, 0x79fe26d1, RZ ;  /* 0x79fe26d103b27825 */ /* 0x000fc800078e00ff */
[----:B------:R-:W-:Y:S01]  /*a2b0*/  IMAD.MOV.U32 R218, RZ, RZ, R248 ;  /* 0x000000ffffda7224 */ /* 0x000fe200078e00f8 */
[----:B------:R-:W-:Y:S01]  /*a2c0*/  MOV R248, R95 ;  /* 0x0000005f00f87202 */ /* 0x000fe20000000f00 */
[----:B------:R-:W-:Y:S01]  /*a2d0*/  IMAD.MOV.U32 R76, RZ, RZ, R51 ;  /* 0x000000ffff4c7224 */ /* 0x000fe200078e0033 */
[----:B------:R-:W-:Y:S01]  /*a2e0*/  MOV R51, R46 ;  /* 0x0000002e00337202 */ /* 0x000fe20000000f00 */
[----:B------:R-:W-:Y:S01]  /*a2f0*/  IMAD.X R95, RZ, RZ, RZ, P2 ;  /* 0x000000ffff5f7224 */ /* 0x000fe200010e06ff */
[----:B------:R-:W-:Y:S01]  /*a300*/  IADD3 RZ, P2, PT, R165, R98, RZ ;  /* 0x00000062a5ff7210 */ /* 0x000fe20007f5e0ff */
[----:B------:R-:W-:Y:S01]  /*a310*/  IMAD.MOV.U32 R46, RZ, RZ, R231 ;  /* 0x000000ffff2e7224 */ /* 0x000fe200078e00e7 */
[----:B------:R-:W-:Y:S01]  /*a320*/  IADD3.X R165, PT, PT, RZ, RZ, RZ, P1, !PT ;  /* 0x000000ffffa57210 */ /* 0x000fe20000ffe4ff */
[----:B------:R-:W-:-:S04]  /*a330*/  IMAD.WIDE.U32 R178, P1, R2, 0x764bc88c, R178 ;  /* 0x764bc88c02b27825 */ /* 0x000fc800078200b2 */
[----:B------:R-:W-:Y:S02]  /*a340*/  IMAD.MOV.U32 R221, RZ, RZ, R155 ;  /* 0x000000ffffdd7224 */ /* 0x000fe400078e009b */
[----:B------:R-:W-:-:S04]  /*a350*/  IMAD.WIDE.U32 R184, R2, 0x79fe26d1, RZ ;  /* 0x79fe26d102b87825 */ /* 0x000fc800078e00ff */
[----:B------:R-:W-:Y:S02]  /*a360*/  IMAD.MOV.U32 R155, RZ, RZ, R225 ;  /* 0x000000ffff9b7224 */ /* 0x000fe400078e00e1 */
[----:B------:R-:W-:Y:S01]  /*a370*/  IMAD.MOV.U32 R164, RZ, RZ, R99 ;  /* 0x000000ffffa47224 */ /* 0x000fe200078e0063 */
[----:B------:R-:W-:Y:S01]  /*a380*/  IADD3.X R99, PT, PT, RZ, RZ, RZ, P1, !PT ;  /* 0x000000ffff637210 */ /* 0x000fe20000ffe4ff */
[----:B------:R-:W-:Y:S01]  /*a390*/  IMAD R46, R81, R46, RZ ;  /* 0x0000002e512e7224 */ /* 0x000fe200078e02ff */
[----:B------:R-:W-:Y:S01]  /*a3a0*/  IADD3 RZ, P1, PT, R185, R178, RZ ;  /* 0x000000b2b9ff7210 */ /* 0x000fe20007f3e0ff */
[----:B------:R-:W-:Y:S01]  /*a3b0*/  IMAD R81, R64, R230, RZ ;  /* 0x000000e640517224 */ /* 0x000fe200078e02ff */
[----:B------:R-:W-:Y:S01]  /*a3c0*/  MOV R230, R217 ;  /* 0x000000d900e67202 */ /* 0x000fe20000000f00 */
[----:B------:R-:W-:Y:S01]  /*a3d0*/  IMAD.MOV.U32 R162, RZ, RZ, R244 ;  /* 0x000000ffffa27224 */ /* 0x000fe200078e00f4 */
[----:B------:R-:W-:Y:S01]  /*a3e0*/  LOP3.LUT R217, R0, 0xffff, RZ, 0xc0, !PT ;  /* 0x0000ffff00d97812 */ /* 0x000fe200078ec0ff */
[----:B------:R-:W-:-:S02]  /*a3f0*/  IMAD.MOV.U32 R244, RZ, RZ, R132 ;  /* 0x000000fffff47224 */ /* 0x000fc400078e0084 */
[----:B------:R-:W-:Y:S02]  /*a400*/  IMAD R155, R94, R155, RZ ;  /* 0x0000009b5e9b7224 */ /* 0x000fe400078e02ff */
[----:B------:R-:W-:Y:S01]  /*a410*/  IMAD.WIDE.U32.X R164, R5, 0x764bc88c, R164, P2 ;  /* 0x764bc88c05a47825 */ /* 0x000fe200010e04a4 */
[----:B------:R-:W-:-:S03]  /*a420*/  MOV R219, R244 ;  /* 0x000000f400db7202 */ /* 0x000fc60000000f00 */
[----:B------:R-:W-:Y:S01]  /*a430*/  IMAD.MOV.U32 R98, RZ, RZ, R179 ;  /* 0x000000ffff627224 */ /* 0x000fe200078e00b3 */
[----:B------:R-:W-:Y:S01]  /*a440*/  SHF.R.U64 R244, R164, 0x7, R165 ;  /* 0x00000007a4f47819 */ /* 0x000fe200000012a5 */
[----:B------:R-:W-:Y:S02]  /*a450*/  IMAD.MOV.U32 R94, RZ, RZ, R169 ;  /* 0x000000ffff5e7224 */ /* 0x000fe400078e00a9 */
[----:B------:R-:W-:-:S04]  /*a460*/  IMAD.WIDE.U32 R168, R7, 0x79fe26d1, RZ ;  /* 0x79fe26d107a87825 */ /* 0x000fc800078e00ff */
[----:B------:R-:W-:Y:S02]  /*a470*/  IMAD R217, R217, 0xdd7, RZ ;  /* 0x00000dd7d9d97824 */ /* 0x000fe400078e02ff */
[----:B------:R-:W-:-:S03]  /*a480*/  IMAD.WIDE.U32.X R98, R3, 0x764bc88c, R98, P1 ;  /* 0x764bc88c03627825 */ /* 0x000fc600008e0462 */
[----:B------:R-:W-:Y:S01]  /*a490*/  SHF.R.U32.HI R217, RZ, 0x11, R217 ;  /* 0x00000011ffd97819 */ /* 0x000fe200000116d9 */
[----:B------:R-:W-:-:S03]  /*a4a0*/  IMAD.WIDE.U32 R164, R5, -0x1d272ca3, RZ ;  /* 0xe2d8d35d05a47825 */ /* 0x000fc600078e00ff */
[----:B------:R-:W-:Y:S01]  /*a4b0*/  PRMT R217, R217, 0x9910, RZ ;  /* 0x00009910d9d97816 */ /* 0x000fe200000000ff */
[----:B------:R-:W-:Y:S02]  /*a4c0*/  IMAD R56, R56, R214, RZ ;  /* 0x000000d638387224 */ /* 0x000fe400078e02ff */
[----:B------:R-:W-:-:S04]  /*a4d0*/  IMAD.WIDE.U32 R168, P2, R6, 0x764bc88c, R168 ;  /* 0x764bc88c06a87825 */ /* 0x000fc800078400a8 */
[----:B------:R-:W-:-:S04]  /*a4e0*/  IMAD.WIDE.U32 R178, R6, 0x79fe26d1, RZ ;  /* 0x79fe26d106b27825 */ /* 0x000fc800078e00ff */
[----:B------:R-:W-:Y:S01]  /*a4f0*/  IMAD.MOV.U32 R214, RZ, RZ, R249 ;  /* 0x000000ffffd67224 */ /* 0x000fe200078e00f9 */
[----:B------:R-:W-:Y:S01]  /*a500*/  SHF.R.U64 R249, R98, 0x7, R99 ;  /* 0x0000000762f97819 */ /* 0x000fe20000001263 */
[----:B------:R-:W-:Y:S01]  /*a510*/  IMAD.WIDE.U32.X R98, R7, 0x7c97d910, R76, P3 ;  /* 0x7c97d91007627825 */ /* 0x000fe200018e044c */
[----:B------:R-:W-:Y:S02]  /*a520*/  IADD3 RZ, P1, PT, R179, R168, RZ ;  /* 0x000000a8b3ff7210 */ /* 0x000fe40007f3e0ff */
[----:B------:R-:W-:Y:S01]  /*a530*/  MOV R168, R162 ;  /* 0x000000a200a87202 */ /* 0x000fe20000000f00 */
[----:B------:R-:W-:Y:S01]  /*a540*/  IMAD.WIDE.U32 R76, P3, R4, -0x16c69ae1, R164 ;  /* 0xe939651f044c7825 */ /* 0x000fe200078600a4 */
[----:B------:R-:W-:-:S03]  /*a550*/  SHF.R.U64 R98, R98, 0x7, R99 ;  /* 0x0000000762627819 */ /* 0x000fc60000001263 */
[----:B------:R-:W-:-:S04]  /*a560*/  IMAD.WIDE.U32 R164, R4, -0x1d272ca3, RZ ;  /* 0xe2d8d35d04a47825 */ /* 0x000fc800078e00ff */
[----:B------:R-:W-:-:S04]  /*a570*/  IMAD.WIDE.U32 R178, R3, -0x1d272ca3, RZ ;  /* 0xe2d8d35d03b27825 */ /* 0x000fc800078e00ff */
[----:B------:R-:W-:Y:S01]  /*a580*/  IMAD.WIDE.U32.X R94, R7, 0x1e741aa5, R94, P6 ;  /* 0x1e741aa5075e7825 */ /* 0x000fe200030e045e */
[----:B------:R-:W-:-:S03]  /*a590*/  IADD3 RZ, P6, PT, R165, R76, RZ ;  /* 0x0000004ca5ff7210 */ /* 0x000fc60007fde0ff */
[----:B------:R-:W-:Y:S01]  /*a5a0*/  IMAD R217, R217, 0x25, RZ ;  /* 0x00000025d9d97824 */ /* 0x000fe200078e02ff */
[----:B------:R-:W-:Y:S01]  /*a5b0*/  SHF.R.U64 R94, R94, 0x5, R95 ;  /* 0x000000055e5e7819 */ /* 0x000fe2000000125f */
[----:B------:R-:W-:Y:S02]  /*a5c0*/  IMAD.X R165, RZ, RZ, RZ, P3 ;  /* 0x000000ffffa57224 */ /* 0x000fe400018e06ff */
[----:B------:R-:W-:-:S04]  /*a5d0*/  IMAD.WIDE.U32 R178, P3, R2, -0x16c69ae1, R178 ;  /* 0xe939651f02b27825 */ /* 0x000fc800078600b2 */
[----:B------:R-:W-:Y:S02]  /*a5e0*/  IMAD.MOV.U32 R164, RZ, RZ, R77 ;  /* 0x000000ffffa47224 */ /* 0x000fe400078e004d */
[----:B------:R-:W-:Y:S01]  /*a5f0*/  IMAD.WIDE.U32 R184, R2, -0x1d272ca3, RZ ;  /* 0xe2d8d35d02b87825 */ /* 0x000fe200078e00ff */
[----:B------:R-:W-:-:S03]  /*a600*/  LOP3.LUT R184, R30, 0xffff, RZ, 0xc0, !PT ;  /* 0x0000ffff1eb87812 */ /* 0x000fc600078ec0ff */
[----:B------:R-:W-:-:S04]  /*a610*/  IMAD.WIDE.U32 R76, R7, -0x1d272ca3, RZ ;  /* 0xe2d8d35d074c7825 */ /* 0x000fc800078e00ff */
[----:B------:R-:W-:Y:S02]  /*a620*/  IMAD.MOV R217, RZ, RZ, -R217 ;  /* 0x000000ffffd97224 */ /* 0x000fe400078e0ad9 */
[----:B------:R-:W-:Y:S01]  /*a630*/  IMAD.MOV.U32 R132, RZ, RZ, R227 ;  /* 0x000000ffff847224 */ /* 0x000fe200078e00e3 */
[----:B------:R-:W-:Y:S01]  /*a640*/  MOV R227, R187 ;  /* 0x000000bb00e37202 */ /* 0x000fe20000000f00 */
[----:B------:R-:W-:Y:S01]  /*a650*/  IMAD R83, R83, R186, RZ ;  /* 0x000000ba53537224 */ /* 0x000fe200078e02ff */
[----:B------:R-:W-:Y:S01]  /*a660*/  IADD3.X R187, PT, PT, RZ, RZ, RZ, P3, !PT ;  /* 0x000000ffffbb7210 */ /* 0x000fe20001ffe4ff */
[----:B------:R-:W-:Y:S01]  /*a670*/  IMAD.MOV.U32 R186, RZ, RZ, R179 ;  /* 0x000000ffffba7224 */ /* 0x000fe200078e00b3 */
[----:B------:R-:W-:Y:S01]  /*a680*/  IADD3 RZ, P3, PT, R185, R178, RZ ;  /* 0x000000b2b9ff7210 */ /* 0x000fe20007f7e0ff */
[----:B------:R-:W-:Y:S01]  /*a690*/  IMAD.WIDE.U32.X R164, R5, -0x16c69ae1, R164, P6 ;  /* 0xe939651f05a47825 */ /* 0x000fe200030e04a4 */
[----:B------:R-:W-:-:S03]  /*a6a0*/  PRMT R217, R217, 0x7710, RZ ;  /* 0x00007710d9d97816 */ /* 0x000fc600000000ff */
[----:B------:R-:W-:Y:S01]  /*a6b0*/  IMAD.WIDE.U32 R76, P6, R6, -0x16c69ae1, R76 ;  /* 0xe939651f064c7825 */ /* 0x000fe200078c004c */
[----:B------:R-:W-:Y:S02]  /*a6c0*/  IADD3 R217, PT, PT, R0, R217, RZ ;  /* 0x000000d900d97210 */ /* 0x000fe40007ffe0ff */
[----:B------:R-:W-:Y:S01]  /*a6d0*/  LOP3.LUT R0, R79, 0xffff, RZ, 0xc0, !PT ;  /* 0x0000ffff4f007812 */ /* 0x000fe200078ec0ff */
[----:B------:R-:W-:Y:S01]  /*a6e0*/  IMAD.WIDE.U32 R178, R6, -0x1d272ca3, RZ ;  /* 0xe2d8d35d06b27825 */ /* 0x000fe200078e00ff */
[----:B------:R-:W-:-:S03]  /*a6f0*/  SHF.R.U64 R225, R164, 0x8, R165 ;  /* 0x00000008a4e17819 */ /* 0x000fc600000012a5 */
[----:B------:R-:W-:Y:S01]  /*a700*/  IMAD R64, R51, R229, RZ ;  /* 0x000000e533407224 */ /* 0x000fe200078e02ff */
[----:B------:R-:W-:Y:S01]  /*a710*/  MOV R51, R251 ;  /* 0x000000fb00337202 */ /* 0x000fe20000000f00 */
[----:B------:R-:W-:Y:S01]  /*a720*/  IMAD.WIDE.U32.X R186, R3, -0x16c69ae1, R186, P3 ;  /* 0xe939651f03ba7825 */ /* 0x000fe200018e04ba */
[----:B------:R-:W-:Y:S02]  /*a730*/  IADD3 RZ, P3, PT, R179, R76, RZ ;  /* 0x0000004cb3ff7210 */ /* 0x000fe40007f7e0ff */
[----:B------:R-:W-:Y:S01]  /*a740*/  PRMT R76, R234, 0x9910, RZ ;  /* 0x00009910ea4c7816 */ /* 0x000fe200000000ff */
[----:B------:R-:W-:Y:S01]  /*a750*/  IMAD R51, R51, 0xa7, RZ ;  /* 0x000000a733337824 */ /* 0x000fe200078e02ff */
[----:B------:R-:W-:Y:S01]  /*a760*/  SHF.R.U64 R251, R186, 0x8, R187 ;  /* 0x00000008bafb7819 */ /* 0x000fe200000012bb */
[----:B------:R-:W-:Y:S01]  /*a770*/  IMAD R0, R0, 0x3d23, RZ ;  /* 0x00003d2300007824 */ /* 0x000fe200078e02ff */
[----:B------:R-:W-:Y:S01]  /*a780*/  LOP3.LUT R187, R82, 0xffff, RZ, 0xc0, !PT ;  /* 0x0000ffff52bb7812 */ /* 0x000fe200078ec0ff */
[----:B------:R-:W-:-:S02]  /*a790*/  IMAD R76, R76, 0xb, RZ ;  /* 0x0000000b4c4c7824 */ /* 0x000fc400078e02ff */
[----:B------:R-:W-:Y:S01]  /*a7a0*/  IMAD.MOV R51, RZ, RZ, -R51 ;  /* 0x000000ffff337224 */ /* 0x000fe200078e0a33 */
[----:B------:R-:W-:Y:S01]  /*a7b0*/  SHF.R.U32.HI R0, RZ, 0x14, R0 ;  /* 0x00000014ff007819 */ /* 0x000fe20000011600 */
[----:B------:R-:W-:Y:S02]  /*a7c0*/  IMAD.MOV R76, RZ, RZ, -R76 ;  /* 0x000000ffff4c7224 */ /* 0x000fe400078e0a4c */
[----:B------:R-:W-:Y:S01]  /*a7d0*/  IMAD.WIDE.U32 R164, R5, 0x12ff186d, RZ ;  /* 0x12ff186d05a47825 */ /* 0x000fe200078e00ff */
[----:B------:R-:W-:Y:S02]  /*a7e0*/  PRMT R51, R51, 0x7710, RZ ;  /* 0x0000771033337816 */ /* 0x000fe400000000ff */
[----:B------:R-:W-:Y:S01]  /*a7f0*/  PRMT R0, R0, 0x9910, RZ ;  /* 0x0000991000007816 */ /* 0x000fe200000000ff */
[----:B------:R-:W-:Y:S01]  /*a800*/  IMAD.IADD R70, R70, 0x1, R250 ;  /* 0x0000000146467824 */ /* 0x000fe200078e02fa */
[----:B------:R-:W-:Y:S01]  /*a810*/  PRMT R162, R76, 0x7710, RZ ;  /* 0x000077104ca27816 */ /* 0x000fe200000000ff */
[----:B------:R-:W-:Y:S01]  /*a820*/  IMAD.WIDE.U32 R178, R4, 0x12ff186d, RZ ;  /* 0x12ff186d04b27825 */ /* 0x000fe200078e00ff */
[----:B------:R-:W-:-:S02]  /*a830*/  IADD3 R54, PT, PT, R54, R51, RZ ;  /* 0x0000003336367210 */ /* 0x000fc40007ffe0ff */
[----:B------:R-:W-:Y:S01]  /*a840*/  PRMT R70, R70, 0x9910, RZ ;  /* 0x0000991046467816 */ /* 0x000fe200000000ff */
[----:B------:R-:W-:Y:S01]  /*a850*/  IMAD.X R51, RZ, RZ, RZ, P4 ;  /* 0x000000ffff337224 */ /* 0x000fe200020e06ff */
[----:B------:R-:W-:Y:S01]  /*a860*/  MOV R76, R233 ;  /* 0x000000e9004c7202 */ /* 0x000fe20000000f00 */
[----:B------:R-:W-:-:S04]  /*a870*/  IMAD.WIDE.U32 R164, P4, R4, 0x73c9b971, R164 ;  /* 0x73c9b97104a47825 */ /* 0x000fc800078800a4 */
[----:B------:R-:W-:Y:S02]  /*a880*/  IMAD R0, R0, 0x43, RZ ;  /* 0x0000004300007824 */ /* 0x000fe400078e02ff */
[----:B------:R-:W-:Y:S01]  /*a890*/  IMAD.IADD R15, R15, 0x1, R162 ;  /* 0x000000010f0f7824 */ /* 0x000fe200078e02a2 */
[----:B------:R-:W-:Y:S01]  /*a8a0*/  PRMT R162, R54, 0x9910, RZ ;  /* 0x0000991036a27816 */ /* 0x000fe200000000ff */
[----:B------:R-:W-:Y:S01]  /*a8b0*/  IMAD R132, R75, R132, RZ ;  /* 0x000000844b847224 */ /* 0x000fe200078e02ff */
[----:B------:R-:W-:Y:S01]  /*a8c0*/  IADD3.X R75, PT, PT, RZ, RZ, RZ, P2, !PT ;  /* 0x000000ffff4b7210 */ /* 0x000fe200017fe4ff */
[----:B------:R-:W-:Y:S01]  /*a8d0*/  IMAD.MOV R0, RZ, RZ, -R0 ;  /* 0x000000ffff007224 */ /* 0x000fe200078e0a00 */
[----:B------:R-:W-:Y:S01]  /*a8e0*/  IADD3 RZ, P2, PT, R179, R164, RZ ;  /* 0x000000a4b3ff7210 */ /* 0x000fe20007f5e0ff */
[----:B------:R-:W-:Y:S01]  /*a8f0*/  IMAD.MOV.U32 R164, RZ, RZ, R70 ;  /* 0x000000ffffa47224 */ /* 0x000fe200078e0046 */
[----:B------:R-:W-:Y:S01]  /*a900*/  MOV R179, R213 ;  /* 0x000000d500b37202 */ /* 0x000fe20000000f00 */
[----:B------:R-:W-:Y:S01]  /*a910*/  IMAD R70, R223, R162, RZ ;  /* 0x000000a2df467224 */ /* 0x000fe200078e02ff */
[----:B------:R-:W-:Y:S01]  /*a920*/  LOP3.LUT R162, R9, 0xffff, RZ, 0xc0, !PT ;  /* 0x0000ffff09a27812 */ /* 0x000fe200078ec0ff */
[----:B------:R-:W-:Y:S01]  /*a930*/  IMAD R76, R76, 0xb, RZ ;  /* 0x0000000b4c4c7824 */ /* 0x000fe200078e02ff */
[----:B------:R-:W-:Y:S01]  /*a940*/  PRMT R0, R0, 0x7710, RZ ;  /* 0x0000771000007816 */ /* 0x000fe200000000ff */
[----:B------:R-:W-:Y:S01]  /*a950*/  IMAD R184, R184, 0x965, RZ ;  /* 0x00000965b8b87824 */ /* 0x000fe200078e02ff */
[----:B------:R-:W-:Y:S01]  /*a960*/  MOV R54, R222 ;  /* 0x000000de00367202 */ /* 0x000fe20000000f00 */
[----:B------:R-:W-:Y:S01]  /*a970*/  IMAD R162, R162, 0xd7a, RZ ;  /* 0x00000d7aa2a27824 */ /* 0x000fe200078e02ff */
[----:B------:R-:W-:Y:S01]  /*a980*/  IADD3 R213, PT, PT, R79, R0, RZ ;  /* 0x000000004fd57210 */ /* 0x000fe20007ffe0ff */
[----:B------:R-:W-:Y:S01]  /*a990*/  IMAD.MOV R76, RZ, RZ, -R76 ;  /* 0x000000ffff4c7224 */ /* 0x000fe200078e0a4c */
[----:B------:R-:W-:Y:S01]  /*a9a0*/  LOP3.LUT R0, R26, 0xffff, RZ, 0xc0, !PT ;  /* 0x0000ffff1a007812 */ /* 0x000fe200078ec0ff */
[----:B------:R-:W-:Y:S01]  /*a9b0*/  IMAD R66, R66, R228, RZ ;  /* 0x000000e442427224 */ /* 0x000fe200078e02ff */
[----:B------:R-:W-:Y:S01]  /*a9c0*/  SHF.R.U32.HI R162, RZ, 0x10, R162 ;  /* 0x00000010ffa27819 */ /* 0x000fe200000116a2 */
[----:B------:R-:W-:Y:S01]  /*a9d0*/  IMAD.MOV.U32 R228, RZ, RZ, R220 ;  /* 0x000000ffffe47224 */ /* 0x000fe200078e00dc */
[----:B------:R-:W-:Y:S01]  /*a9e0*/  PRMT R76, R76, 0x7710, RZ ;  /* 0x000077104c4c7816 */ /* 0x000fe200000000ff */
[----:B------:R-:W-:Y:S01]  /*a9f0*/  IMAD R0, R0, 0x67b3, RZ ;  /* 0x000067b300007824 */ /* 0x000fe200078e02ff */
[----:B------:R-:W-:Y:S01]  /*aa00*/  PRMT R162, R162, 0x9910, RZ ;  /* 0x00009910a2a27816 */ /* 0x000fe200000000ff */
[----:B------:R-:W-:Y:S01]  /*aa10*/  IMAD.MOV.U32 R231, RZ, RZ, R227 ;  /* 0x000000ffffe77224 */ /* 0x000fe200078e00e3 */
[----:B------:R-:W-:Y:S01]  /*aa20*/  SHF.R.U32.HI R184, RZ, 0x12, R184 ;  /* 0x00000012ffb87819 */ /* 0x000fe200000116b8 */
[----:B------:R-:W-:Y:S01]  /*aa30*/  IMAD.IADD R80, R80, 0x1, R76 ;  /* 0x0000000150507824 */ /* 0x000fe200078e024c */
[----:B------:R-:W-:Y:S01]  /*aa40*/  SHF.R.U32.HI R0, RZ, 0x15, R0 ;  /* 0x00000015ff007819 */ /* 0x000fe20000011600 */
[----:B------:R-:W-:Y:S01]  /*aa50*/  IMAD R162, R162, 0x13, RZ ;  /* 0x00000013a2a27824 */ /* 0x000fe200078e02ff */
[----:B------:R-:W-:Y:S01]  /*aa60*/  LOP3.LUT R76, R11, 0xffff, RZ, 0xc0, !PT ;  /* 0x0000ffff0b4c7812 */ /* 0x000fe200078ec0ff */
[----:B------:R-:W-:Y:S01]  /*aa70*/  IMAD.MOV.U32 R227, RZ, RZ, R219 ;  /* 0x000000ffffe37224 */ /* 0x000fe200078e00db */
        /* <DEDUP_REMOVED lines=9> */
[----:B------:R-:W-:Y:S01]  /*ab10*/  IMAD.MOV R0, RZ, RZ, -R0 ;  /* 0x000000ffff007224 */ /* 0x000fe200078e0a00 */
[----:B------:R-:W-:Y:S01]  /*ab20*/  IADD3 R223, PT, PT, R9, R162, RZ ;  /* 0x000000a209df7210 */ /* 0x000fe20007ffe0ff */
[----:B------:R-:W-:Y:S01]  /*ab30*/  IMAD.MOV R184, RZ, RZ, -R184 ;  /* 0x000000ffffb87224 */ /* 0x000fe200078e0ab8 */
[----:B------:R-:W-:Y:S01]  /*ab40*/  LOP3.LUT R9, R63, 0xffff, RZ, 0xc0, !PT ;  /* 0x0000ffff3f097812 */ /* 0x000fe200078ec0ff */
[----:B------:R-:W-:Y:S01]  /*ab50*/  IMAD R54, R54, R164, RZ ;  /* 0x000000a436367224 */ /* 0x000fe200078e02ff */
[----:B------:R-:W-:Y:S01]  /*ab60*/  PRMT R0, R0, 0x7710, RZ ;  /* 0x0000771000007816 */ /* 0x000fe200000000ff */
[----:B------:R-:W-:Y:S01]  /*ab70*/  IMAD.MOV.U32 R234, RZ, RZ, R225 ;  /* 0x000000ffffea7224 */ /* 0x000fe200078e00e1 */
[----:B------:R-:W-:Y:S01]  /*ab80*/  PRMT R76, R76, 0x9910, RZ ;  /* 0x000099104c4c7816 */ /* 0x000fe200000000ff */
[----:B------:R-:W-:Y:S01]  /*ab90*/  IMAD R9, R9, 0x17d1, RZ ;  /* 0x000017d109097824 */ /* 0x000fe200078e02ff */
[----:B------:R-:W-:Y:S01]  /*aba0*/  IADD3 R186, PT, PT, R26, R0, RZ ;  /* 0x000000001aba7210 */ /* 0x000fe20007ffe0ff */
[----:B------:R-:W-:Y:S01]  /*abb0*/  IMAD.MOV.U32 R225, RZ, RZ, R224 ;  /* 0x000000ffffe17224 */ /* 0x000fe200078e00e0 */
[----:B------:R-:W-:Y:S01]  /*abc0*/  LOP3.LUT R0, R29, 0xffff, RZ, 0xc0, !PT ;  /* 0x0000ffff1d007812 */ /* 0x000fe200078ec0ff */
[----:B------:R-:W-:Y:S01]  /*abd0*/  IMAD.MOV.U32 R222, RZ, RZ, R76 ;  /* 0x000000ffffde7224 */ /* 0x000fe200078e004c */
[----:B------:R-:W-:Y:S01]  /*abe0*/  SHF.R.U32.HI R9, RZ, 0x12, R9 ;  /* 0x00000012ff097819 */ /* 0x000fe20000011609 */
[----:B------:R-:W-:Y:S01]  /*abf0*/  IMAD.MOV.U32 R76, RZ, RZ, R154 ;  /* 0x000000ffff4c7224 */ /* 0x000fe200078e009a */
[----:B------:R-:W-:Y:S01]  /*ac00*/  PRMT R184, R184, 0x7710, RZ ;  /* 0x00007710b8b87816 */ /* 0x000fe200000000ff */
[----:B------:R-:W-:Y:S01]  /*ac10*/  IMAD R0, R0, 0x965, RZ ;  /* 0x0000096500007824 */ /* 0x000fe200078e02ff */
[----:B------:R-:W-:Y:S01]  /*ac20*/  PRMT R9, R9, 0x9910, RZ ;  /* 0x0000991009097816 */ /* 0x000fe200000000ff */
[----:B------:R-:W-:Y:S01]  /*ac30*/  IMAD R222, R222, 0x2b, RZ ;  /* 0x0000002bdede7824 */ /* 0x000fe200078e02ff */
[----:B------:R-:W-:Y:S01]  /*ac40*/  IADD3 R184, PT, PT, R30, R184, RZ ;  /* 0x000000b81eb87210 */ /* 0x000fe20007ffe0ff */
[----:B------:R-:W-:Y:S01]  /*ac50*/  IMAD.MOV.U32 R30, RZ, RZ, R179 ;  /* 0x000000ffff1e7224 */ /* 0x000fe200078e00b3 */
[----:B------:R-:W-:Y:S01]  /*ac60*/  SHF.R.U32.HI R0, RZ, 0x12, R0 ;  /* 0x00000012ff007819 */ /* 0x000fe20000011600 */
[----:B------:R-:W-:Y:S01]  /*ac70*/  IMAD R9, R9, 0x2b, RZ ;  /* 0x0000002b09097824 */ /* 0x000fe200078e02ff */
[----:B------:R-:W-:Y:S01]  /*ac80*/  PRMT R15, R15, 0x9910, RZ ;  /* 0x000099100f0f7816 */ /* 0x000fe200000000ff */
[----:B------:R-:W-:Y:S01]  /*ac90*/  IMAD.MOV R222, RZ, RZ, -R222 ;  /* 0x000000ffffde7224 */ /* 0x000fe200078e0ade */
[----:B------:R-:W-:Y:S01]  /*aca0*/  PRMT R0, R0, 0x9910, RZ ;  /* 0x0000991000007816 */ /* 0x000fe200000000ff */
[----:B------:R-:W-:Y:S01]  /*acb0*/  IMAD.MOV R9, RZ, RZ, -R9 ;  /* 0x000000ffff097224 */ /* 0x000fe200078e0a09 */
[----:B------:R-:W-:Y:S01]  /*acc0*/  LOP3.LUT R154, R28, 0xffff, RZ, 0xc0, !PT ;  /* 0x0000ffff1c9a7812 */ /* 0x000fe200078ec0ff */
[----:B------:R-:W-:Y:S01]  /*acd0*/  IMAD R76, R76, R80, RZ ;  /* 0x000000504c4c7224 */ /* 0x000fe200078e02ff */
[----:B------:R-:W-:Y:S01]  /*ace0*/  PRMT R222, R222, 0x7710, RZ ;  /* 0x00007710dede7816 */ /* 0x000fe200000000ff */
[----:B------:R-:W-:Y:S01]  /*acf0*/  IMAD R0, R0, 0x6d, RZ ;  /* 0x0000006d00007824 */ /* 0x000fe200078e02ff */
[----:B------:R-:W-:Y:S01]  /*ad00*/  PRMT R9, R9, 0x7710, RZ ;  /* 0x0000771009097816 */ /* 0x000fe200000000ff */
[----:B------:R-:W-:Y:S01]  /*ad10*/  IMAD.MOV.U32 R80, RZ, RZ, R228 ;  /* 0x000000ffff507224 */ /* 0x000fe200078e00e4 */
[----:B------:R-:W-:Y:S01]  /*ad20*/  IADD3 R222, PT, PT, R11, R222, RZ ;  /* 0x000000de0bde7210 */ /* 0x000fe20007ffe0ff */
[----:B------:R-:W-:Y:S01]  /*ad30*/  IMAD.MOV R0, RZ, RZ, -R0 ;  /* 0x000000ffff007224 */ /* 0x000fe200078e0a00 */
[----:B------:R-:W-:Y:S01]  /*ad40*/  IADD3 R220, PT, PT, R63, R9, RZ ;  /* 0x000000093fdc7210 */ /* 0x000fe20007ffe0ff */
[----:B------:R-:W-:Y:S01]  /*ad50*/  IMAD.MOV.U32 R228, RZ, RZ, R168 ;  /* 0x000000ffffe47224 */ /* 0x000fe200078e00a8 */
[----:B------:R-:W-:Y:S01]  /*ad60*/  LOP3.LUT R9, R53, 0xffff, RZ, 0xc0, !PT ;  /* 0x0000ffff35097812 */ /* 0x000fe200078ec0ff */
[----:B------:R-:W-:Y:S01]  /*ad70*/  IMAD.MOV.U32 R229, RZ, RZ, R216 ;  /* 0x000000ffffe57224 */ /* 0x000fe200078e00d8 */
[----:B------:R-:W-:Y:S01]  /*ad80*/  PRMT R0, R0, 0x7710, RZ ;  /* 0x0000771000007816 */ /* 0x000fe200000000ff */
[----:B------:R-:W-:Y:S01]  /*ad90*/  IMAD R187, R187, 0x7039, RZ ;  /* 0x00007039bbbb7824 */ /* 0x000fe200078e02ff */
[----:B------:R-:W-:Y:S01]  /*ada0*/  LOP3.LUT R11, R13, 0xffff, RZ, 0xc0, !PT ;  /* 0x0000ffff0d0b7812 */ /* 0x000fe200078ec0ff */
[----:B------:R-:W-:Y:S01]  /*adb0*/  IMAD R9, R9, 0x843, RZ ;  /* 0x0000084309097824 */ /* 0x000fe200078e02ff */
[----:B------:R-:W-:Y:S01]  /*adc0*/  MOV R168, R225 ;  /* 0x000000e100a87202 */ /* 0x000fe20000000f00 */
[----:B------:R-:W-:Y:S01]  /*add0*/  IMAD.IADD R179, R29, 0x1, R0 ;  /* 0x000000011db37824 */ /* 0x000fe200078e0200 */
[----:B------:R-:W-:Y:S01]  /*ade0*/  LOP3.LUT R0, R22, 0xffff, RZ, 0xc0, !PT ;  /* 0x0000ffff16007812 */ /* 0x000fe200078ec0ff */
[----:B------:R-:W-:Y:S01]  /*adf0*/  IMAD R11, R11, 0xdd7, RZ ;  /* 0x00000dd70b0b7824 */ /* 0x000fe200078e02ff */
[----:B------:R-:W-:Y:S01]  /*ae00*/  SHF.R.U32.HI R9, RZ, 0x10, R9 ;  /* 0x00000010ff097819 */ /* 0x000fe20000011609 */
[----:B------:R-:W-:Y:S01]  /*ae10*/  IMAD R63, R78, R15, RZ ;  /* 0x0000000f4e3f7224 */ /* 0x000fe200078e02ff */
[----:B------:R-:W-:Y:S01]  /*ae20*/  MOV R225, R221 ;  /* 0x000000dd00e17202 */ /* 0x000fe20000000f00 */
[----:B------:R-:W-:Y:S01]  /*ae30*/  IMAD R0, R0, 0xf10, RZ ;  /* 0x00000f1000007824 */ /* 0x000fe200078e02ff */
[----:B------:R-:W-:Y:S01]  /*ae40*/  SHF.R.U32.HI R11, RZ, 0x11, R11 ;  /* 0x00000011ff0b7819 */ /* 0x000fe2000001160b */
[----:B------:R-:W-:Y:S01]  /*ae50*/  IMAD R154, R154, 0xb22, RZ ;  /* 0x00000b229a9a7824 */ /* 0x000fe200078e02ff */
[----:B------:R-:W-:Y:S01]  /*ae60*/  PRMT R9, R9, 0x9910, RZ ;  /* 0x0000991009097816 */ /* 0x000fe200000000ff */
[----:B------:R-:W-:Y:S01]  /*ae70*/  IMAD.MOV.U32 R147, RZ, RZ, R80 ;  /* 0x000000ffff937224 */ /* 0x000fe200078e0050 */
[----:B------:R-:W-:-:S02]  /*ae80*/  PRMT R11, R11, 0x9910, RZ ;  /* 0x000099100b0b7816 */ /* 0x000fc400000000ff */
[----:B------:R-:W-:Y:S01]  /*ae90*/  SHF.R.U32.HI R0, RZ, 0x10, R0 ;  /* 0x00000010ff007819 */ /* 0x000fe20000011600 */
[----:B------:R-:W-:Y:S01]  /*aea0*/  IMAD R9, R9, 0x1f, RZ ;  /* 0x0000001f09097824 */ /* 0x000fe200078e02ff */
[----:B------:R-:W-:Y:S01]  /*aeb0*/  LOP3.LUT R221, R71, 0xffff, RZ, 0xc0, !PT ;  /* 0x0000ffff47dd7812 */ /* 0x000fe200078ec0ff */
[----:B------:R-:W-:Y:S01]  /*aec0*/  IMAD R11, R11, 0x25, RZ ;  /* 0x000000250b0b7824 */ /* 0x000fe200078e02ff */
[----:B------:R-:W-:Y:S02]  /*aed0*/  PRMT R0, R0, 0x9910, RZ ;  /* 0x0000991000007816 */ /* 0x000fe400000000ff */
[----:B------:R-:W-:Y:S01]  /*aee0*/  IADD3 R9, PT, PT, RZ, -R9, RZ ;  /* 0x80000009ff097210 */ /* 0x000fe20007ffe0ff */
[----:B------:R-:W-:Y:S01]  /*aef0*/  IMAD.MOV R11, RZ, RZ, -R11 ;  /* 0x000000ffff0b7224 */ /* 0x000fe200078e0a0b */
[----:B------:R-:W-:Y:S01]  /*af00*/  SHF.R.U32.HI R187, RZ, 0x15, R187 ;  /* 0x00000015ffbb7819 */ /* 0x000fe200000116bb */
[----:B------:R-:W-:Y:S01]  /*af10*/  IMAD R0, R0, 0x11, RZ ;  /* 0x0000001100007824 */ /* 0x000fe200078e02ff */
[----:B------:R-:W-:Y:S01]  /*af20*/  PRMT R9, R9, 0x7710, RZ ;  /* 0x0000771009097816 */ /* 0x000fe200000000ff */
[----:B------:R-:W-:Y:S01]  /*af30*/  IMAD R221, R221, 0x843, RZ ;  /* 0x00000843dddd7824 */ /* 0x000fe200078e02ff */
[----:B------:R-:W-:Y:S01]  /*af40*/  PRMT R11, R11, 0x7710, RZ ;  /* 0x000077100b0b7816 */ /* 0x000fe200000000ff */
[----:B------:R-:W-:Y:S01]  /*af50*/  IMAD.MOV R0, RZ, RZ, -R0 ;  /* 0x000000ffff007224 */ /* 0x000fe200078e0a00 */
[----:B------:R-:W-:Y:S01]  /*af60*/  PRMT R187, R187, 0x9910, RZ ;  /* 0x00009910bbbb7816 */ /* 0x000fe200000000ff */
[----:B------:R-:W-:Y:S01]  /*af70*/  IMAD.IADD R219, R53, 0x1, R9 ;  /* 0x0000000135db7824 */ /* 0x000fe200078e0209 */
[----:B------:R-:W-:Y:S01]  /*af80*/  MOV R53, R231 ;  /* 0x000000e700357202 */ /* 0x000fe20000000f00 */
[----:B------:R-:W-:Y:S01]  /*af90*/  IMAD.MOV.U32 R231, RZ, RZ, R218 ;  /* 0x000000ffffe77224 */ /* 0x000fe200078e00da */
[----:B------:R-:W-:Y:S01]  /*afa0*/  PRMT R0, R0, 0x7710, RZ ;  /* 0x0000771000007816 */ /* 0x000fe200000000ff */
[----:B------:R-:W-:Y:S01]  /*afb0*/  IMAD.IADD R218, R13, 0x1, R11 ;  /* 0x000000010dda7824 */ /* 0x000fe200078e020b */
[----:B------:R-:W-:Y:S01]  /*afc0*/  LOP3.LUT R11, R8, 0xffff, RZ, 0xc0, !PT ;  /* 0x0000ffff080b7812 */ /* 0x000fe200078ec0ff */
[----:B------:R-:W-:Y:S01]  /*afd0*/  IMAD.MOV.U32 R185, RZ, RZ, R231 ;  /* 0x000000ffffb97224 */ /* 0x000fe200078e00e7 */
[----:B------:R-:W-:Y:S01]  /*afe0*/  LOP3.LUT R9, R38, 0xffff, RZ, 0xc0, !PT ;  /* 0x0000ffff26097812 */ /* 0x000fe200078ec0ff */
[----:B------:R-:W-:Y:S01]  /*aff0*/  IMAD.IADD R164, R22, 0x1, R0 ;  /* 0x0000000116a47824 */ /* 0x000fe200078e0200 */
[----:B------:R-:W-:Y:S01]  /*b000*/  LOP3.LUT R22, R40, 0xffff, RZ, 0xc0, !PT ;  /* 0x0000ffff28167812 */ /* 0x000fe200078ec0ff */
[----:B------:R-:W-:Y:S01]  /*b010*/  IMAD R11, R11, 0x865, RZ ;  /* 0x000008650b0b7824 */ /* 0x000fe200078e02ff */
[----:B------:R-:W-:Y:S01]  /*b020*/  SHF.R.U32.HI R221, RZ, 0x10, R221 ;  /* 0x00000010ffdd7819 */ /* 0x000fe200000116dd */
[----:B------:R-:W-:Y:S01]  /*b030*/  IMAD.MOV.U32 R231, RZ, RZ, R225 ;  /* 0x000000ffffe77224 */ /* 0x000fe200078e00e1 */
[----:B------:R-:W-:Y:S01]  /*b040*/  MOV R225, R226 ;  /* 0x000000e200e17202 */ /* 0x000fe20000000f00 */
[----:B------:R-:W-:Y:S01]  /*b050*/  IMAD R22, R22, 0x1353, RZ ;  /* 0x0000135316167824 */ /* 0x000fe200078e02ff */
[----:B------:R-:W-:Y:S01]  /*b060*/  SHF.R.U32.HI R11, RZ, 0x11, R11 ;  /* 0x00000011ff0b7819 */ /* 0x000fe2000001160b */
[----:B------:R-:W-:Y:S01]  /*b070*/  IMAD R9, R9, 0x865, RZ ;  /* 0x0000086509097824 */ /* 0x000fe200078e02ff */
[----:B------:R-:W-:Y:S01]  /*b080*/  PRMT R221, R221, 0x9910, RZ ;  /* 0x00009910dddd7816 */ /* 0x000fe200000000ff */
[----:B------:R-:W-:Y:S01]  /*b090*/  IMAD.MOV.U32 R226, RZ, RZ, R215 ;  /* 0x000000ffffe27224 */ /* 0x000fe200078e00d7 */
[----:B------:R-:W-:Y:S01]  /*b0a0*/  PRMT R11, R11, 0x9910, RZ ;  /* 0x000099100b0b7816 */ /* 0x000fe200000000ff */
[----:B------:R-:W-:Y:S01]  /*b0b0*/  IMAD R187, R187, 0x49, RZ ;  /* 0x00000049bbbb7824 */ /* 0x000fe200078e02ff */
[----:B------:R-:W-:Y:S01]  /*b0c0*/  SHF.R.U32.HI R22, RZ, 0x12, R22 ;  /* 0x00000012ff167819 */ /* 0x000fe20000011616 */
[----:B------:R-:W-:Y:S01]  /*b0d0*/  IMAD R221, R221, 0x1f, RZ ;  /* 0x0000001fdddd7824 */ /* 0x000fe200078e02ff */
[----:B------:R-:W-:Y:S01]  /*b0e0*/  SHF.R.U32.HI R9, RZ, 0x11, R9 ;  /* 0x00000011ff097819 */ /* 0x000fe20000011609 */
[----:B------:R-:W-:Y:S01]  /*b0f0*/  IMAD R11, R11, 0x3d, RZ ;  /* 0x0000003d0b0b7824 */ /* 0x000fe200078e02ff */
[----:B------:R-:W-:Y:S01]  /*b100*/  PRMT R22, R22, 0x9910, RZ ;  /* 0x0000991016167816 */ /* 0x000fe200000000ff */
[----:B------:R-:W-:Y:S01]  /*b110*/  IMAD.MOV R221, RZ, RZ, -R221 ;  /* 0x000000ffffdd7224 */ /* 0x000fe200078e0add */
[----:B------:R-:W-:Y:S01]  /*b120*/  PRMT R9, R9, 0x9910, RZ ;  /* 0x0000991009097816 */ /* 0x000fe200000000ff */
[----:B------:R-:W-:Y:S01]  /*b130*/  IMAD.MOV R11, RZ, RZ, -R11 ;  /* 0x000000ffff0b7224 */ /* 0x000fe200078e0a0b */
[----:B------:R-:W-:Y:S01]  /*b140*/  LOP3.LUT R0, R31, 0xffff, RZ, 0xc0, !PT ;  /* 0x0000ffff1f007812 */ /* 0x000fe200078ec0ff */
[----:B------:R-:W-:Y:S01]  /*b150*/  IMAD R22, R22, 0x35, RZ ;  /* 0x0000003516167824 */ /* 0x000fe200078e02ff */
[----:B------:R-:W-:Y:S01]  /*b160*/  PRMT R221, R221, 0x7710, RZ ;  /* 0x00007710dddd7816 */ /* 0x000fe200000000ff */
[----:B------:R-:W-:Y:S01]  /*b170*/  IMAD R9, R9, 0x3d, RZ ;  /* 0x0000003d09097824 */ /* 0x000fe200078e02ff */
[----:B------:R-:W-:Y:S01]  /*b180*/  PRMT R11, R11, 0x7710, RZ ;  /* 0x000077100b0b7816 */ /* 0x000fe200000000ff */
[----:B------:R-:W-:Y:S01]  /*b190*/  IMAD.MOV R22, RZ, RZ, -R22 ;  /* 0x000000ffff167224 */ /* 0x000fe200078e0a16 */
[----:B------:R-:W-:Y:S01]  /*b1a0*/  SHF.R.U32.HI R154, RZ, 0x10, R154 ;  /* 0x00000010ff9a7819 */ /* 0x000fe2000001169a */
[----:B------:R-:W-:Y:S01]  /*b1b0*/  IMAD.MOV R9, RZ, RZ, -R9 ;  /* 0x000000ffff097224 */ /* 0x000fe200078e0a09 */
[----:B------:R-:W-:Y:S01]  /*b1c0*/  IADD3 R215, PT, PT, R8, R11, RZ ;  /* 0x0000000b08d77210 */ /* 0x000fe20007ffe0ff */
[----:B------:R-:W-:Y:S01]  /*b1d0*/  IMAD.IADD R221, R71, 0x1, R221 ;  /* 0x0000000147dd7824 */ /* 0x000fe200078e02dd */
[----:B------:R-:W-:Y:S01]  /*b1e0*/  PRMT R22, R22, 0x7710, RZ ;  /* 0x0000771016167816 */ /* 0x000fe200000000ff */
[----:B------:R-:W-:Y:S01]  /*b1f0*/  IMAD.MOV R187, RZ, RZ, -R187 ;  /* 0x000000ffffbb7224 */ /* 0x000fe200078e0abb */
[----:B------:R-:W-:Y:S01]  /*b200*/  LOP3.LUT R8, R23, 0xffff, RZ, 0xc0, !PT ;  /* 0x0000ffff17087812 */ /* 0x000fe200078ec0ff */
[----:B------:R-:W-:Y:S01]  /*b210*/  IMAD.MOV.U32 R78, RZ, RZ, R226 ;  /* 0x000000ffff4e7224 */ /* 0x000fe200078e00e2 */
[----:B------:R-:W-:Y:S01]  /*b220*/  PRMT R9, R9, 0x7710, RZ ;  /* 0x0000771009097816 */ /* 0x000fe200000000ff */
[----:B------:R-:W-:Y:S01]  /*b230*/  IMAD.IADD R40, R40, 0x1, R22 ;  /* 0x0000000128287824 */ /* 0x000fe200078e0216 */
[----:B------:R-:W-:Y:S01]  /*b240*/  LOP3.LUT R22, R45, 0xffff, RZ, 0xc0, !PT ;  /* 0x0000ffff2d167812 */ /* 0x000fe200078ec0ff */
[----:B------:R-:W-:Y:S01]  /*b250*/  IMAD R8, R8, 0x7039, RZ ;  /* 0x0000703908087824 */ /* 0x000fe200078e02ff */
[----:B------:R-:W-:Y:S01]  /*b260*/  IADD3 R216, PT, PT, R38, R9, RZ ;  /* 0x0000000926d87210 */ /* 0x000fe20007ffe0ff */
[----:B------:R-:W-:Y:S01]  /*b270*/  IMAD.MOV.U32 R38, RZ, RZ, R229 ;  /* 0x000000ffff267224 */ /* 0x000fe200078e00e5 */
[----:B------:R-:W-:Y:S01]  /*b280*/  MOV R229, R228 ;  /* 0x000000e400e57202 */ /* 0x000fe20000000f00 */
[----:B------:R-:W-:Y:S01]  /*b290*/  IMAD R22, R22, 0x39b1, RZ ;  /* 0x000039b116167824 */ /* 0x000fe200078e02ff */
[----:B------:R-:W-:Y:S01]  /*b2a0*/  SHF.R.U32.HI R8, RZ, 0x15, R8 ;  /* 0x00000015ff087819 */ /* 0x000fe20000011608 */
[----:B------:R-:W-:Y:S01]  /*b2b0*/  IMAD.MOV.U32 R228, RZ, RZ, R227 ;  /* 0x000000ffffe47224 */ /* 0x000fe200078e00e3 */
[----:B------:R-:W-:Y:S01]  /*b2c0*/  MOV R71, R230 ;  /* 0x000000e600477202 */ /* 0x000fe20000000f00 */
[----:B------:R-:W-:Y:S01]  /*b2d0*/  IMAD.MOV.U32 R227, RZ, RZ, R214 ;  /* 0x000000ffffe37224 */ /* 0x000fe200078e00d6 */
[----:B------:R-:W-:Y:S01]  /*b2e0*/  PRMT R8, R8, 0x9910, RZ ;  /* 0x0000991008087816 */ /* 0x000fe200000000ff */
[----:B------:R-:W-:Y:S01]  /*b2f0*/  IMAD.MOV.U32 R250, RZ, RZ, R229 ;  /* 0x000000fffffa7224 */ /* 0x000fe200078e00e5 */
[----:B------:R-:W-:Y:S01]  /*b300*/  SHF.R.U32.HI R22, RZ, 0x14, R22 ;  /* 0x00000014ff167819 */ /* 0x000fe20000011616 */
[----:B------:R-:W-:Y:S01]  /*b310*/  IMAD.MOV.U32 R229, RZ, RZ, R212 ;  /* 0x000000ffffe57224 */ /* 0x000fe200078e00d4 */
[----:B------:R-:W-:Y:S01]  /*b320*/  LOP3.LUT R214, R67, 0xffff, RZ, 0xc0, !PT ;  /* 0x0000ffff43d67812 */ /* 0x000fe200078ec0ff */
[----:B------:R-:W-:Y:S01]  /*b330*/  IMAD R8, R8, 0x49, RZ ;  /* 0x0000004908087824 */ /* 0x000fe200078e02ff */
[----:B------:R-:W-:Y:S01]  /*b340*/  PRMT R22, R22, 0x9910, RZ ;  /* 0x0000991016167816 */ /* 0x000fe200000000ff */
[----:B------:R-:W-:Y:S01]  /*b350*/  IMAD.MOV.U32 R230, RZ, RZ, R168 ;  /* 0x000000ffffe67224 */ /* 0x000fe200078e00a8 */
[----:B------:R-:W-:Y:S01]  /*b360*/  LOP3.LUT R168, R21, 0xffff, RZ, 0xc0, !PT ;  /* 0x0000ffff15a87812 */ /* 0x000fe200078ec0ff */
[----:B------:R-:W-:Y:S01]  /*b370*/  IMAD.MOV R8, RZ, RZ, -R8 ;  /* 0x000000ffff087224 */ /* 0x000fe200078e0a08 */
[----:B------:R-:W-:Y:S01]  /*b380*/  PRMT R187, R187, 0x7710, RZ ;  /* 0x00007710bbbb7816 */ /* 0x000fe200000000ff */
[----:B------:R-:W-:Y:S01]  /*b390*/  IMAD R22, R22, 0x47, RZ ;  /* 0x0000004716167824 */ /* 0x000fe200078e02ff */
[----:B------:R-:W-:Y:S01]  /*b3a0*/  LOP3.LUT R9, R33, 0xffff, RZ, 0xc0, !PT ;  /* 0x0000ffff21097812 */ /* 0x000fe200078ec0ff */
[----:B------:R-:W-:Y:S01]  /*b3b0*/  IMAD R214, R214, 0x3d23, RZ ;  /* 0x00003d23d6d67824 */ /* 0x000fe200078e02ff */
[----:B------:R-:W-:Y:S01]  /*b3c0*/  PRMT R8, R8, 0x7710, RZ ;  /* 0x0000771008087816 */ /* 0x000fe200000000ff */
[----:B------:R-:W-:Y:S01]  /*b3d0*/  IMAD.MOV R22, RZ, RZ, -R22 ;  /* 0x000000ffff167224 */ /* 0x000fe200078e0a16 */
[----:B------:R-:W-:Y:S01]  /*b3e0*/  IADD3 R187, PT, PT, R82, R187, RZ ;  /* 0x000000bb52bb7210 */ /* 0x000fe20007ffe0ff */
[----:B------:R-:W-:Y:S01]  /*b3f0*/  IMAD R168, R168, 0x75df, RZ ;  /* 0x000075dfa8a87824 */ /* 0x000fe200078e02ff */
[----:B------:R-:W-:Y:S01]  /*b400*/  SHF.R.U32.HI R214, RZ, 0x14, R214 ;  /* 0x00000014ffd67819 */ /* 0x000fe200000116d6 */
[----:B------:R-:W-:Y:S01]  /*b410*/  IMAD.IADD R212, R23, 0x1, R8 ;  /* 0x0000000117d47824 */ /* 0x000fe200078e0208 */
[----:B------:R-:W-:Y:S01]  /*b420*/  PRMT R22, R22, 0x7710, RZ ;  /* 0x0000771016167816 */ /* 0x000fe200000000ff */
[----:B------:R-:W-:Y:S01]  /*b430*/  IMAD.MOV.U32 R79, RZ, RZ, R227 ;  /* 0x000000ffff4f7224 */ /* 0x000fe200078e00e3 */
[----:B------:R-:W-:Y:S01]  /*b440*/  LOP3.LUT R8, R24, 0xffff, RZ, 0xc0, !PT ;  /* 0x0000ffff18087812 */ /* 0x000fe200078ec0ff */
[----:B------:R-:W-:Y:S01]  /*b450*/  IMAD R0, R0, 0xb22, RZ ;  /* 0x00000b2200007824 */ /* 0x000fe200078e02ff */
[----:B------:R-:W-:Y:S01]  /*b460*/  PRMT R214, R214, 0x9910, RZ ;  /* 0x00009910d6d67816 */ /* 0x000fe200000000ff */
[----:B------:R-:W-:Y:S01]  /*b470*/  IMAD.IADD R45, R45, 0x1, R22 ;  /* 0x000000012d2d7824 */ /* 0x000fe200078e0216 */
[----:B------:R-:W-:Y:S01]  /*b480*/  LOP3.LUT R22, R57, 0xffff, RZ, 0xc0, !PT ;  /* 0x0000ffff39167812 */ /* 0x000fe200078ec0ff */
[----:B------:R-:W-:Y:S01]  /*b490*/  IMAD R8, R8, 0x67b3, RZ ;  /* 0x000067b308087824 */ /* 0x000fe200078e02ff */
[----:B------:R-:W-:Y:S01]  /*b4a0*/  SHF.R.U32.HI R168, RZ, 0x16, R168 ;  /* 0x00000016ffa87819 */ /* 0x000fe200000116a8 */
[----:B------:R-:W-:Y:S01]  /*b4b0*/  IMAD R214, R214, 0x43, RZ ;  /* 0x00000043d6d67824 */ /* 0x000fe200078e02ff */
[----:B------:R-:W-:Y:S01]  /*b4c0*/  MOV R82, R225 ;  /* 0x000000e100527202 */ /* 0x000fe20000000f00 */
[----:B------:R-:W-:Y:S01]  /*b4d0*/  IMAD R22, R22, 0x18ad, RZ ;  /* 0x000018ad16167824 */ /* 0x000fe200078e02ff */
[----:B------:R-:W-:Y:S01]  /*b4e0*/  SHF.R.U32.HI R8, RZ, 0x15, R8 ;  /* 0x00000015ff087819 */ /* 0x000fe20000011608 */
[----:B------:R-:W-:Y:S01]  /*b4f0*/  IMAD.MOV R214, RZ, RZ, -R214 ;  /* 0x000000ffffd67224 */ /* 0x000fe200078e0ad6 */
[----:B------:R-:W-:Y:S01]  /*b500*/  PRMT R168, R168, 0x9910, RZ ;  /* 0x00009910a8a87816 */ /* 0x000fe200000000ff */
[----:B------:R-:W-:Y:S01]  /*b510*/  IMAD R9, R9, 0x8d4, RZ ;  /* 0x000008d409097824 */ /* 0x000fe200078e02ff */
[----:B------:R-:W-:Y:S01]  /*b520*/  PRMT R8, R8, 0x9910, RZ ;  /* 0x0000991008087816 */ /* 0x000fe200000000ff */
[----:B------:R-:W-:Y:S01]  /*b530*/  IMAD.MOV.U32 R29, RZ, RZ, R229 ;  /* 0x000000ffff1d7224 */ /* 0x000fe200078e00e5 */
[----:B------:R-:W-:Y:S01]  /*b540*/  SHF.R.U32.HI R22, RZ, 0x13, R22 ;  /* 0x00000013ff167819 */ /* 0x000fe20000011616 */
[----:B------:R-:W-:Y:S01]  /*b550*/  IMAD R168, R168, 0x8b, RZ ;  /* 0x0000008ba8a87824 */ /* 0x000fe200078e02ff */
[----:B------:R-:W-:Y:S01]  /*b560*/  PRMT R214, R214, 0x7710, RZ ;  /* 0x00007710d6d67816 */ /* 0x000fe200000000ff */
[----:B------:R-:W-:Y:S01]  /*b570*/  IMAD R8, R8, 0x4f, RZ ;  /* 0x0000004f08087824 */ /* 0x000fe200078e02ff */
[----:B------:R-:W-:-:S02]  /*b580*/  PRMT R22, R22, 0x9910, RZ ;  /* 0x0000991016167816 */ /* 0x000fc400000000ff */
[----:B------:R-:W-:Y:S01]  /*b590*/  IADD3 R168, PT, PT, RZ, -R168, RZ ;  /* 0x800000a8ffa87210 */ /* 0x000fe20007ffe0ff */
[----:B------:R-:W-:Y:S01]  /*b5a0*/  IMAD.MOV R8, RZ, RZ, -R8 ;  /* 0x000000ffff087224 */ /* 0x000fe200078e0a08 */
[----:B------:R-:W-:Y:S01]  /*b5b0*/  LOP3.LUT R23, R62, 0xffff, RZ, 0xc0, !PT ;  /* 0x0000ffff3e177812 */ /* 0x000fe200078ec0ff */
[----:B------:R-:W-:Y:S01]  /*b5c0*/  IMAD R22, R22, 0x53, RZ ;  /* 0x0000005316167824 */ /* 0x000fe200078e02ff */
[----:B------:R-:W-:Y:S01]  /*b5d0*/  PRMT R168, R168, 0x7710, RZ ;  /* 0x00007710a8a87816 */ /* 0x000fe200000000ff */
[----:B------:R-:W-:Y:S01]  /*b5e0*/  IMAD.IADD R214, R67, 0x1, R214 ;  /* 0x0000000143d67824 */ /* 0x000fe200078e02d6 */
[----:B------:R-:W-:Y:S01]  /*b5f0*/  PRMT R8, R8, 0x7710, RZ ;  /* 0x0000771008087816 */ /* 0x000fe200000000ff */
[----:B------:R-:W-:Y:S01]  /*b600*/  IMAD.MOV R22, RZ, RZ, -R22 ;  /* 0x000000ffff167224 */ /* 0x000fe200078e0a16 */
[----:B------:R-:W-:Y:S01]  /*b610*/  MOV R67, R185 ;  /* 0x000000b900437202 */ /* 0x000fe20000000f00 */
[----:B------:R-:W-:Y:S01]  /*b620*/  IMAD.IADD R168, R21, 0x1, R168 ;  /* 0x0000000115a87824 */ /* 0x000fe200078e02a8 */
[----:B------:R-:W-:Y:S01]  /*b630*/  LOP3.LUT R21, R41, 0xffff, RZ, 0xc0, !PT ;  /* 0x0000ffff29157812 */ /* 0x000fe200078ec0ff */
[----:B------:R-:W-:Y:S01]  /*b640*/  IMAD.IADD R185, R24, 0x1, R8 ;  /* 0x0000000118b97824 */ /* 0x000fe200078e0208 */
[----:B------:R-:W-:Y:S01]  /*b650*/  PRMT R22, R22, 0x7710, RZ ;  /* 0x0000771016167816 */ /* 0x000fe200000000ff */
[----:B------:R-:W-:Y:S01]  /*b660*/  IMAD R23, R23, 0x2041, RZ ;  /* 0x0000204117177824 */ /* 0x000fe200078e02ff */
[----:B------:R-:W-:Y:S01]  /*b670*/  LOP3.LUT R8, R12, 0xffff, RZ, 0xc0, !PT ;  /* 0x0000ffff0c087812 */ /* 0x000fe200078ec0ff */
[----:B------:R-:W-:Y:S01]  /*b680*/  IMAD R21, R21, 0x457, RZ ;  /* 0x0000045715157824 */ /* 0x000fe200078e02ff */
[----:B------:R-:W-:Y:S01]  /*b690*/  SHF.R.U32.HI R0, RZ, 0x10, R0 ;  /* 0x00000010ff007819 */ /* 0x000fe20000011600 */
[----:B------:R-:W-:Y:S01]  /*b6a0*/  IMAD.IADD R57, R57, 0x1, R22 ;  /* 0x0000000139397824 */ /* 0x000fe200078e0216 */
[----:B------:R-:W-:Y:S01]  /*b6b0*/  LOP3.LUT R22, R49, 0xffff, RZ, 0xc0, !PT ;  /* 0x0000ffff31167812 */ /* 0x000fe200078ec0ff */
[----:B------:R-:W-:Y:S01]  /*b6c0*/  IMAD R8, R8, 0x75df, RZ ;  /* 0x000075df08087824 */ /* 0x000fe200078e02ff */
[----:B------:R-:W-:-:S02]  /*b6d0*/  SHF.R.U32.HI R21, RZ, 0x10, R21 ;  /* 0x00000010ff157819 */ /* 0x000fc40000011615 */
[----:B------:R-:W-:Y:S01]  /*b6e0*/  SHF.R.U32.HI R23, RZ, 0x14, R23 ;  /* 0x00000014ff177819 */ /* 0x000fe20000011617 */
[----:B------:R-:W-:Y:S01]  /*b6f0*/  IMAD R22, R22, 0x5475, RZ ;  /* 0x0000547516167824 */ /* 0x000fe200078e02ff */
[----:B------:R-:W-:Y:S02]  /*b700*/  SHF.R.U32.HI R8, RZ, 0x16, R8 ;  /* 0x00000016ff087819 */ /* 0x000fe40000011608 */
[----:B------:R-:W-:Y:S02]  /*b710*/  PRMT R21, R21, 0x9910, RZ ;  /* 0x0000991015157816 */ /* 0x000fe400000000ff */
[----:B------:R-:W-:Y:S02]  /*b720*/  PRMT R8, R8, 0x9910, RZ ;  /* 0x0000991008087816 */ /* 0x000fe400000000ff */
[----:B------:R-:W-:Y:S01]  /*b730*/  SHF.R.U32.HI R22, RZ, 0x15, R22 ;  /* 0x00000015ff167819 */ /* 0x000fe20000011616 */
[----:B------:R-:W-:Y:S01]  /*b740*/  IMAD R21, R21, 0x3b, RZ ;  /* 0x0000003b15157824 */ /* 0x000fe200078e02ff */
[----:B------:R-:W-:Y:S01]  /*b750*/  PRMT R23, R23, 0x9910, RZ ;  /* 0x0000991017177816 */ /* 0x000fe200000000ff */
[----:B------:R-:W-:Y:S01]  /*b760*/  IMAD R8, R8, 0x8b, RZ ;  /* 0x0000008b08087824 */ /* 0x000fe200078e02ff */
[----:B------:R-:W-:Y:S01]  /*b770*/  PRMT R22, R22, 0x9910, RZ ;  /* 0x0000991016167816 */ /* 0x000fe200000000ff */
[----:B------:R-:W-:Y:S01]  /*b780*/  IMAD.MOV R21, RZ, RZ, -R21 ;  /* 0x000000ffff157224 */ /* 0x000fe200078e0a15 */
[----:B------:R-:W-:Y:S01]  /*b790*/  PRMT R0, R0, 0x9910, RZ ;  /* 0x0000991000007816 */ /* 0x000fe200000000ff */
[----:B------:R-:W-:Y:S01]  /*b7a0*/  IMAD R23, R23, 0x7f, RZ ;  /* 0x0000007f17177824 */ /* 0x000fe200078e02ff */
[----:B------:R-:W-:Y:S01]  /*b7b0*/  IADD3 R8, PT, PT, RZ, -R8, RZ ;  /* 0x80000008ff087210 */ /* 0x000fe20007ffe0ff */
[----:B------:R-:W-:Y:S01]  /*b7c0*/  IMAD R22, R22, 0x61, RZ ;  /* 0x0000006116167824 */ /* 0x000fe200078e02ff */
[----:B------:R-:W-:Y:S01]  /*b7d0*/  PRMT R21, R21, 0x7710, RZ ;  /* 0x0000771015157816 */ /* 0x000fe200000000ff */
[----:B------:R-:W-:Y:S01]  /*b7e0*/  IMAD.MOV R23, RZ, RZ, -R23 ;  /* 0x000000ffff177224 */ /* 0x000fe200078e0a17 */
[----:B------:R-:W-:Y:S01]  /*b7f0*/  PRMT R8, R8, 0x7710, RZ ;  /* 0x0000771008087816 */ /* 0x000fe200000000ff */
[----:B------:R-:W-:Y:S01]  /*b800*/  IMAD.MOV R22, RZ, RZ, -R22 ;  /* 0x000000ffff167224 */ /* 0x000fe200078e0a16 */
[----:B------:R-:W-:Y:S01]  /*b810*/  IADD3 R41, PT, PT, R41, R21, RZ ;  /* 0x0000001529297210 */ /* 0x000fe20007ffe0ff */
[----:B------:R-:W-:Y:S01]  /*b820*/  IMAD R0, R0, 0x17, RZ ;  /* 0x0000001700007824 */ /* 0x000fe200078e02ff */
[----:B------:R-:W-:Y:S01]  /*b830*/  LOP3.LUT R21, R43, 0xffff, RZ, 0xc0, !PT ;  /* 0x0000ffff2b157812 */ /* 0x000fe200078ec0ff */
[----:B------:R-:W-:Y:S01]  /*b840*/  IMAD.IADD R178, R12, 0x1, R8 ;  /* 0x000000010cb27824 */ /* 0x000fe200078e0208 */
[----:B------:R-:W-:-:S02]  /*b850*/  PRMT R22, R22, 0x7710, RZ ;  /* 0x0000771016167816 */ /* 0x000fc400000000ff */
[----:B------:R-:W-:Y:S01]  /*b860*/  LOP3.LUT R8, R20, 0xffff, RZ, 0xc0, !PT ;  /* 0x0000ffff14087812 */ /* 0x000fe200078ec0ff */
[----:B------:R-:W-:Y:S01]  /*b870*/  IMAD R21, R21, 0x18ad, RZ ;  /* 0x000018ad15157824 */ /* 0x000fe200078e02ff */
[----:B------:R-:W-:Y:S01]  /*b880*/  LOP3.LUT R12, R34, 0xffff, RZ, 0xc0, !PT ;  /* 0x0000ffff220c7812 */ /* 0x000fe200078ec0ff */
[----:B------:R-:W-:Y:S01]  /*b890*/  IMAD.IADD R49, R49, 0x1, R22 ;  /* 0x0000000131317824 */ /* 0x000fe200078e0216 */
[----:B------:R-:W-:Y:S01]  /*b8a0*/  LOP3.LUT R22, R60, 0xffff, RZ, 0xc0, !PT ;  /* 0x0000ffff3c167812 */ /* 0x000fe200078ec0ff */
[----:B------:R-:W-:Y:S01]  /*b8b0*/  IMAD R8, R8, 0xf10, RZ ;  /* 0x00000f1008087824 */ /* 0x000fe200078e02ff */
[----:B------:R-:W-:Y:S01]  /*b8c0*/  SHF.R.U32.HI R21, RZ, 0x13, R21 ;  /* 0x00000013ff157819 */ /* 0x000fe20000011615 */
[----:B------:R-:W-:Y:S01]  /*b8d0*/  IMAD R12, R12, 0xc7d, RZ ;  /* 0x00000c7d0c0c7824 */ /* 0x000fe200078e02ff */
[----:B------:R-:W-:Y:S01]  /*b8e0*/  PRMT R23, R23, 0x7710, RZ ;  /* 0x0000771017177816 */ /* 0x000fe200000000ff */
[----:B------:R-:W-:Y:S01]  /*b8f0*/  IMAD R22, R22, 0x1447, RZ ;  /* 0x0000144716167824 */ /* 0x000fe200078e02ff */
[----:B------:R-:W-:-:S02]  /*b900*/  SHF.R.U32.HI R8, RZ, 0x10, R8 ;  /* 0x00000010ff087819 */ /* 0x000fc40000011608 */
[----:B------:R-:W-:Y:S02]  /*b910*/  PRMT R21, R21, 0x9910, RZ ;  /* 0x0000991015157816 */ /* 0x000fe400000000ff */
[----:B------:R-:W-:Y:S02]  /*b920*/  PRMT R8, R8, 0x9910, RZ ;  /* 0x0000991008087816 */ /* 0x000fe400000000ff */
[----:B------:R-:W-:Y:S01]  /*b930*/  SHF.R.U32.HI R22, RZ, 0x13, R22 ;  /* 0x00000013ff167819 */ /* 0x000fe20000011616 */
[----:B------:R-:W-:Y:S01]  /*b940*/  IMAD R21, R21, 0x53, RZ ;  /* 0x0000005315157824 */ /* 0x000fe200078e02ff */
[----:B------:R-:W-:Y:S01]  /*b950*/  SHF.R.U32.HI R12, RZ, 0x11, R12 ;  /* 0x00000011ff0c7819 */ /* 0x000fe2000001160c */
[----:B------:R-:W-:Y:S01]  /*b960*/  IMAD R8, R8, 0x11, RZ ;  /* 0x0000001108087824 */ /* 0x000fe200078e02ff */
[----:B------:R-:W-:Y:S01]  /*b970*/  PRMT R22, R22, 0x9910, RZ ;  /* 0x0000991016167816 */ /* 0x000fe200000000ff */
[----:B------:R-:W-:Y:S01]  /*b980*/  IMAD.MOV R21, RZ, RZ, -R21 ;  /* 0x000000ffff157224 */ /* 0x000fe200078e0a15 */
[----:B------:R-:W-:-:S02]  /*b990*/  PRMT R12, R12, 0x9910, RZ ;  /* 0x000099100c0c7816 */ /* 0x000fc400000000ff */
[----:B------:R-:W-:Y:S01]  /*b9a0*/  IADD3 R8, PT, PT, RZ, -R8, RZ ;  /* 0x80000008ff087210 */ /* 0x000fe20007ffe0ff */
[----:B------:R-:W-:Y:S01]  /*b9b0*/  IMAD R22, R22, 0x65, RZ ;  /* 0x0000006516167824 */ /* 0x000fe200078e02ff */
[----:B------:R-:W-:Y:S01]  /*b9c0*/  PRMT R21, R21, 0x7710, RZ ;  /* 0x0000771015157816 */ /* 0x000fe200000000ff */
[----:B------:R-:W-:Y:S01]  /*b9d0*/  IMAD R12, R12, 0x29, RZ ;  /* 0x000000290c0c7824 */ /* 0x000fe200078e02ff */
[----:B------:R-:W-:Y:S01]  /*b9e0*/  PRMT R8, R8, 0x7710, RZ ;  /* 0x0000771008087816 */ /* 0x000fe200000000ff */
[----:B------:R-:W-:Y:S01]  /*b9f0*/  IMAD.MOV R22, RZ, RZ, -R22 ;  /* 0x000000ffff167224 */ /* 0x000fe200078e0a16 */
[----:B------:R-:W-:Y:S01]  /*ba00*/  IADD3 R43, PT, PT, R43, R21, RZ ;  /* 0x000000152b2b7210 */ /* 0x000fe20007ffe0ff */
[----:B------:R-:W-:Y:S01]  /*ba10*/  IMAD.MOV R12, RZ, RZ, -R12 ;  /* 0x000000ffff0c7224 */ /* 0x000fe200078e0a0c */
[----:B------:R-:W-:Y:S01]  /*ba20*/  LOP3.LUT R21, R10, 0xffff, RZ, 0xc0, !PT ;  /* 0x0000ffff0a157812 */ /* 0x000fe200078ec0ff */
[----:B------:R-:W-:Y:S01]  /*ba30*/  IMAD.IADD R162, R20, 0x1, R8 ;  /* 0x0000000114a27824 */ /* 0x000fe200078e0208 */
[----:B------:R-:W-:-:S02]  /*ba40*/  PRMT R22, R22, 0x7710, RZ ;  /* 0x0000771016167816 */ /* 0x000fc400000000ff */
[----:B------:R-:W-:Y:S01]  /*ba50*/  LOP3.LUT R20, R39, 0xffff, RZ, 0xc0, !PT ;  /* 0x0000ffff27147812 */ /* 0x000fe200078ec0ff */
[----:B------:R-:W-:Y:S01]  /*ba60*/  IMAD R21, R21, 0x1703, RZ ;  /* 0x0000170315157824 */ /* 0x000fe200078e02ff */
[----:B------:R-:W-:Y:S01]  /*ba70*/  PRMT R12, R12, 0x7710, RZ ;  /* 0x000077100c0c7816 */ /* 0x000fe200000000ff */
[----:B------:R-:W-:Y:S01]  /*ba80*/  IMAD.IADD R60, R60, 0x1, R22 ;  /* 0x000000013c3c7824 */ /* 0x000fe200078e0216 */
[----:B------:R-:W-:Y:S01]  /*ba90*/  LOP3.LUT R22, R58, 0xffff, RZ, 0xc0, !PT ;  /* 0x0000ffff3a167812 */ /* 0x000fe200078ec0ff */
[----:B------:R-:W-:Y:S01]  /*baa0*/  IMAD R20, R20, 0x1353, RZ ;  /* 0x0000135314147824 */ /* 0x000fe200078e02ff */
[----:B------:R-:W-:Y:S02]  /*bab0*/  SHF.R.U32.HI R21, RZ, 0x13, R21 ;  /* 0x00000013ff157819 */ /* 0x000fe40000011615 */
[----:B------:R-:W-:Y:S01]  /*bac0*/  IADD3 R12, PT, PT, R34, R12, RZ ;  /* 0x0000000c220c7210 */ /* 0x000fe20007ffe0ff */
[----:B------:R-:W-:Y:S01]  /*bad0*/  IMAD R22, R22, 0x244, RZ ;  /* 0x0000024416167824 */ /* 0x000fe200078e02ff */
[----:B------:R-:W-:-:S02]  /*bae0*/  SHF.R.U32.HI R20, RZ, 0x12, R20 ;  /* 0x00000012ff147819 */ /* 0x000fc40000011614 */
[----:B------:R-:W-:Y:S02]  /*baf0*/  PRMT R21, R21, 0x9910, RZ ;  /* 0x0000991015157816 */ /* 0x000fe400000000ff */
[----:B------:R-:W-:Y:S02]  /*bb00*/  PRMT R20, R20, 0x9910, RZ ;  /* 0x0000991014147816 */ /* 0x000fe400000000ff */
[----:B------:R-:W-:Y:S01]  /*bb10*/  SHF.R.U32.HI R22, RZ, 0x10, R22 ;  /* 0x00000010ff167819 */ /* 0x000fe20000011616 */
[----:B------:R-:W-:Y:S01]  /*bb20*/  IMAD R21, R21, 0x59, RZ ;  /* 0x0000005915157824 */ /* 0x000fe200078e02ff */
[----:B------:R-:W-:Y:S01]  /*bb30*/  MOV R34, R243 ;  /* 0x000000f300227202 */ /* 0x000fe20000000f00 */
[----:B------:R-:W-:Y:S01]  /*bb40*/  IMAD R20, R20, 0x35, RZ ;  /* 0x0000003514147824 */ /* 0x000fe200078e02ff */
[----:B------:R-:W-:Y:S01]  /*bb50*/  PRMT R22, R22, 0x9910, RZ ;  /* 0x0000991016167816 */ /* 0x000fe200000000ff */
[----:B------:R-:W-:Y:S01]  /*bb60*/  IMAD.MOV R21, RZ, RZ, -R21 ;  /* 0x000000ffff157224 */ /* 0x000fe200078e0a15 */
[----:B------:R-:W-:Y:S01]  /*bb70*/  IADD3 R62, PT, PT, R62, R23, RZ ;  /* 0x000000173e3e7210 */ /* 0x000fe20007ffe0ff */
[----:B------:R-:W-:Y:S01]  /*bb80*/  IMAD.MOV R20, RZ, RZ, -R20 ;  /* 0x000000ffff147224 */ /* 0x000fe200078e0a14 */
[----:B------:R-:W-:Y:S01]  /*bb90*/  MOV R243, R232 ;  /* 0x000000e800f37202 */ /* 0x000fe20000000f00 */
[----:B------:R-:W-:Y:S01]  /*bba0*/  IMAD R22, R22, 0x71, RZ ;  /* 0x0000007116167824 */ /* 0x000fe200078e02ff */
[----:B------:R-:W-:-:S02]  /*bbb0*/  PRMT R21, R21, 0x7710, RZ ;  /* 0x0000771015157816 */ /* 0x000fc400000000ff */
[----:B------:R-:W-:Y:S01]  /*bbc0*/  PRMT R20, R20, 0x7710, RZ ;  /* 0x0000771014147816 */ /* 0x000fe200000000ff */
[----:B------:R-:W-:Y:S01]  /*bbd0*/  IMAD.MOV R22, RZ, RZ, -R22 ;  /* 0x000000ffff167224 */ /* 0x000fe200078e0a16 */
[----:B------:R-:W-:Y:S02]  /*bbe0*/  IADD3 R10, PT, PT, R10, R21, RZ ;  /* 0x000000150a0a7210 */ /* 0x000fe40007ffe0ff */
[----:B------:R-:W-:Y:S02]  /*bbf0*/  IADD3 R39, PT, PT, R39, R20, RZ ;  /* 0x0000001427277210 */ /* 0x000fe40007ffe0ff */
[----:B------:R-:W-:Y:S02]  /*bc00*/  LOP3.LUT R20, R42, 0xffff, RZ, 0xc0, !PT ;  /* 0x0000ffff2a147812 */ /* 0x000fe400078ec0ff */
[----:B------:R-:W-:Y:S02]  /*bc10*/  PRMT R22, R22, 0x7710, RZ ;  /* 0x0000771016167816 */ /* 0x000fe400000000ff */
[----:B------:R-:W-:Y:S01]  /*bc20*/  LOP3.LUT R21, R47, 0xffff, RZ, 0xc0, !PT ;  /* 0x0000ffff2f157812 */ /* 0x000fe200078ec0ff */
[----:B------:R-:W-:Y:S01]  /*bc30*/  IMAD R20, R20, 0x457, RZ ;  /* 0x0000045714147824 */ /* 0x000fe200078e02ff */
[----:B------:R-:W-:-:S02]  /*bc40*/  IADD3 R225, PT, PT, R58, R22, RZ ;  /* 0x000000163ae17210 */ /* 0x000fc40007ffe0ff */
[----:B------:R-:W-:Y:S01]  /*bc50*/  LOP3.LUT R22, R83, 0xffff, RZ, 0xc0, !PT ;  /* 0x0000ffff53167812 */ /* 0x000fe200078ec0ff */
[----:B------:R-:W-:Y:S01]  /*bc60*/  IMAD R21, R21, 0x1447, RZ ;  /* 0x0000144715157824 */ /* 0x000fe200078e02ff */
[----:B------:R-:W-:Y:S02]  /*bc70*/  SHF.R.U32.HI R20, RZ, 0x10, R20 ;  /* 0x00000010ff147819 */ /* 0x000fe40000011614 */
[----:B------:R-:W-:Y:S01]  /*bc80*/  LOP3.LUT R23, R50, 0xffff, RZ, 0xc0, !PT ;  /* 0x0000ffff32177812 */ /* 0x000fe200078ec0ff */
[----:B------:R-:W-:Y:S01]  /*bc90*/  IMAD R22, R22, 0x2041, RZ ;  /* 0x0000204116167824 */ /* 0x000fe200078e02ff */
[----:B------:R-:W-:Y:S02]  /*bca0*/  PRMT R20, R20, 0x9910, RZ ;  /* 0x0000991014147816 */ /* 0x000fe400000000ff */
[----:B------:R-:W-:Y:S01]  /*bcb0*/  SHF.R.U32.HI R21, RZ, 0x13, R21 ;  /* 0x00000013ff157819 */ /* 0x000fe20000011615 */
[----:B------:R-:W-:Y:S01]  /*bcc0*/  IMAD R23, R23, 0xef2f, RZ ;  /* 0x0000ef2f17177824 */ /* 0x000fe200078e02ff */
[----:B------:R-:W-:Y:S01]  /*bcd0*/  SHF.R.U32.HI R22, RZ, 0x14, R22 ;  /* 0x00000014ff167819 */ /* 0x000fe20000011616 */
[----:B------:R-:W-:Y:S01]  /*bce0*/  IMAD R20, R20, 0x3b, RZ ;  /* 0x0000003b14147824 */ /* 0x000fe200078e02ff */
[----:B------:R-:W-:-:S02]  /*bcf0*/  PRMT R21, R21, 0x9910, RZ ;  /* 0x0000991015157816 */ /* 0x000fc400000000ff */
[----:B------:R-:W-:Y:S02]  /*bd00*/  PRMT R22, R22, 0x9910, RZ ;  /* 0x0000991016167816 */ /* 0x000fe400000000ff */
[----:B------:R-:W-:Y:S01]  /*bd10*/  IADD3 R20, PT, PT, RZ, -R20, RZ ;  /* 0x80000014ff147210 */ /* 0x000fe20007ffe0ff */
[----:B------:R-:W-:Y:S01]  /*bd20*/  IMAD R21, R21, 0x65, RZ ;  /* 0x0000006515157824 */ /* 0x000fe200078e02ff */
[----:B------:R-:W-:Y:S01]  /*bd30*/  SHF.R.U32.HI R23, RZ, 0x17, R23 ;  /* 0x00000017ff177819 */ /* 0x000fe20000011617 */
[----:B------:R-:W-:Y:S01]  /*bd40*/  IMAD R22, R22, 0x7f, RZ ;  /* 0x0000007f16167824 */ /* 0x000fe200078e02ff */
[----:B------:R-:W-:Y:S01]  /*bd50*/  PRMT R20, R20, 0x7710, RZ ;  /* 0x0000771014147816 */ /* 0x000fe200000000ff */
[----:B------:R-:W-:Y:S01]  /*bd60*/  IMAD.MOV R21, RZ, RZ, -R21 ;  /* 0x000000ffff157224 */ /* 0x000fe200078e0a15 */
[----:B------:R-:W-:Y:S02]  /*bd70*/  PRMT R23, R23, 0x9910, RZ ;  /* 0x0000991017177816 */ /* 0x000fe400000000ff */
[----:B------:R-:W-:Y:S01]  /*bd80*/  IADD3 R22, PT, PT, RZ, -R22, RZ ;  /* 0x80000016ff167210 */ /* 0x000fe20007ffe0ff */
[----:B------:R-:W-:Y:S01]  /*bd90*/  IMAD.IADD R42, R42, 0x1, R20 ;  /* 0x000000012a2a7824 */ /* 0x000fe200078e0214 */
[----:B------:R-:W-:Y:S01]  /*bda0*/  LOP3.LUT R20, R44, 0xffff, RZ, 0xc0, !PT ;  /* 0x0000ffff2c147812 */ /* 0x000fe200078ec0ff */
[----:B------:R-:W-:Y:S01]  /*bdb0*/  IMAD R23, R23, 0x89, RZ ;  /* 0x0000008917177824 */ /* 0x000fe200078e02ff */
[----:B------:R-:W-:-:S02]  /*bdc0*/  PRMT R22, R22, 0x7710, RZ ;  /* 0x0000771016167816 */ /* 0x000fc400000000ff */
[----:B------:R-:W-:Y:S01]  /*bdd0*/  PRMT R21, R21, 0x7710, RZ ;  /* 0x0000771015157816 */ /* 0x000fe200000000ff */
[----:B------:R-:W-:Y:S01]  /*bde0*/  IMAD R20, R20, 0x39b1, RZ ;  /* 0x000039b114147824 */ /* 0x000fe200078e02ff */
[----:B------:R-:W-:Y:S01]  /*bdf0*/  SHF.R.U32.HI R9, RZ, 0x10, R9 ;  /* 0x00000010ff097819 */ /* 0x000fe20000011609 */
[----:B------:R-:W-:Y:S01]  /*be00*/  IMAD.IADD R227, R83, 0x1, R22 ;  /* 0x0000000153e37824 */ /* 0x000fe200078e0216 */
[----:B------:R-:W-:Y:S01]  /*be10*/  LOP3.LUT R22, R91, 0xffff, RZ, 0xc0, !PT ;  /* 0x0000ffff5b167812 */ /* 0x000fe200078ec0ff */
[----:B------:R-:W-:Y:S01]  /*be20*/  IMAD.MOV R23, RZ, RZ, -R23 ;  /* 0x000000ffff177224 */ /* 0x000fe200078e0a17 */
[----:B------:R-:W-:Y:S01]  /*be30*/  SHF.R.U32.HI R20, RZ, 0x14, R20 ;  /* 0x00000014ff147819 */ /* 0x000fe20000011614 */
[----:B------:R-:W-:Y:S01]  /*be40*/  IMAD.MOV.U32 R83, RZ, RZ, R67 ;  /* 0x000000ffff537224 */ /* 0x000fe200078e0043 */
[----:B------:R-:W-:Y:S01]  /*be50*/  IADD3 R47, PT, PT, R47, R21, RZ ;  /* 0x000000152f2f7210 */ /* 0x000fe20007ffe0ff */
[----:B------:R-:W-:Y:S01]  /*be60*/  IMAD R22, R22, 0x3e89, RZ ;  /* 0x00003e8916167824 */ /* 0x000fe200078e02ff */
[----:B------:R-:W-:-:S02]  /*be70*/  PRMT R20, R20, 0x9910, RZ ;  /* 0x0000991014147816 */ /* 0x000fc400000000ff */
[----:B------:R-:W-:Y:S02]  /*be80*/  LOP3.LUT R21, R48, 0xffff, RZ, 0xc0, !PT ;  /* 0x0000ffff30157812 */ /* 0x000fe400078ec0ff */
[----:B------:R-:W-:Y:S01]  /*be90*/  SHF.R.U32.HI R22, RZ, 0x15, R22 ;  /* 0x00000015ff167819 */ /* 0x000fe20000011616 */
[----:B------:R-:W-:Y:S01]  /*bea0*/  IMAD R20, R20, 0x47, RZ ;  /* 0x0000004714147824 */ /* 0x000fe200078e02ff */
[----:B------:R-:W-:Y:S01]  /*beb0*/  LOP3.LUT R8, R32, 0xffff, RZ, 0xc0, !PT ;  /* 0x0000ffff20087812 */ /* 0x000fe200078ec0ff */
[----:B------:R-:W-:Y:S01]  /*bec0*/  IMAD R21, R21, 0x4f89, RZ ;  /* 0x00004f8915157824 */ /* 0x000fe200078e02ff */
[----:B------:R-:W-:Y:S02]  /*bed0*/  PRMT R22, R22, 0x9910, RZ ;  /* 0x0000991016167816 */ /* 0x000fe400000000ff */
[----:B------:R-:W-:Y:S01]  /*bee0*/  IADD3 R20, PT, PT, RZ, -R20, RZ ;  /* 0x80000014ff147210 */ /* 0x000fe20007ffe0ff */
[----:B------:R-:W-:Y:S01]  /*bef0*/  IMAD R8, R8, 0x8d4, RZ ;  /* 0x000008d408087824 */ /* 0x000fe200078e02ff */
[----:B------:R-:W-:Y:S01]  /*bf00*/  SHF.R.U32.HI R21, RZ, 0x15, R21 ;  /* 0x00000015ff157819 */ /* 0x000fe20000011615 */
[----:B------:R-:W-:Y:S01]  /*bf10*/  IMAD R22, R22, 0x83, RZ ;  /* 0x0000008316167824 */ /* 0x000fe200078e02ff */
[----:B------:R-:W-:-:S02]  /*bf20*/  PRMT R20, R20, 0x7710, RZ ;  /* 0x0000771014147816 */ /* 0x000fc400000000ff */
[----:B------:R-:W-:Y:S02]  /*bf30*/  PRMT R21, R21, 0x9910, RZ ;  /* 0x0000991015157816 */ /* 0x000fe400000000ff */
[----:B------:R-:W-:Y:S01]  /*bf40*/  IADD3 R22, PT, PT, RZ, -R22, RZ ;  /* 0x80000016ff167210 */ /* 0x000fe20007ffe0ff */
[----:B------:R-:W-:Y:S01]  /*bf50*/  IMAD.IADD R44, R44, 0x1, R20 ;  /* 0x000000012c2c7824 */ /* 0x000fe200078e0214 */
[----:B------:R-:W-:Y:S01]  /*bf60*/  LOP3.LUT R20, R14, 0xffff, RZ, 0xc0, !PT ;  /* 0x0000ffff0e147812 */ /* 0x000fe200078ec0ff */
[----:B------:R-:W-:Y:S01]  /*bf70*/  IMAD R21, R21, 0x67, RZ ;  /* 0x0000006715157824 */ /* 0x000fe200078e02ff */
[----:B------:R-:W-:Y:S02]  /*bf80*/  PRMT R22, R22, 0x7710, RZ ;  /* 0x0000771016167816 */ /* 0x000fe400000000ff */
[----:B------:R-:W-:Y:S01]  /*bf90*/  PRMT R9, R9, 0x9910, RZ ;  /* 0x0000991009097816 */ /* 0x000fe200000000ff */
[----:B------:R-:W-:Y:S01]  /*bfa0*/  IMAD R20, R20, 0x1703, RZ ;  /* 0x0000170314147824 */ /* 0x000fe200078e02ff */
[----:B------:R-:W-:Y:S01]  /*bfb0*/  IADD3 R0, PT, PT, RZ, -R0, RZ ;  /* 0x80000000ff007210 */ /* 0x000fe20007ffe0ff */
[----:B------:R-:W-:Y:S01]  /*bfc0*/  IMAD.IADD R226, R91, 0x1, R22 ;  /* 0x000000015be27824 */ /* 0x000fe200078e0216 */
[----:B------:R-:W-:Y:S01]  /*bfd0*/  LOP3.LUT R22, R59, 0xffff, RZ, 0xc0, !PT ;  /* 0x0000ffff3b167812 */ /* 0x000fe200078ec0ff */
[----:B------:R-:W-:Y:S01]  /*bfe0*/  IMAD.MOV R21, RZ, RZ, -R21 ;  /* 0x000000ffff157224 */ /* 0x000fe200078e0a15 */
[----:B------:R-:W-:Y:S01]  /*bff0*/  SHF.R.U32.HI R20, RZ, 0x13, R20 ;  /* 0x00000013ff147819 */ /* 0x000fe20000011614 */
[----:B------:R-:W-:Y:S01]  /*c000*/  IMAD R9, R9, 0x1d, RZ ;  /* 0x0000001d09097824 */ /* 0x000fe200078e02ff */
[----:B------:R-:W-:Y:S01]  /*c010*/  PRMT R0, R0, 0x7710, RZ ;  /* 0x0000771000007816 */ /* 0x000fe200000000ff */
[----:B------:R-:W-:Y:S01]  /*c020*/  IMAD R22, R22, 0x36fb, RZ ;  /* 0x000036fb16167824 */ /* 0x000fe200078e02ff */
[----:B------:R-:W-:-:S02]  /*c030*/  PRMT R20, R20, 0x9910, RZ ;  /* 0x0000991014147816 */ /* 0x000fc400000000ff */
[----:B------:R-:W-:Y:S01]  /*c040*/  PRMT R21, R21, 0x7710, RZ ;  /* 0x0000771015157816 */ /* 0x000fe200000000ff */
[----:B------:R-:W-:Y:S01]  /*c050*/  IMAD.IADD R0, R31, 0x1, R0 ;  /* 0x000000011f007824 */ /* 0x000fe200078e0200 */
[----:B------:R-:W-:Y:S01]  /*c060*/  SHF.R.U32.HI R22, RZ, 0x15, R22 ;  /* 0x00000015ff167819 */ /* 0x000fe20000011616 */
[----:B------:R-:W-:Y:S01]  /*c070*/  IMAD R20, R20, 0x59, RZ ;  /* 0x0000005914147824 */ /* 0x000fe200078e02ff */
[----:B------:R-:W-:Y:S02]  /*c080*/  IADD3 R48, PT, PT, R48, R21, RZ ;  /* 0x0000001530307210 */ /* 0x000fe40007ffe0ff */
[----:B------:R-:W-:Y:S02]  /*c090*/  PRMT R22, R22, 0x9910, RZ ;  /* 0x0000991016167816 */ /* 0x000fe400000000ff */
[----:B------:R-:W-:Y:S02]  /*c0a0*/  IADD3 R20, PT, PT, RZ, -R20, RZ ;  /* 0x80000014ff147210 */ /* 0x000fe40007ffe0ff */
[----:B------:R-:W-:Y:S01]  /*c0b0*/  LOP3.LUT R21, R37, 0xffff, RZ, 0xc0, !PT ;  /* 0x0000ffff25157812 */ /* 0x000fe200078ec0ff */
[----:B------:R-:W-:Y:S01]  /*c0c0*/  IMAD R22, R22, 0x95, RZ ;  /* 0x0000009516167824 */ /* 0x000fe200078e02ff */
[----:B------:R-:W-:-:S02]  /*c0d0*/  PRMT R20, R20, 0x7710, RZ ;  /* 0x0000771014147816 */ /* 0x000fc400000000ff */
[----:B------:R-:W-:Y:S01]  /*c0e0*/  SHF.R.U32.HI R8, RZ, 0x10, R8 ;  /* 0x00000010ff087819 */ /* 0x000fe20000011608 */
[----:B------:R-:W-:Y:S01]  /*c0f0*/  IMAD R21, R21, 0x4c9, RZ ;  /* 0x000004c915157824 */ /* 0x000fe200078e02ff */
[----:B------:R-:W-:Y:S01]  /*c100*/  IADD3 R22, PT, PT, RZ, -R22, RZ ;  /* 0x80000016ff167210 */ /* 0x000fe20007ffe0ff */
[----:B------:R-:W-:Y:S01]  /*c110*/  IMAD.IADD R14, R14, 0x1, R20 ;  /* 0x000000010e0e7824 */ /* 0x000fe200078e0214 */
[----:B------:R-:W-:Y:S02]  /*c120*/  LOP3.LUT R20, R52, 0xffff, RZ, 0xc0, !PT ;  /* 0x0000ffff34147812 */ /* 0x000fe400078ec0ff */
[----:B------:R-:W-:Y:S02]  /*c130*/  PRMT R22, R22, 0x7710, RZ ;  /* 0x0000771016167816 */ /* 0x000fe400000000ff */
[----:B------:R-:W-:Y:S01]  /*c140*/  SHF.R.U32.HI R21, RZ, 0x11, R21 ;  /* 0x00000011ff157819 */ /* 0x000fe20000011615 */
[----:B------:R-:W-:Y:S01]  /*c150*/  IMAD R20, R20, 0x5475, RZ ;  /* 0x0000547514147824 */ /* 0x000fe200078e02ff */
[----:B------:R-:W-:Y:S01]  /*c160*/  PRMT R23, R23, 0x7710, RZ ;  /* 0x0000771017177816 */ /* 0x000fe200000000ff */
[----:B------:R-:W-:Y:S01]  /*c170*/  IMAD.IADD R233, R59, 0x1, R22 ;  /* 0x000000013be97824 */ /* 0x000fe200078e0216 */
[----:B------:R-:W-:-:S02]  /*c180*/  LOP3.LUT R22, R85, 0xffff, RZ, 0xc0, !PT ;  /* 0x0000ffff55167812 */ /* 0x000fc400078ec0ff */
[----:B------:R-:W-:Y:S02]  /*c190*/  SHF.R.U32.HI R20, RZ, 0x15, R20 ;  /* 0x00000015ff147819 */ /* 0x000fe40000011614 */
[----:B------:R-:W-:Y:S01]  /*c1a0*/  PRMT R21, R21, 0x9910, RZ ;  /* 0x0000991015157816 */ /* 0x000fe200000000ff */
        /* <DEDUP_REMOVED lines=9> */
[----:B------:R-:W-:Y:S01]  /*c240*/  IMAD R8, R8, 0x1d, RZ ;  /* 0x0000001d08087824 */ /* 0x000fe200078e02ff */
[----:B------:R-:W-:Y:S01]  /*c250*/  IADD3 R21, PT, PT, RZ, -R21, RZ ;  /* 0x80000015ff157210 */ /* 0x000fe20007ffe0ff */
[----:B------:R-:W-:Y:S01]  /*c260*/  IMAD R22, R22, 0x97, RZ ;  /* 0x0000009716167824 */ /* 0x000fe200078e02ff */
[----:B------:R-:W-:Y:S01]  /*c270*/  PRMT R20, R20, 0x7710, RZ ;  /* 0x0000771014147816 */ /* 0x000fe200000000ff */
[----:B------:R-:W-:Y:S01]  /*c280*/  IMAD.MOV R8, RZ, RZ, -R8 ;  /* 0x000000ffff087224 */ /* 0x000fe200078e0a08 */
[----:B------:R-:W-:Y:S01]  /*c290*/  PRMT R21, R21, 0x7710, RZ ;  /* 0x0000771015157816 */ /* 0x000fe200000000ff */
[----:B------:R-:W-:Y:S01]  /*c2a0*/  IMAD.MOV R22, RZ, RZ, -R22 ;  /* 0x000000ffff167224 */ /* 0x000fe200078e0a16 */
[----:B------:R-:W-:Y:S01]  /*c2b0*/  MOV R31, R231 ;  /* 0x000000e7001f7202 */ /* 0x000fe20000000f00 */
[----:B------:R-:W-:Y:S01]  /*c2c0*/  IMAD.IADD R52, R52, 0x1, R20 ;  /* 0x0000000134347824 */ /* 0x000fe200078e0214 */
[----:B------:R-:W-:Y:S01]  /*c2d0*/  LOP3.LUT R20, R65, 0xffff, RZ, 0xc0, !PT ;  /* 0x0000ffff41147812 */ /* 0x000fe200078ec0ff */
[----:B------:R-:W-:Y:S01]  /*c2e0*/  IMAD.IADD R21, R37, 0x1, R21 ;  /* 0x0000000125157824 */ /* 0x000fe200078e0215 */
[----:B------:R-:W-:Y:S01]  /*c2f0*/  PRMT R22, R22, 0x7710, RZ ;  /* 0x0000771016167816 */ /* 0x000fe200000000ff */
[----:B------:R-:W-:Y:S01]  /*c300*/  IMAD.MOV.U32 R37, RZ, RZ, R238 ;  /* 0x000000ffff257224 */ /* 0x000fe200078e00ee */
[----:B------:R-:W-:Y:S01]  /*c310*/  IADD3 R231, PT, PT, R50, R23, RZ ;  /* 0x0000001732e77210 */ /* 0x000fe20007ffe0ff */
[----:B------:R-:W-:Y:S01]  /*c320*/  IMAD R20, R20, 0x4f89, RZ ;  /* 0x00004f8914147824 */ /* 0x000fe200078e02ff */
[----:B------:R-:W-:-:S02]  /*c330*/  IADD3 R232, PT, PT, R85, R22, RZ ;  /* 0x0000001655e87210 */ /* 0x000fc40007ffe0ff */
[----:B------:R-:W-:Y:S02]  /*c340*/  LOP3.LUT R22, R18, 0xffff, RZ, 0xc0, !PT ;  /* 0x0000ffff12167812 */ /* 0x000fe400078ec0ff */
[----:B------:R-:W-:Y:S02]  /*c350*/  SHF.R.U32.HI R20, RZ, 0x15, R20 ;  /* 0x00000015ff147819 */ /* 0x000fe40000011614 */
[----:B------:R-:W-:Y:S01]  /*c360*/  PRMT R9, R9, 0x7710, RZ ;  /* 0x0000771009097816 */ /* 0x000fe200000000ff */
[----:B------:R-:W-:Y:S01]  /*c370*/  IMAD R22, R22, 0x1921, RZ ;  /* 0x0000192116167824 */ /* 0x000fe200078e02ff */
[----:B------:R-:W-:Y:S02]  /*c380*/  PRMT R20, R20, 0x9910, RZ ;  /* 0x0000991014147816 */ /* 0x000fe400000000ff */
[----:B------:R-:W-:Y:S01]  /*c390*/  LOP3.LUT R23, R55, 0xffff, RZ, 0xc0, !PT ;  /* 0x0000ffff37177812 */ /* 0x000fe200078ec0ff */
[----:B------:R-:W-:Y:S01]  /*c3a0*/  IMAD.IADD R9, R33, 0x1, R9 ;  /* 0x0000000121097824 */ /* 0x000fe200078e0209 */
[----:B------:R-:W-:Y:S01]  /*c3b0*/  SHF.R.U32.HI R22, RZ, 0x14, R22 ;  /* 0x00000014ff167819 */ /* 0x000fe20000011616 */
[----:B------:R-:W-:Y:S01]  /*c3c0*/  IMAD R20, R20, 0x67, RZ ;  /* 0x0000006714147824 */ /* 0x000fe200078e02ff */
[----:B------:R-:W-:Y:S01]  /*c3d0*/  LOP3.LUT R11, R25, 0xffff, RZ, 0xc0, !PT ;  /* 0x0000ffff190b7812 */ /* 0x000fe200078ec0ff */
[----:B------:R-:W-:Y:S01]  /*c3e0*/  IMAD R23, R23, 0x36fb, RZ ;  /* 0x000036fb17177824 */ /* 0x000fe200078e02ff */
[----:B------:R-:W-:Y:S01]  /*c3f0*/  PRMT R22, R22, 0x9910, RZ ;  /* 0x0000991016167816 */ /* 0x000fe200000000ff */
[----:B------:R-:W-:Y:S01]  /*c400*/  IMAD.MOV.U32 R33, RZ, RZ, R235 ;  /* 0x000000ffff217224 */ /* 0x000fe200078e00eb */
[----:B------:R-:W-:Y:S01]  /*c410*/  IADD3 R20, PT, PT, RZ, -R20, RZ ;  /* 0x80000014ff147210 */ /* 0x000fe20007ffe0ff */
[----:B------:R-:W-:Y:S01]  /*c420*/  IMAD R11, R11, 0xc7d, RZ ;  /* 0x00000c7d0b0b7824 */ /* 0x000fe200078e02ff */
[----:B------:R-:W-:Y:S01]  /*c430*/  LOP3.LUT R235, R73, 0xffff, RZ, 0xc0, !PT ;  /* 0x0000ffff49eb7812 */ /* 0x000fe200078ec0ff */
[----:B------:R-:W-:Y:S01]  /*c440*/  IMAD R22, R22, 0xa3, RZ ;  /* 0x000000a316167824 */ /* 0x000fe200078e02ff */
[----:B------:R-:W-:-:S02]  /*c450*/  PRMT R20, R20, 0x7710, RZ ;  /* 0x0000771014147816 */ /* 0x000fc400000000ff */
[----:B------:R-:W-:Y:S01]  /*c460*/  SHF.R.U32.HI R23, RZ, 0x15, R23 ;  /* 0x00000015ff177819 */ /* 0x000fe20000011617 */
        /* <DEDUP_REMOVED lines=9> */
[----:B------:R-:W-:Y:S01]  /*c500*/  PRMT R23, R23, 0x9910, RZ ;  /* 0x0000991017177816 */ /* 0x000fe200000000ff */
[----:B------:R-:W-:Y:S01]  /*c510*/  IMAD.IADD R238, R18, 0x1, R22 ;  /* 0x0000000112ee7824 */ /* 0x000fe200078e0216 */
[----:B------:R-:W-:Y:S01]  /*c520*/  LOP3.LUT R18, R155, 0xff, RZ, 0xc0, !PT ;  /* 0x000000ff9b127812 */ /* 0x000fe200078ec0ff */
[----:B------:R-:W-:Y:S01]  /*c530*/  IMAD.IADD R8, R32, 0x1, R8 ;  /* 0x0000000120087824 */ /* 0x000fe200078e0208 */
[----:B------:R-:W-:Y:S01]  /*c540*/  SHF.R.U32.HI R20, RZ, 0x11, R20 ;  /* 0x00000011ff147819 */ /* 0x000fe20000011614 */
[----:B------:R-:W-:Y:S01]  /*c550*/  IMAD.MOV.U32 R32, RZ, RZ, R228 ;  /* 0x000000ffff207224 */ /* 0x000fe200078e00e4 */
[----:B------:R-:W-:Y:S01]  /*c560*/  LOP3.LUT R22, R66, 0xff, RZ, 0xc0, !PT ;  /* 0x000000ff42167812 */ /* 0x000fe200078ec0ff */
[----:B------:R-:W-:Y:S01]  /*c570*/  IMAD R18, R18, 0x25, RZ ;  /* 0x0000002512127824 */ /* 0x000fe200078e02ff */
[----:B------:R-:W-:Y:S01]  /*c580*/  PRMT R20, R20, 0x9910, RZ ;  /* 0x0000991014147816 */ /* 0x000fe200000000ff */
[----:B------:R-:W-:Y:S01]  /*c590*/  IMAD R23, R23, 0x95, RZ ;  /* 0x0000009517177824 */ /* 0x000fe200078e02ff */
[----:B------:R-:W-:Y:S01]  /*c5a0*/  SHF.R.U32.HI R235, RZ, 0x16, R235 ;  /* 0x00000016ffeb7819 */ /* 0x000fe200000116eb */
[----:B------:R-:W-:Y:S01]  /*c5b0*/  IMAD R22, R22, 0x4f, RZ ;  /* 0x0000004f16167824 */ /* 0x000fe200078e02ff */
[----:B------:R-:W-:Y:S01]  /*c5c0*/  SHF.R.U32.HI R18, RZ, 0x8, R18 ;  /* 0x00000008ff127819 */ /* 0x000fe20000011612 */
[----:B------:R-:W-:Y:S01]  /*c5d0*/  IMAD R20, R20, 0x6b, RZ ;  /* 0x0000006b14147824 */ /* 0x000fe200078e02ff */
[----:B------:R-:W-:Y:S01]  /*c5e0*/  SHF.R.U32.HI R11, RZ, 0x11, R11 ;  /* 0x00000011ff0b7819 */ /* 0x000fe2000001160b */
[----:B------:R-:W-:Y:S01]  /*c5f0*/  IMAD.MOV R23, RZ, RZ, -R23 ;  /* 0x000000ffff177224 */ /* 0x000fe200078e0a17 */
[----:B------:R-:W-:Y:S01]  /*c600*/  PRMT R18, R18, 0x9910, RZ ;  /* 0x0000991012127816 */ /* 0x000fe200000000ff */
[----:B------:R-:W-:Y:S01]  /*c610*/  IMAD.MOV R20, RZ, RZ, -R20 ;  /* 0x000000ffff147224 */ /* 0x000fe200078e0a14 */
[----:B------:R-:W-:-:S02]  /*c620*/  LOP3.LUT R228, R56, 0xffff, RZ, 0xc0, !PT ;  /* 0x0000ffff38e47812 */ /* 0x000fc400078ec0ff */
[----:B------:R-:W-:Y:S01]  /*c630*/  IADD3 R154, PT, PT, RZ, -R154, RZ ;  /* 0x8000009aff9a7210 */ /* 0x000fe20007ffe0ff */
[----:B------:R-:W-:Y:S01]  /*c640*/  IMAD R18, R18, 0x7, RZ ;  /* 0x0000000712127824 */ /* 0x000fe200078e02ff */
[----:B------:R-:W-:Y:S01]  /*c650*/  PRMT R235, R235, 0x9910, RZ ;  /* 0x00009910ebeb7816 */ /* 0x000fe200000000ff */
[----:B------:R-:W-:Y:S01]  /*c660*/  IMAD R228, R228, 0xef2f, RZ ;  /* 0x0000ef2fe4e47824 */ /* 0x000fe200078e02ff */
[----:B------:R-:W-:Y:S01]  /*c670*/  PRMT R11, R11, 0x9910, RZ ;  /* 0x000099100b0b7816 */ /* 0x000fe200000000ff */
[----:B------:R-:W-:Y:S01]  /*c680*/  IMAD.MOV R18, RZ, RZ, -R18 ;  /* 0x000000ffff127224 */ /* 0x000fe200078e0a12 */
[----:B------:R-:W-:Y:S01]  /*c690*/  LOP3.LUT R13, R35, 0xffff, RZ, 0xc0, !PT ;  /* 0x0000ffff230d7812 */ /* 0x000fe200078ec0ff */
[----:B------:R-:W-:Y:S01]  /*c6a0*/  IMAD R235, R235, 0x97, RZ ;  /* 0x00000097ebeb7824 */ /* 0x000fe200078e02ff */
[----:B------:R-:W-:Y:S01]  /*c6b0*/  PRMT R154, R154, 0x7710, RZ ;  /* 0x000077109a9a7816 */ /* 0x000fe200000000ff */
[----:B------:R-:W-:Y:S01]  /*c6c0*/  IMAD R11, R11, 0x29, RZ ;  /* 0x000000290b0b7824 */ /* 0x000fe200078e02ff */
[----:B------:R-:W-:Y:S01]  /*c6d0*/  PRMT R20, R20, 0x7710, RZ ;  /* 0x0000771014147816 */ /* 0x000fe200000000ff */
[----:B------:R-:W-:Y:S01]  /*c6e0*/  IMAD R13, R13, 0xae5, RZ ;  /* 0x00000ae50d0d7824 */ /* 0x000fe200078e02ff */
[----:B------:R-:W-:Y:S01]  /*c6f0*/  SHF.R.U32.HI R22, RZ, 0xa, R22 ;  /* 0x0000000aff167819 */ /* 0x000fe20000011616 */
[----:B------:R-:W-:Y:S01]  /*c700*/  IMAD.IADD R154, R28, 0x1, R154 ;  /* 0x000000011c9a7824 */ /* 0x000fe200078e029a */
[----:B------:R-:W-:Y:S01]  /*c710*/  PRMT R23, R23, 0x7710, RZ ;  /* 0x0000771017177816 */ /* 0x000fe200000000ff */
[----:B------:R-:W-:Y:S01]  /*c720*/  IMAD.MOV R235, RZ, RZ, -R235 ;  /* 0x000000ffffeb7224 */ /* 0x000fe200078e0aeb */
[----:B------:R-:W-:Y:S01]  /*c730*/  SHF.R.U32.HI R228, RZ, 0x17, R228 ;  /* 0x00000017ffe47819 */ /* 0x000fe200000116e4 */
[----:B------:R-:W-:Y:S01]  /*c740*/  IMAD.MOV.U32 R28, RZ, RZ, R230 ;  /* 0x000000ffff1c7224 */ /* 0x000fe200078e00e6 */
[----:B------:R-:W-:Y:S01]  /*c750*/  PRMT R22, R22, 0x9910, RZ ;  /* 0x0000991016167816 */ /* 0x000fe200000000ff */
[----:B------:R-:W-:Y:S01]  /*c760*/  IMAD.IADD R20, R27, 0x1, R20 ;  /* 0x000000011b147824 */ /* 0x000fe200078e0214 */
[----:B------:R-:W-:-:S02]  /*c770*/  PRMT R18, R18, 0x7710, RZ ;  /* 0x0000771012127816 */ /* 0x000fc400000000ff */
[----:B------:R-:W-:Y:S01]  /*c780*/  IADD3 R230, PT, PT, R55, R23, RZ ;  /* 0x0000001737e67210 */ /* 0x000fe20007ffe0ff */
[----:B------:R-:W-:Y:S01]  /*c790*/  IMAD R22, R22, 0xd, RZ ;  /* 0x0000000d16167824 */ /* 0x000fe200078e02ff */
[----:B------:R-:W-:Y:S01]  /*c7a0*/  MOV R27, R82 ;  /* 0x00000052001b7202 */ /* 0x000fe20000000f00 */
[----:B------:R-:W-:Y:S01]  /*c7b0*/  IMAD.MOV.U32 R82, RZ, RZ, R78 ;  /* 0x000000ffff527224 */ /* 0x000fe200078e004e */
[----:B------:R-:W-:Y:S01]  /*c7c0*/  IADD3 R11, PT, PT, RZ, -R11, RZ ;  /* 0x8000000bff0b7210 */ /* 0x000fe20007ffe0ff */
[----:B------:R-:W-:Y:S01]  /*c7d0*/  IMAD.MOV.U32 R78, RZ, RZ, R239 ;  /* 0x000000ffff4e7224 */ /* 0x000fe200078e00ef */
[----:B------:R-:W-:Y:S01]  /*c7e0*/  SHF.R.U32.HI R13, RZ, 0x11, R13 ;  /* 0x00000011ff0d7819 */ /* 0x000fe2000001160d */
[----:B------:R-:W-:Y:S01]  /*c7f0*/  IMAD.IADD R239, R155, 0x1, R18 ;  /* 0x000000019bef7824 */ /* 0x000fe200078e0212 */
[----:B------:R-:W-:Y:S01]  /*c800*/  PRMT R228, R228, 0x9910, RZ ;  /* 0x00009910e4e47816 */ /* 0x000fe200000000ff */
[----:B------:R-:W-:Y:S01]  /*c810*/  IMAD.MOV.U32 R155, RZ, RZ, R37 ;  /* 0x000000ffff9b7224 */ /* 0x000fe200078e0025 */
[----:B------:R-:W-:Y:S01]  /*c820*/  LOP3.LUT R23, R61, 0xffff, RZ, 0xc0, !PT ;  /* 0x0000ffff3d177812 */ /* 0x000fe200078ec0ff */
[----:B------:R-:W-:Y:S01]  /*c830*/  IMAD.MOV.U32 R37, RZ, RZ, R248 ;  /* 0x000000ffff257224 */ /* 0x000fe200078e00f8 */
[----:B------:R-:W-:Y:S01]  /*c840*/  PRMT R235, R235, 0x7710, RZ ;  /* 0x00007710ebeb7816 */ /* 0x000fe200000000ff */
[----:B------:R-:W-:Y:S01]  /*c850*/  IMAD R228, R228, 0x89, RZ ;  /* 0x00000089e4e47824 */ /* 0x000fe200078e02ff */
[----:B------:R-:W-:Y:S01]  /*c860*/  LOP3.LUT R18, R81, 0xff, RZ, 0xc0, !PT ;  /* 0x000000ff51127812 */ /* 0x000fe200078ec0ff */
[----:B------:R-:W-:Y:S01]  /*c870*/  IMAD R23, R23, 0xd0b7, RZ ;  /* 0x0000d0b717177824 */ /* 0x000fe200078e02ff */
[----:B------:R-:W-:Y:S01]  /*c880*/  PRMT R11, R11, 0x7710, RZ ;  /* 0x000077100b0b7816 */ /* 0x000fe200000000ff */
[----:B------:R-:W-:Y:S01]  /*c890*/  IMAD.IADD R235, R73, 0x1, R235 ;  /* 0x0000000149eb7824 */ /* 0x000fe200078e02eb */
[----:B------:R-:W-:Y:S01]  /*c8a0*/  PRMT R13, R13, 0x9910, RZ ;  /* 0x000099100d0d7816 */ /* 0x000fe200000000ff */
[----:B------:R-:W-:Y:S01]  /*c8b0*/  IMAD R18, R18, 0x34, RZ ;  /* 0x0000003412127824 */ /* 0x000fe200078e02ff */
[----:B------:R-:W-:Y:S01]  /*c8c0*/  IADD3 R22, PT, PT, RZ, -R22, RZ ;  /* 0x80000016ff167210 */ /* 0x000fe20007ffe0ff */
[----:B------:R-:W-:Y:S01]  /*c8d0*/  IMAD.IADD R11, R25, 0x1, R11 ;  /* 0x00000001190b7824 */ /* 0x000fe200078e020b */
[----:B------:R-:W-:Y:S01]  /*c8e0*/  MOV R73, R33 ;  /* 0x0000002100497202 */ /* 0x000fe20000000f00 */
[----:B------:R-:W-:Y:S01]  /*c8f0*/  IMAD R13, R13, 0x2f, RZ ;  /* 0x0000002f0d0d7824 */ /* 0x000fe200078e02ff */
[----:B------:R-:W-:Y:S01]  /*c900*/  SHF.R.U32.HI R23, RZ, 0x17, R23 ;  /* 0x00000017ff177819 */ /* 0x000fe20000011617 */
[----:B------:R-:W-:Y:S01]  /*c910*/  IMAD.MOV R228, RZ, RZ, -R228 ;  /* 0x000000ffffe47224 */ /* 0x000fe200078e0ae4 */
[----:B------:R-:W-:Y:S01]  /*c920*/  PRMT R22, R22, 0x7710, RZ ;  /* 0x0000771016167816 */ /* 0x000fe200000000ff */
[----:B------:R-:W-:Y:S01]  /*c930*/  IMAD.MOV.U32 R33, RZ, RZ, R32 ;  /* 0x000000ffff217224 */ /* 0x000fe200078e0020 */
[----:B------:R-:W-:Y:S01]  /*c940*/  MOV R32, R28 ;  /* 0x0000001c00207202 */ /* 0x000fe20000000f00 */
[----:B------:R-:W-:Y:S01]  /*c950*/  IMAD.MOV.U32 R25, RZ, RZ, R31 ;  /* 0x000000ffff197224 */ /* 0x000fe200078e001f */
[----:B------:R-:W-:Y:S01]  /*c960*/  SHF.R.U32.HI R18, RZ, 0x8, R18 ;  /* 0x00000008ff127819 */ /* 0x000fe20000011612 */
[----:B------:R-:W-:Y:S01]  /*c970*/  IMAD.MOV R13, RZ, RZ, -R13 ;  /* 0x000000ffff0d7224 */ /* 0x000fe200078e0a0d */
[----:B------:R-:W-:Y:S01]  /*c980*/  PRMT R228, R228, 0x7710, RZ ;  /* 0x00007710e4e47816 */ /* 0x000fe200000000ff */
[----:B------:R-:W-:Y:S01]  /*c990*/  IMAD.MOV.U32 R91, RZ, RZ, R25 ;  /* 0x000000ffff5b7224 */ /* 0x000fe200078e0019 */
[----:B------:R-:W-:Y:S01]  /*c9a0*/  PRMT R23, R23, 0x9910, RZ ;  /* 0x0000991017177816 */ /* 0x000fe200000000ff */
[----:B------:R-:W-:Y:S01]  /*c9b0*/  IMAD.MOV.U32 R25, RZ, RZ, R243 ;  /* 0x000000ffff197224 */ /* 0x000fe200078e00f3 */
[----:B------:R-:W-:Y:S01]  /*c9c0*/  MOV R58, R32 ;  /* 0x00000020003a7202 */ /* 0x000fe20000000f00 */
[----:B------:R-:W-:Y:S01]  /*c9d0*/  IMAD.MOV.U32 R32, RZ, RZ, R242 ;  /* 0x000000ffff207224 */ /* 0x000fe200078e00f2 */
[----:B------:R-:W-:Y:S01]  /*c9e0*/  PRMT R18, R18, 0x9910, RZ ;  /* 0x0000991012127816 */ /* 0x000fe200000000ff */
[----:B------:R-:W-:Y:S01]  /*c9f0*/  IMAD.IADD R243, R66, 0x1, R22 ;  /* 0x0000000142f37824 */ /* 0x000fe200078e0216 */
[----:B------:R-:W-:Y:S01]  /*ca00*/  LOP3.LUT R22, R64, 0xff, RZ, 0xc0, !PT ;  /* 0x000000ff40167812 */ /* 0x000fe200078ec0ff */
[----:B------:R-:W-:Y:S01]  /*ca10*/  IMAD.IADD R228, R56, 0x1, R228 ;  /* 0x0000000138e47824 */ /* 0x000fe200078e02e4 */
[----:B------:R-:W-:Y:S01]  /*ca20*/  PRMT R13, R13, 0x7710, RZ ;  /* 0x000077100d0d7816 */ /* 0x000fe200000000ff */
[----:B------:R-:W-:Y:S01]  /*ca30*/  IMAD R23, R23, 0x9d, RZ ;  /* 0x0000009d17177824 */ /* 0x000fe200078e02ff */
[----:B------:R-:W-:Y:S01]  /*ca40*/  MOV R56, R32 ;  /* 0x0000002000387202 */ /* 0x000fe20000000f00 */
[----:B------:R-:W-:Y:S01]  /*ca50*/  IMAD.MOV.U32 R28, RZ, RZ, R30 ;  /* 0x000000ffff1c7224 */ /* 0x000fe200078e001e */
[----:B------:R-:W-:Y:S01]  /*ca60*/  LOP3.LUT R32, R70, 0xffff, RZ, 0xc0, !PT ;  /* 0x0000ffff46207812 */ /* 0x000fe200078ec0ff */
[----:B------:R-:W-:Y:S01]  /*ca70*/  IMAD R22, R22, 0x34, RZ ;  /* 0x0000003416167824 */ /* 0x000fe200078e02ff */
[----:B------:R-:W-:Y:S01]  /*ca80*/  MOV R30, R38 ;  /* 0x00000026001e7202 */ /* 0x000fe20000000f00 */
[----:B------:R-:W-:Y:S01]  /*ca90*/  IMAD R18, R18, 0x5, RZ ;  /* 0x0000000512127824 */ /* 0x000fe200078e02ff */
[----:B------:R-:W-:Y:S01]  /*caa0*/  LOP3.LUT R24, R72, 0xffff, RZ, 0xc0, !PT ;  /* 0x0000ffff48187812 */ /* 0x000fe200078ec0ff */
[----:B------:R-:W-:Y:S01]  /*cab0*/  IMAD.IADD R13, R35, 0x1, R13 ;  /* 0x00000001230d7824 */ /* 0x000fe200078e020d */
[----:B------:R-:W-:Y:S01]  /*cac0*/  SHF.R.U32.HI R22, RZ, 0x8, R22 ;  /* 0x00000008ff167819 */ /* 0x000fe20000011616 */
[----:B------:R-:W-:Y:S01]  /*cad0*/  IMAD.MOV R23, RZ, RZ, -R23 ;  /* 0x000000ffff177224 */ /* 0x000fe200078e0a17 */
[----:B------:R-:W-:Y:S01]  /*cae0*/  LOP3.LUT R229, R84, 0xffff, RZ, 0xc0, !PT ;  /* 0x0000ffff54e57812 */ /* 0x000fe200078ec0ff */
[----:B------:R-:W-:Y:S01]  /*caf0*/  IMAD.MOV.U32 R38, RZ, RZ, R240 ;  /* 0x000000ffff267224 */ /* 0x000fe200078e00f0 */
[----:B------:R-:W-:Y:S01]  /*cb00*/  PRMT R22, R22, 0x9910, RZ ;  /* 0x0000991016167816 */ /* 0x000fe200000000ff */
[----:B------:R-:W-:Y:S01]  /*cb10*/  IMAD.MOV.U32 R35, RZ, RZ, R33 ;  /* 0x000000ffff237224 */ /* 0x000fe200078e0021 */
[----:B------:R-:W-:Y:S01]  /*cb20*/  PRMT R23, R23, 0x7710, RZ ;  /* 0x0000771017177816 */ /* 0x000fe200000000ff */
[----:B------:R-:W-:Y:S01]  /*cb30*/  IMAD.MOV.U32 R31, RZ, RZ, R29 ;  /* 0x000000ffff1f7224 */ /* 0x000fe200078e001d */
[----:B------:R-:W-:Y:S01]  /*cb40*/  LOP3.LUT R224, R74, 0xffff, RZ, 0xc0, !PT ;  /* 0x0000ffff4ae07812 */ /* 0x000fe200078ec0ff */
[----:B------:R-:W-:Y:S01]  /*cb50*/  IMAD.MOV.U32 R240, RZ, RZ, R237 ;  /* 0x000000fffff07224 */ /* 0x000fe200078e00ed */
[----:B------:R-:W-:Y:S01]  /*cb60*/  MOV R50, R163 ;  /* 0x000000a300327202 */ /* 0x000fe20000000f00 */
[----:B------:R-:W-:Y:S01]  /*cb70*/  IMAD.MOV R18, RZ, RZ, -R18 ;  /* 0x000000ffff127224 */ /* 0x000fe200078e0a12 */
[----:B------:R-:W-:Y:S01]  /*cb80*/  MOV R67, R250 ;  /* 0x000000fa00437202 */ /* 0x000fe20000000f00 */
[----:B------:R-:W-:Y:S01]  /*cb90*/  IMAD R32, R32, 0x886f, RZ ;  /* 0x0000886f20207824 */ /* 0x000fe200078e02ff */
[----:B------:R-:W-:Y:S01]  /*cba0*/  MOV R33, R247 ;  /* 0x000000f700217202 */ /* 0x000fe20000000f00 */
[----:B------:R-:W-:Y:S01]  /*cbb0*/  IMAD.MOV.U32 R85, RZ, RZ, R35 ;  /* 0x000000ffff557224 */ /* 0x000fe200078e0023 */
[----:B------:R-:W-:Y:S01]  /*cbc0*/  PRMT R18, R18, 0x7710, RZ ;  /* 0x0000771012127816 */ /* 0x000fe200000000ff */
[----:B------:R-:W-:Y:S01]  /*cbd0*/  IMAD.MOV.U32 R29, RZ, RZ, R53 ;  /* 0x000000ffff1d7224 */ /* 0x000fe200078e0035 */
[----:B------:R-:W-:Y:S01]  /*cbe0*/  SHF.R.U32.HI R32, RZ, 0x10, R32 ;  /* 0x00000010ff207819 */ /* 0x000fe20000011620 */
[----:B------:R-:W-:Y:S01]  /*cbf0*/  IMAD.MOV.U32 R35, RZ, RZ, R31 ;  /* 0x000000ffff237224 */ /* 0x000fe200078e001f */
[----:B------:R-:W-:Y:S01]  /*cc00*/  MOV R31, R240 ;  /* 0x000000f0001f7202 */ /* 0x000fe20000000f00 */
[----:B------:R-:W-:Y:S01]  /*cc10*/  IMAD.MOV.U32 R53, RZ, RZ, R234 ;  /* 0x000000ffff357224 */ /* 0x000fe200078e00ea */
[----:B------:R-:W-:Y:S01]  /*cc20*/  LOP3.LUT R234, R90, 0xffff, RZ, 0xc0, !PT ;  /* 0x0000ffff5aea7812 */ /* 0x000fe200078ec0ff */
[----:B------:R-:W-:Y:S01]  /*cc30*/  IMAD.IADD R237, R61, 0x1, R23 ;  /* 0x000000013ded7824 */ /* 0x000fe200078e0217 */
[----:B------:R-:W-:Y:S01]  /*cc40*/  LOP3.LUT R23, R124, 0xffff, RZ, 0xc0, !PT ;  /* 0x0000ffff7c177812 */ /* 0x000fe200078ec0ff */
[----:B------:R-:W-:Y:S01]  /*cc50*/  IMAD.MOV.U32 R59, RZ, RZ, R28 ;  /* 0x000000ffff3b7224 */ /* 0x000fe200078e001c */
[----:B------:R-:W-:Y:S01]  /*cc60*/  MOV R28, R244 ;  /* 0x000000f4001c7202 */ /* 0x000fe20000000f00 */
[----:B------:R-:W-:Y:S01]  /*cc70*/  IMAD.MOV.U32 R55, RZ, RZ, R31 ;  /* 0x000000ffff377224 */ /* 0x000fe200078e001f */
[----:B------:R-:W-:Y:S01]  /*cc80*/  IADD3 R244, PT, PT, R81, R18, RZ ;  /* 0x0000001251f47210 */ /* 0x000fe20007ffe0ff */
[----:B------:R-:W-:Y:S01]  /*cc90*/  IMAD R234, R234, 0xd0b7, RZ ;  /* 0x0000d0b7eaea7824 */ /* 0x000fe200078e02ff */
[----:B------:R-:W-:Y:S01]  /*cca0*/  LOP3.LUT R31, R54, 0xffff, RZ, 0xc0, !PT ;  /* 0x0000ffff361f7812 */ /* 0x000fe200078ec0ff */
[----:B------:R-:W-:Y:S01]  /*ccb0*/  IMAD R22, R22, 0x5, RZ ;  /* 0x0000000516167824 */ /* 0x000fe200078e02ff */
[----:B------:R-:W-:Y:S01]  /*ccc0*/  LOP3.LUT R240, R46, 0xff, RZ, 0xc0, !PT ;  /* 0x000000ff2ef07812 */ /* 0x000fe200078ec0ff */
[----:B------:R-:W-:Y:S01]  /*ccd0*/  IMAD.MOV R18, RZ, RZ, -R32 ;  /* 0x000000ffff127224 */ /* 0x000fe200078e0a20 */
[----:B------:R-:W-:Y:S01]  /*cce0*/  SHF.R.U32.HI R234, RZ, 0x17, R234 ;  /* 0x00000017ffea7819 */ /* 0x000fe200000116ea */
[----:B------:R-:W-:Y:S01]  /*ccf0*/  IMAD R23, R23, 0x1921, RZ ;  /* 0x0000192117177824 */ /* 0x000fe200078e02ff */
[----:B------:R-:W-:Y:S01]  /*cd00*/  MOV R61, R27 ;  /* 0x0000001b003d7202 */ /* 0x000fe20000000f00 */
[----:B------:R-:W-:Y:S01]  /*cd10*/  IMAD.MOV R22, RZ, RZ, -R22 ;  /* 0x000000ffff167224 */ /* 0x000fe200078e0a16 */
[----:B------:R-:W-:Y:S01]  /*cd20*/  PRMT R18, R18, 0x7710, RZ ;  /* 0x0000771012127816 */ /* 0x000fe200000000ff */
[----:B------:R-:W-:Y:S01]  /*cd30*/  IMAD R31, R31, 0x886f, RZ ;  /* 0x0000886f1f1f7824 */ /* 0x000fe200078e02ff */
[----:B------:R-:W-:Y:S01]  /*cd40*/  SHF.R.U32.HI R23, RZ, 0x14, R23 ;  /* 0x00000014ff177819 */ /* 0x000fe20000011617 */
[----:B------:R-:W-:Y:S01]  /*cd50*/  IMAD.MOV.U32 R81, RZ, RZ, R30 ;  /* 0x000000ffff517224 */ /* 0x000fe200078e001e */
[----:B------:R-:W-:Y:S01]  /*cd60*/  PRMT R234, R234, 0x9910, RZ ;  /* 0x00009910eaea7816 */ /* 0x000fe200000000ff */
[----:B------:R-:W-:Y:S01]  /*cd70*/  IMAD R24, R24, 0x244, RZ ;  /* 0x0000024418187824 */ /* 0x000fe200078e02ff */
[----:B------:R-:W-:Y:S01]  /*cd80*/  PRMT R22, R22, 0x7710, RZ ;  /* 0x0000771016167816 */ /* 0x000fe200000000ff */
[----:B------:R-:W-:Y:S01]  /*cd90*/  IMAD R229, R229, 0x3e89, RZ ;  /* 0x00003e89e5e57824 */ /* 0x000fe200078e02ff */
[----:B------:R-:W-:Y:S01]  /*cda0*/  IADD3 R18, PT, PT, R70, R18, RZ ;  /* 0x0000001246127210 */ /* 0x000fe20007ffe0ff */
[----:B------:R-:W-:Y:S01]  /*cdb0*/  IMAD R234, R234, 0x9d, RZ ;  /* 0x0000009deaea7824 */ /* 0x000fe200078e02ff */
[----:B------:R-:W-:Y:S01]  /*cdc0*/  SHF.R.U32.HI R31, RZ, 0x10, R31 ;  /* 0x00000010ff1f7819 */ /* 0x000fe2000001161f */
[----:B------:R-:W-:Y:S01]  /*cdd0*/  IMAD.IADD R242, R64, 0x1, R22 ;  /* 0x0000000140f27824 */ /* 0x000fe200078e0216 */
[----:B------:R-:W-:Y:S01]  /*cde0*/  PRMT R23, R23, 0x9910, RZ ;  /* 0x0000991017177816 */ /* 0x000fe200000000ff */
[----:B------:R-:W-:Y:S01]  /*cdf0*/  IMAD.MOV R234, RZ, RZ, -R234 ;  /* 0x000000ffffea7224 */ /* 0x000fe200078e0aea */
[----:B------:R-:W-:Y:S01]  /*ce00*/  LOP3.LUT R18, R18, 0xffff, RZ, 0xc0, !PT ;  /* 0x0000ffff12127812 */ /* 0x000fe200078ec0ff */
[----:B------:R-:W-:Y:S01]  /*ce10*/  IMAD.MOV R22, RZ, RZ, -R31 ;  /* 0x000000ffff167224 */ /* 0x000fe200078e0a1f */
[----:B------:R-:W-:Y:S01]  /*ce20*/  LOP3.LUT R30, R76, 0xff, RZ, 0xc0, !PT ;  /* 0x000000ff4c1e7812 */ /* 0x000fe200078ec0ff */
[----:B------:R-:W-:Y:S01]  /*ce30*/  IMAD R23, R23, 0xa3, RZ ;  /* 0x000000a317177824 */ /* 0x000fe200078e02ff */
[----:B------:R-:W-:Y:S01]  /*ce40*/  LEA.HI R32, R18, R32, RZ, 0x1f ;  /* 0x0000002012207211 */ /* 0x000fe200078ff8ff */
[----:B------:R-:W-:Y:S01]  /*ce50*/  IMAD R240, R240, 0x4f, RZ ;  /* 0x0000004ff0f07824 */ /* 0x000fe200078e02ff */
[----:B------:R-:W-:Y:S01]  /*ce60*/  LOP3.LUT R18, R63, 0xff, RZ, 0xc0, !PT ;  /* 0x000000ff3f127812 */ /* 0x000fe200078ec0ff */
[----:B------:R-:W-:Y:S01]  /*ce70*/  IMAD R30, R30, 0x75, RZ ;  /* 0x000000751e1e7824 */ /* 0x000fe200078e02ff */
[----:B------:R-:W-:Y:S01]  /*ce80*/  PRMT R22, R22, 0x7710, RZ ;  /* 0x0000771016167816 */ /* 0x000fe200000000ff */
[----:B------:R-:W-:Y:S01]  /*ce90*/  IMAD R224, R224, 0xd7a, RZ ;  /* 0x00000d7ae0e07824 */ /* 0x000fe200078e02ff */
[----:B------:R-:W-:Y:S01]  /*cea0*/  IADD3 R23, PT, PT, RZ, -R23, RZ ;  /* 0x80000017ff177210 */ /* 0x000fe20007ffe0ff */
[----:B------:R-:W-:Y:S01]  /*ceb0*/  IMAD R18, R18, 0x75, RZ ;  /* 0x0000007512127824 */ /* 0x000fe200078e02ff */
[----:B------:R-:W-:Y:S01]  /*cec0*/  PRMT R234, R234, 0x7710, RZ ;  /* 0x00007710eaea7816 */ /* 0x000fe200000000ff */
[----:B------:R-:W-:Y:S01]  /*ced0*/  IMAD.IADD R22, R54, 0x1, R22 ;  /* 0x0000000136167824 */ /* 0x000fe200078e0216 */
[----:B------:R-:W-:Y:S01]  /*cee0*/  PRMT R23, R23, 0x7710, RZ ;  /* 0x0000771017177816 */ /* 0x000fe200000000ff */
[----:B------:R-:W-:Y:S01]  /*cef0*/  IMAD.MOV.U32 R64, RZ, RZ, R25 ;  /* 0x000000ffff407224 */ /* 0x000fe200078e0019 */
[----:B------:R-:W-:Y:S01]  /*cf00*/  IADD3 R234, PT, PT, R90, R234, RZ ;  /* 0x000000ea5aea7210 */ /* 0x000fe20007ffe0ff */
[----:B------:R-:W-:Y:S01]  /*cf10*/  IMAD.MOV.U32 R90, RZ, RZ, R34 ;  /* 0x000000ffff5a7224 */ /* 0x000fe200078e0022 */
[----:B------:R-:W-:Y:S01]  /*cf20*/  SHF.R.U32.HI R18, RZ, 0x8, R18 ;  /* 0x00000008ff127819 */ /* 0x000fe20000011612 */
[----:B------:R-:W-:Y:S01]  /*cf30*/  IMAD.MOV.U32 R34, RZ, RZ, R79 ;  /* 0x000000ffff227224 */ /* 0x000fe200078e004f */
[----:B------:R-:W-:Y:S01]  /*cf40*/  MOV R79, R236 ;  /* 0x000000ec004f7202 */ /* 0x000fe20000000f00 */
[----:B------:R-:W-:Y:S01]  /*cf50*/  IMAD.IADD R236, R124, 0x1, R23 ;  /* 0x000000017cec7824 */ /* 0x000fe200078e0217 */
[----:B------:R-:W-:Y:S01]  /*cf60*/  LOP3.LUT R22, R22, 0xffff, RZ, 0xc0, !PT ;  /* 0x0000ffff16167812 */ /* 0x000fe200078ec0ff */
[----:B------:R-:W-:Y:S01]  /*cf70*/  IMAD.MOV.U32 R163, RZ, RZ, R246 ;  /* 0x000000ffffa37224 */ /* 0x000fe200078e00f6 */
[----:B------:R-:W-:Y:S01]  /*cf80*/  SHF.R.U32.HI R30, RZ, 0x8, R30 ;  /* 0x00000008ff1e7819 */ /* 0x000fe2000001161e */
[----:B------:R-:W-:Y:S01]  /*cf90*/  IMAD.WIDE.U32.X R50, R7, 0x3c7522f3, R50, P0 ;  /* 0x3c7522f307327825 */ /* 0x000fe200000e0432 */
[----:B------:R-:W-:-:S02]  /*cfa0*/  IADD3 R23, PT, PT, RZ, -R18, RZ ;  /* 0x80000012ff177210 */ /* 0x000fc40007ffe0ff */
[----:B------:R-:W-:Y:S01]  /*cfb0*/  SHF.R.U32.HI R24, RZ, 0x10, R24 ;  /* 0x00000010ff187819 */ /* 0x000fe20000011618 */
[----:B------:R-:W-:Y:S01]  /*cfc0*/  IMAD.MOV.U32 R247, RZ, RZ, R241 ;  /* 0x000000fffff77224 */ /* 0x000fe200078e00f1 */
[----:B------:R-:W-:Y:S01]  /*cfd0*/  LEA.HI R31, R22, R31, RZ, 0x1f ;  /* 0x0000001f161f7211 */ /* 0x000fe200078ff8ff */
[----:B------:R-:W-:Y:S01]  /*cfe0*/  IMAD.MOV R22, RZ, RZ, -R30 ;  /* 0x000000ffff167224 */ /* 0x000fe200078e0a1e */
[----:B------:R-:W-:Y:S01]  /*cff0*/  PRMT R23, R23, 0x7710, RZ ;  /* 0x0000771017177816 */ /* 0x000fe200000000ff */
[----:B------:R-:W-:Y:S01]  /*d000*/  IMAD.MOV.U32 R209, RZ, RZ, R35 ;  /* 0x000000ffffd17224 */ /* 0x000fe200078e0023 */
[----:B------:R-:W-:Y:S01]  /*d010*/  PRMT R24, R24, 0x9910, RZ ;  /* 0x0000991018187816 */ /* 0x000fe200000000ff */
[----:B------:R-:W-:Y:S01]  /*d020*/  IMAD.MOV.U32 R201, RZ, RZ, R55 ;  /* 0x000000ffffc97224 */ /* 0x000fe200078e0037 */
[----:B------:R-:W-:Y:S01]  /*d030*/  SHF.R.U32.HI R229, RZ, 0x15, R229 ;  /* 0x00000015ffe57819 */ /* 0x000fe200000116e5 */
[----:B------:R-:W-:Y:S01]  /*d040*/  IMAD.IADD R23, R63, 0x1, R23 ;  /* 0x000000013f177824 */ /* 0x000fe200078e0217 */
[----:B------:R-:W-:Y:S01]  /*d050*/  SHF.R.U32.HI R240, RZ, 0xa, R240 ;  /* 0x0000000afff07819 */ /* 0x000fe200000116f0 */
[----:B------:R-:W-:Y:S01]  /*d060*/  IMAD R24, R24, 0x71, RZ ;  /* 0x0000007118187824 */ /* 0x000fe200078e02ff */
[----:B------:R-:W-:Y:S01]  /*d070*/  PRMT R22, R22, 0x7710, RZ ;  /* 0x0000771016167816 */ /* 0x000fe200000000ff */
[----:B------:R-:W-:Y:S01]  /*d080*/  IMAD.MOV.U32 R193, RZ, RZ, R67 ;  /* 0x000000ffffc17224 */ /* 0x000fe200078e0043 */
[----:B------:R-:W-:Y:S01]  /*d090*/  PRMT R229, R229, 0x9910, RZ ;  /* 0x00009910e5e57816 */ /* 0x000fe200000000ff */
[----:B------:R-:W-:Y:S01]  /*d0a0*/  IMAD.MOV R24, RZ, RZ, -R24 ;  /* 0x000000ffff187224 */ /* 0x000fe200078e0a18 */
[----:B------:R-:W-:Y:S01]  /*d0b0*/  PRMT R240, R240, 0x9910, RZ ;  /* 0x00009910f0f07816 */ /* 0x000fe200000000ff */
[----:B------:R-:W-:Y:S01]  /*d0c0*/  IMAD.MOV.U32 R101, RZ, RZ, R59 ;  /* 0x000000ffff657224 */ /* 0x000fe200078e003b */
[----:B------:R-:W-:Y:S01]  /*d0d0*/  IADD3 R22, PT, PT, R76, R22, RZ ;  /* 0x000000164c167210 */ /* 0x000fe20007ffe0ff */
[----:B------:R-:W-:Y:S01]  /*d0e0*/  IMAD R229, R229, 0x83, RZ ;  /* 0x00000083e5e57824 */ /* 0x000fe200078e02ff */
[----:B------:R-:W-:Y:S01]  /*d0f0*/  LOP3.LUT R23, R23, 0xfe, RZ, 0xc0, !PT ;  /* 0x000000fe17177812 */ /* 0x000fe200078ec0ff */
[----:B------:R-:W-:Y:S01]  /*d100*/  IMAD R240, R240, 0xd, RZ ;  /* 0x0000000df0f07824 */ /* 0x000fe200078e02ff */
[----:B------:R-:W-:Y:S01]  /*d110*/  LOP3.LUT R22, R22, 0xfe, RZ, 0xc0, !PT ;  /* 0x000000fe16167812 */ /* 0x000fe200078ec0ff */
[----:B------:R-:W-:Y:S01]  /*d120*/  IMAD.MOV R229, RZ, RZ, -R229 ;  /* 0x000000ffffe57224 */ /* 0x000fe200078e0ae5 */
[----:B------:R-:W-:Y:S01]  /*d130*/  LEA.HI R18, R23, R18, RZ, 0x1f ;  /* 0x0000001217127211 */ /* 0x000fe200078ff8ff */
[----:B------:R-:W-:Y:S01]  /*d140*/  IMAD.MOV R240, RZ, RZ, -R240 ;  /* 0x000000fffff07224 */ /* 0x000fe200078e0af0 */
[----:B------:R-:W-:Y:S01]  /*d150*/  PRMT R24, R24, 0x7710, RZ ;  /* 0x0000771018187816 */ /* 0x000fe200000000ff */
[----:B------:R-:W-:Y:S01]  /*d160*/  IMAD.X R23, RZ, RZ, RZ, P4 ;  /* 0x000000ffff177224 */ /* 0x000fe200020e06ff */
[----:B------:R-:W-:Y:S01]  /*d170*/  LEA.HI R30, R22, R30, RZ, 0x1f ;  /* 0x0000001e161e7211 */ /* 0x000fe200078ff8ff */
[----:B------:R-:W-:Y:S01]  /*d180*/  IMAD.MOV.U32 R22, RZ, RZ, R165 ;  /* 0x000000ffff167224 */ /* 0x000fe200078e00a5 */
[----:B------:R-:W-:Y:S01]  /*d190*/  LOP3.LUT R31, R31, 0xffff, RZ, 0xc0, !PT ;  /* 0x0000ffff1f1f7812 */ /* 0x000fe200078ec0ff */
[----:B------:R-:W-:Y:S01]  /*d1a0*/  IMAD.IADD R72, R72, 0x1, R24 ;  /* 0x0000000148487824 */ /* 0x000fe200078e0218 */
[----:B------:R-:W-:Y:S01]  /*d1b0*/  SHF.R.U32.HI R18, RZ, 0x3, R18 ;  /* 0x00000003ff127819 */ /* 0x000fe20000011612 */
[----:B------:R-:W-:Y:S01]  /*d1c0*/  IMAD.WIDE.U32 R24, R3, 0x12ff186d, RZ ;  /* 0x12ff186d03187825 */ /* 0x000fe200078e00ff */
[----:B------:R-:W-:-:S02]  /*d1d0*/  PRMT R229, R229, 0x7710, RZ ;  /* 0x00007710e5e57816 */ /* 0x000fc400000000ff */
[----:B------:R-:W-:Y:S01]  /*d1e0*/  SHF.R.U32.HI R31, RZ, 0x7, R31 ;  /* 0x00000007ff1f7819 */ /* 0x000fe2000001161f */
[----:B------:R-:W-:Y:S01]  /*d1f0*/  IMAD.MOV.U32 R189, RZ, RZ, R85 ;  /* 0x000000ffffbd7224 */ /* 0x000fe200078e0055 */
[----:B------:R-:W-:Y:S01]  /*d200*/  SHF.R.U32.HI R30, RZ, 0x3, R30 ;  /* 0x00000003ff1e7819 */ /* 0x000fe2000001161e */
[----:B------:R-:W-:Y:S01]  /*d210*/  IMAD.IADD R229, R84, 0x1, R229 ;  /* 0x0000000154e57824 */ /* 0x000fe200078e02e5 */
[----:B------:R-:W-:Y:S01]  /*d220*/  PRMT R240, R240, 0x7710, RZ ;  /* 0x00007710f0f07816 */ /* 0x000fe200000000ff */
[----:B------:R-:W-:Y:S01]  /*d230*/  IMAD.MOV.U32 R84, RZ, RZ, R28 ;  /* 0x000000ffff547224 */ /* 0x000fe200078e001c */
[----:B------:R-:W-:Y:S01]  /*d240*/  SHF.R.U32.HI R224, RZ, 0x10, R224 ;  /* 0x00000010ffe07819 */ /* 0x000fe200000116e0 */
[----:B------:R-:W-:Y:S01]  /*d250*/  IMAD.WIDE.U32 R24, P4, R2, 0x73c9b971, R24 ;  /* 0x73c9b97102187825 */ /* 0x000fe20007880018 */
[----:B------:R-:W-:Y:S02]  /*d260*/  PRMT R18, R18, 0x9910, RZ ;  /* 0x0000991012127816 */ /* 0x000fe400000000ff */
[----:B------:R-:W-:Y:S01]  /*d270*/  PRMT R31, R31, 0x9910, RZ ;  /* 0x000099101f1f7816 */ /* 0x000fe200000000ff */
[----:B------:R-:W-:Y:S01]  /*d280*/  IMAD.X R27, RZ, RZ, RZ, P4 ;  /* 0x000000ffff1b7224 */ /* 0x000fe200020e06ff */
[----:B------:R-:W-:Y:S01]  /*d290*/  PRMT R30, R30, 0x9910, RZ ;  /* 0x000099101e1e7816 */ /* 0x000fe200000000ff */
[----:B------:R-:W-:Y:S01]  /*d2a0*/  IMAD R18, R18, 0xb, RZ ;  /* 0x0000000b12127824 */ /* 0x000fe200078e02ff */
[----:B------:R-:W-:Y:S01]  /*d2b0*/  IADD3 R240, PT, PT, R46, R240, RZ ;  /* 0x000000f02ef07210 */ /* 0x000fe20007ffe0ff */
[----:B------:R-:W-:Y:S01]  /*d2c0*/  IMAD R31, R31, 0xa7, RZ ;  /* 0x000000a71f1f7824 */ /* 0x000fe200078e02ff */
[----:B------:R-:W-:Y:S01]  /*d2d0*/  PRMT R224, R224, 0x9910, RZ ;  /* 0x00009910e0e07816 */ /* 0x000fe200000000ff */
[----:B------:R-:W-:Y:S01]  /*d2e0*/  IMAD R30, R30, 0xb, RZ ;  /* 0x0000000b1e1e7824 */ /* 0x000fe200078e02ff */
[----:B------:R-:W-:Y:S01]  /*d2f0*/  MOV R46, R29 ;  /* 0x0000001d002e7202 */ /* 0x000fe20000000f00 */
[----:B------:R-:W-:Y:S01]  /*d300*/  IMAD.WIDE.U32 R28, R2, 0x12ff186d, RZ ;  /* 0x12ff186d021c7825 */ /* 0x000fe200078e00ff */
[----:B------:R-:W-:-:S02]  /*d310*/  MOV R26, R25 ;  /* 0x00000019001a7202 */ /* 0x000fc40000000f00 */
[----:B------:R-:W-:Y:S01]  /*d320*/  IADD3 R18, PT, PT, RZ, -R18, RZ ;  /* 0x80000012ff127210 */ /* 0x000fe20007ffe0ff */
[----:B------:R-:W-:Y:S01]  /*d330*/  IMAD R224, R224, 0x13, RZ ;  /* 0x00000013e0e07824 */ /* 0x000fe200078e02ff */
[----:B------:R-:W-:Y:S01]  /*d340*/  IADD3 RZ, P4, PT, R29, R24, RZ ;  /* 0x000000181dff7210 */ /* 0x000fe20007f9e0ff */
[----:B------:R-:W-:Y:S01]  /*d350*/  IMAD.WIDE.U32.X R24, R5, 0x73c9b971, R22, P2 ;  /* 0x73c9b97105187825 */ /* 0x000fe200010e0416 */
[----:B------:R-:W-:Y:S02]  /*d360*/  PRMT R18, R18, 0x7710, RZ ;  /* 0x0000771012127816 */ /* 0x000fe400000000ff */
[----:B------:R-:W-:Y:S01]  /*d370*/  IADD3 R224, PT, PT, RZ, -R224, RZ ;  /* 0x800000e0ffe07210 */ /* 0x000fe20007ffe0ff */
[----:B------:R-:W-:Y:S01]  /*d380*/  IMAD.MOV R31, RZ, RZ, -R31 ;  /* 0x000000ffff1f7224 */ /* 0x000fe200078e0a1f */
[----:B------:R-:W-:Y:S01]  /*d390*/  SHF.R.U64 R248, R24, 0x7, R25 ;  /* 0x0000000718f87819 */ /* 0x000fe20000001219 */
[----:B------:R-:W-:Y:S01]  /*d3a0*/  IMAD.MOV R30, RZ, RZ, -R30 ;  /* 0x000000ffff1e7224 */ /* 0x000fe200078e0a1e */
[----:B------:R-:W-:Y:S01]  /*d3b0*/  PRMT R224, R224, 0x7710, RZ ;  /* 0x00007710e0e07816 */ /* 0x000fe200000000ff */
[----:B------:R-:W-:Y:S01]  /*d3c0*/  IMAD.WIDE.U32 R28, R7, 0x12ff186d, RZ ;  /* 0x12ff186d071c7825 */ /* 0x000fe200078e00ff */
[----:B------:R-:W-:-:S02]  /*d3d0*/  PRMT R31, R31, 0x7710, RZ ;  /* 0x000077101f1f7816 */ /* 0x000fc400000000ff */
[----:B------:R-:W-:Y:S01]  /*d3e0*/  PRMT R30, R30, 0x7710, RZ ;  /* 0x000077101e1e7816 */ /* 0x000fe200000000ff */
[----:B------:R-:W-:Y:S01]  /*d3f0*/  IMAD.WIDE.U32 R24, R5, -0x5e5c9d45, RZ ;  /* 0xa1a362bb05187825 */ /* 0x000fe200078e00ff */
[----:B------:R-:W-:Y:S02]  /*d400*/  LOP3.LUT R32, R32, 0xffff, RZ, 0xc0, !PT ;  /* 0x0000ffff20207812 */ /* 0x000fe400078ec0ff */
[----:B------:R-:W-:Y:S01]  /*d410*/  LOP3.LUT R15, R36, 0xffff, RZ, 0xc0, !PT ;  /* 0x0000ffff240f7812 */ /* 0x000fe200078ec0ff */
[----:B------:R-:W-:Y:S01]  /*d420*/  IMAD.WIDE.U32.X R26, R3, 0x73c9b971, R26, P4 ;  /* 0x73c9b971031a7825 */ /* 0x000fe200020e041a */
[----:B------:R-:W-:Y:S02]  /*d430*/  MOV R135, R58 ;  /* 0x0000003a00877202 */ /* 0x000fe40000000f00 */
[----:B------:R-:W-:Y:S01]  /*d440*/  SHF.R.U64 R85, R120, 0x3, R121 ;  /* 0x0000000378557819 */ /* 0x000fe20000001279 */
[----:B------:R-:W-:Y:S01]  /*d450*/  IMAD.IADD R246, R63, 0x1, R18 ;  /* 0x000000013ff67824 */ /* 0x000fe200078e0212 */
[----:B------:R-:W-:Y:S01]  /*d460*/  MOV R63, R245 ;  /* 0x000000f5003f7202 */ /* 0x000fe20000000f00 */
[----:B------:R-:W-:Y:S01]  /*d470*/  IMAD.WIDE.U32 R22, P2, R6, 0x73c9b971, R28 ;  /* 0x73c9b97106167825 */ /* 0x000fe2000784001c */
[----:B------:R-:W-:-:S02]  /*d480*/  SHF.R.U64 R250, R26, 0x7, R27 ;  /* 0x000000071afa7819 */ /* 0x000fc4000000121b */
[----:B------:R-:W-:Y:S01]  /*d490*/  MOV R18, R163 ;  /* 0x000000a300127202 */ /* 0x000fe20000000f00 */
[----:B------:R-:W-:Y:S01]  /*d4a0*/  IMAD.WIDE.U32 R28, R6, 0x12ff186d, RZ ;  /* 0x12ff186d061c7825 */ /* 0x000fe200078e00ff */
[----:B------:R-:W-:Y:S02]  /*d4b0*/  MOV R120, R189 ;  /* 0x000000bd00787202 */ /* 0x000fe40000000f00 */
[----:B------:R-:W-:Y:S01]  /*d4c0*/  LOP3.LUT R241, R132, 0xff, RZ, 0xc0, !PT ;  /* 0x000000ff84f17812 */ /* 0x000fe200078ec0ff */
[----:B------:R-:W-:Y:S01]  /*d4d0*/  IMAD.IADD R165, R54, 0x1, R31 ;  /* 0x0000000136a57824 */ /* 0x000fe200078e021f */
[----:B------:R-:W-:Y:S01]  /*d4e0*/  IADD3 RZ, P4, PT, R29, R22, RZ ;  /* 0x000000161dff7210 */ /* 0x000fe20007f9e0ff */
[----:B------:R-:W-:Y:S01]  /*d4f0*/  IMAD.IADD R245, R76, 0x1, R30 ;  /* 0x000000014cf57824 */ /* 0x000fe200078e021e */
[----:B------:R-:W-:Y:S01]  /*d500*/  SHF.R.U32.HI R22, RZ, 0x7, R32 ;  /* 0x00000007ff167819 */ /* 0x000fe20000011620 */
[----:B------:R-:W-:-:S03]  /*d510*/  IMAD.WIDE.U32 R30, R3, -0x5e5c9d45, RZ ;  /* 0xa1a362bb031e7825 */ /* 0x000fc600078e00ff */
[----:B------:R-:W-:Y:S01]  /*d520*/  PRMT R22, R22, 0x9910, RZ ;  /* 0x0000991016167816 */ /* 0x000fe200000000ff */
[----:B------:R-:W-:Y:S02]  /*d530*/  IMAD.IADD R224, R74, 0x1, R224 ;  /* 0x000000014ae07824 */ /* 0x000fe400078e02e0 */
[----:B------:R-:W-:-:S04]  /*d540*/  IMAD.WIDE.U32 R24, P0, R4, 0x6fd60fb, R24 ;  /* 0x06fd60fb04187825 */ /* 0x000fc80007800018 */
[----:B------:R-:W-:Y:S02]  /*d550*/  IMAD.MOV.U32 R74, RZ, RZ, R169 ;  /* 0x000000ffff4a7224 */ /* 0x000fe400078e00a9 */
[----:B------:R-:W-:-:S04]  /*d560*/  IMAD.WIDE.U32 R26, R4, -0x5e5c9d45, RZ ;  /* 0xa1a362bb041a7825 */ /* 0x000fc800078e00ff */
[----:B------:R-:W-:Y:S01]  /*d570*/  IMAD.MOV.U32 R54, RZ, RZ, R61 ;  /* 0x000000ffff367224 */ /* 0x000fe200078e003d */
[----:B------:R-:W-:Y:S01]  /*d580*/  MOV R61, R34 ;  /* 0x00000022003d7202 */ /* 0x000fe20000000f00 */
[----:B------:R-:W-:Y:S02]  /*d590*/  IMAD.X R29, RZ, RZ, RZ, P0 ;  /* 0x000000ffff1d7224 */ /* 0x000fe400000e06ff */
[----:B------:R-:W-:Y:S01]  /*d5a0*/  IMAD.WIDE.U32.X R74, R7, 0x764bc88c, R74, P1 ;  /* 0x764bc88c074a7825 */ /* 0x000fe200008e044a */
[----:B------:R-:W-:-:S03]  /*d5b0*/  IADD3 RZ, P1, PT, R27, R24, RZ ;  /* 0x000000181bff7210 */ /* 0x000fc60007f3e0ff */
[----:B------:R-:W-:Y:S02]  /*d5c0*/  IMAD.MOV.U32 R34, RZ, RZ, R33 ;  /* 0x000000ffff227224 */ /* 0x000fe400078e0021 */
[----:B------:R-:W-:-:S04]  /*d5d0*/  IMAD.WIDE.U32 R30, P0, R2, 0x6fd60fb, R30 ;  /* 0x06fd60fb021e7825 */ /* 0x000fc8000780001e */
[----:B------:R-:W-:Y:S01]  /*d5e0*/  IMAD.WIDE.U32 R32, R2, -0x5e5c9d45, RZ ;  /* 0xa1a362bb02207825 */ /* 0x000fe200078e00ff */
[----:B------:R-:W-:Y:S02]  /*d5f0*/  IADD3.X R27, PT, PT, RZ, RZ, RZ, P0, !PT ;  /* 0x000000ffff1b7210 */ /* 0x000fe400007fe4ff */
[----:B------:R-:W-:Y:S01]  /*d600*/  MOV R26, R31 ;  /* 0x0000001f001a7202 */ /* 0x000fe20000000f00 */
[----:B------:R-:W-:Y:S01]  /*d610*/  IMAD.MOV.U32 R28, RZ, RZ, R25 ;  /* 0x000000ffff1c7224 */ /* 0x000fe200078e0019 */
[----:B------:R-:W-:Y:S01]  /*d620*/  IADD3 RZ, P0, PT, R33, R30, RZ ;  /* 0x0000001e21ff7210 */ /* 0x000fe20007f1e0ff */
[----:B------:R-:W-:Y:S02]  /*d630*/  IMAD R15, R15, 0xae5, RZ ;  /* 0x00000ae50f0f7824 */ /* 0x000fe400078e02ff */
[----:B------:R-:W-:-:S03]  /*d640*/  IMAD.WIDE.U32 R24, R7, -0x5e5c9d45, RZ ;  /* 0xa1a362bb07187825 */ /* 0x000fc600078e00ff */
[----:B------:R-:W-:Y:S01]  /*d650*/  SHF.R.U32.HI R15, RZ, 0x11, R15 ;  /* 0x00000011ff0f7819 */ /* 0x000fe2000001160f */
[----:B------:R-:W-:-:S03]  /*d660*/  IMAD.WIDE.U32.X R28, R5, 0x6fd60fb, R28, P1 ;  /* 0x06fd60fb051c7825 */ /* 0x000fc600008e041c */
[----:B------:R-:W-:Y:S01]  /*d670*/  PRMT R15, R15, 0x9910, RZ ;  /* 0x000099100f0f7816 */ /* 0x000fe200000000ff */
[----:B------:R-:W-:Y:S02]  /*d680*/  IMAD.MOV.U32 R163, RZ, RZ, R64 ;  /* 0x000000ffffa37224 */ /* 0x000fe400078e0040 */
[----:B------:R-:W-:Y:S01]  /*d690*/  IMAD.MOV.U32 R64, RZ, RZ, R247 ;  /* 0x000000ffff407224 */ /* 0x000fe200078e00f7 */
[----:B------:R-:W-:Y:S01]  /*d6a0*/  SHF.R.U64 R247, R28, 0x3, R29 ;  /* 0x000000031cf77819 */ /* 0x000fe2000000121d */
[----:B------:R-:W-:-:S03]  /*d6b0*/  IMAD.WIDE.U32.X R26, R3, 0x6fd60fb, R26, P0 ;  /* 0x06fd60fb031a7825 */ /* 0x000fc600000e041a */
[----:B------:R-:W-:Y:S01]  /*d6c0*/  MOV R118, R64 ;  /* 0x0000004000767202 */ /* 0x000fe20000000f00 */
[----:B------:R-:W-:-:S04]  /*d6d0*/  IMAD.WIDE.U32 R24, P1, R6, 0x6fd60fb, R24 ;  /* 0x06fd60fb06187825 */ /* 0x000fc80007820018 */
[----:B------:R-:W-:-:S04]  /*d6e0*/  IMAD.WIDE.U32 R30, R6, -0x5e5c9d45, RZ ;  /* 0xa1a362bb061e7825 */ /* 0x000fc800078e00ff */
[----:B------:R-:W-:Y:S01]  /*d6f0*/  IMAD.WIDE.U32 R28, R5, 0x1faff2a9, RZ ;  /* 0x1faff2a9051c7825 */ /* 0x000fe200078e00ff */
[----:B------:R-:W-:-:S03]  /*d700*/  IADD3 RZ, P0, PT, R31, R24, RZ ;  /* 0x000000181fff7210 */ /* 0x000fc60007f1e0ff */
[----:B------:R-:W-:Y:S01]  /*d710*/  IMAD.MOV.U32 R33, RZ, RZ, R249 ;  /* 0x000000ffff217224 */ /* 0x000fe200078e00f9 */
[----:B------:R-:W-:Y:S01]  /*d720*/  SHF.R.U64 R249, R26, 0x3, R27 ;  /* 0x000000031af97819 */ /* 0x000fe2000000121b */
[----:B------:R-:W-:Y:S01]  /*d730*/  IMAD R15, R15, 0x2f, RZ ;  /* 0x0000002f0f0f7824 */ /* 0x000fe200078e02ff */
[----:B------:R-:W-:Y:S01]  /*d740*/  IADD3.X R27, PT, PT, RZ, RZ, RZ, P6, !PT ;  /* 0x000000ffff1b7210 */ /* 0x000fe200037fe4ff */
[----:B------:R-:W-:-:S03]  /*d750*/  IMAD.WIDE.U32 R28, P6, R4, 0x6abc74be, R28 ;  /* 0x6abc74be041c7825 */ /* 0x000fc600078c001c */
[----:B------:R-:W-:Y:S01]  /*d760*/  IADD3 R15, PT, PT, RZ, -R15, RZ ;  /* 0x8000000fff0f7210 */ /* 0x000fe20007ffe0ff */
[----:B------:R-:W-:-:S03]  /*d770*/  IMAD.WIDE.U32 R30, R4, 0x1faff2a9, RZ ;  /* 0x1faff2a9041e7825 */ /* 0x000fc600078e00ff */
[----:B------:R-:W-:Y:S01]  /*d780*/  PRMT R15, R15, 0x7710, RZ ;  /* 0x000077100f0f7816 */ /* 0x000fe200000000ff */
[----:B------:R-:W-:Y:S02]  /*d790*/  IMAD.MOV.U32 R207, RZ, RZ, R34 ;  /* 0x000000ffffcf7224 */ /* 0x000fe400078e0022 */
[----:B------:R-:W-:-:S03]  /*d7a0*/  IMAD.WIDE.U32 R34, R3, 0x1faff2a9, RZ ;  /* 0x1faff2a903227825 */ /* 0x000fc600078e00ff */
[----:B------:R-:W-:Y:S01]  /*d7b0*/  MOV R76, R207 ;  /* 0x000000cf004c7202 */ /* 0x000fe20000000f00 */
[----:B------:R-:W-:Y:S02]  /*d7c0*/  IMAD.MOV.U32 R211, RZ, RZ, R33 ;  /* 0x000000ffffd37224 */ /* 0x000fe400078e0021 */
[----:B------:R-:W-:Y:S01]  /*d7d0*/  IMAD.X R33, RZ, RZ, RZ, P2 ;  /* 0x000000ffff217224 */ /* 0x000fe200010e06ff */
[----:B------:R-:W-:Y:S01]  /*d7e0*/  IADD3 RZ, P2, PT, R31, R28, RZ ;  /* 0x0000001c1fff7210 */ /* 0x000fe20007f5e0ff */
[----:B------:R-:W-:Y:S01]  /*d7f0*/  IMAD.MOV.U32 R26, RZ, RZ, R77 ;  /* 0x000000ffff1a7224 */ /* 0x000fe200078e004d */
[----:B------:R-:W-:Y:S01]  /*d800*/  IADD3.X R31, PT, PT, RZ, RZ, RZ, P6, !PT ;  /* 0x000000ffff1f7210 */ /* 0x000fe200037fe4ff */
[----:B------:R-:W-:Y:S02]  /*d810*/  IMAD R22, R22, 0xa7, RZ ;  /* 0x000000a716167824 */ /* 0x000fe400078e02ff */
[----:B------:R-:W-:-:S04]  /*d820*/  IMAD.WIDE.U32 R34, P6, R2, 0x6abc74be, R34 ;  /* 0x6abc74be02227825 */ /* 0x000fc800078c0022 */
[----:B------:R-:W-:Y:S02]  /*d830*/  IMAD.MOV.U32 R30, RZ, RZ, R29 ;  /* 0x000000ffff1e7224 */ /* 0x000fe400078e001d */
[----:B------:R-:W-:Y:S02]  /*d840*/  IMAD.MOV.U32 R77, RZ, RZ, R209 ;  /* 0x000000ffff4d7224 */ /* 0x000fe400078e00d1 */
[----:B------:R-:W-:Y:S01]  /*d850*/  IMAD.MOV.U32 R209, RZ, RZ, R54 ;  /* 0x000000ffffd17224 */ /* 0x000fe200078e0036 */
[----:B------:R-:W-:Y:S01]  /*d860*/  MOV R54, R163 ;  /* 0x000000a300367202 */ /* 0x000fe20000000f00 */
[----:B------:R-:W-:Y:S01]  /*d870*/  IMAD.WIDE.U32 R28, R2, 0x1faff2a9, RZ ;  /* 0x1faff2a9021c7825 */ /* 0x000fe200078e00ff */
[----:B------:R-:W-:Y:S02]  /*d880*/  MOV R141, R77 ;  /* 0x0000004d008d7202 */ /* 0x000fe40000000f00 */
[----:B------:R-:W-:Y:S01]  /*d890*/  MOV R203, R54 ;  /* 0x0000003600cb7202 */ /* 0x000fe20000000f00 */
[----:B------:R-:W-:-:S02]  /*d8a0*/  IMAD.MOV.U32 R163, RZ, RZ, R83 ;  /* 0x000000ffffa37224 */ /* 0x000fc400078e0053 */
[----:B------:R-:W-:Y:S02]  /*d8b0*/  IMAD.MOV R22, RZ, RZ, -R22 ;  /* 0x000000ffff167224 */ /* 0x000fe400078e0a16 */
[----:B------:R-:W-:Y:S01]  /*d8c0*/  IMAD.MOV.U32 R83, RZ, RZ, R37 ;  /* 0x000000ffff537224 */ /* 0x000fe200078e0025 */
[----:B------:R-:W-:Y:S01]  /*d8d0*/  IADD3.X R37, PT, PT, RZ, RZ, RZ, P6, !PT ;  /* 0x000000ffff257210 */ /* 0x000fe200037fe4ff */
[----:B------:R-:W-:Y:S01]  /*d8e0*/  IMAD.WIDE.U32.X R30, R5, 0x6abc74be, R30, P2 ;  /* 0x6abc74be051e7825 */ /* 0x000fe200010e041e */
[----:B------:R-:W-:Y:S02]  /*d8f0*/  IADD3 RZ, P6, PT, R29, R34, RZ ;  /* 0x000000221dff7210 */ /* 0x000fe40007fde0ff */
[----:B------:R-:W-:Y:S01]  /*d900*/  PRMT R22, R22, 0x7710, RZ ;  /* 0x0000771016167816 */ /* 0x000fe200000000ff */
[----:B------:R-:W-:Y:S01]  /*d910*/  IMAD.IADD R15, R36, 0x1, R15 ;  /* 0x00000001240f7824 */ /* 0x000fe200078e020f */
[----:B------:R-:W-:Y:S01]  /*d920*/  SHF.R.U64 R205, R30, 0x7, R31 ;  /* 0x000000071ecd7819 */ /* 0x000fe2000000121f */
[----:B------:R-:W-:Y:S01]  /*d930*/  IMAD.MOV.U32 R36, RZ, RZ, R35 ;  /* 0x000000ffff247224 */ /* 0x000fe200078e0023 */
[----:B------:R-:W-:Y:S01]  /*d940*/  IADD3 R169, PT, PT, R70, R22, RZ ;  /* 0x0000001646a97210 */ /* 0x000fe20007ffe0ff */
[----:B------:R-:W-:-:S04]  /*d950*/  IMAD.WIDE.U32 R28, R7, 0x1faff2a9, RZ ;  /* 0x1faff2a9071c7825 */ /* 0x000fc800078e00ff */
[----:B------:R-:W-:-:S04]  /*d960*/  IMAD.WIDE.U32 R30, R5, -0x2eeb6bd5, RZ ;  /* 0xd114942b051e7825 */ /* 0x000fc800078e00ff */
[----:B------:R-:W-:-:S04]  /*d970*/  IMAD.WIDE.U32.X R36, R3, 0x6abc74be, R36, P6 ;  /* 0x6abc74be03247825 */ /* 0x000fc800030e0424 */
[----:B------:R-:W-:Y:S01]  /*d980*/  IMAD.MOV.U32 R32, RZ, RZ, R23 ;  /* 0x000000ffff207224 */ /* 0x000fe200078e0017 */
[----:B------:R-:W-:Y:S01]  /*d990*/  SHF.R.U64 R207, R36, 0x7, R37 ;  /* 0x0000000724cf7819 */ /* 0x000fe20000001225 */
[----:B------:R-:W-:-:S04]  /*d9a0*/  IMAD.WIDE.U32 R28, P2, R6, 0x6abc74be, R28 ;  /* 0x6abc74be061c7825 */ /* 0x000fc8000784001c */
[----:B------:R-:W-:-:S04]  /*d9b0*/  IMAD.WIDE.U32 R22, R6, 0x1faff2a9, RZ ;  /* 0x1faff2a906167825 */ /* 0x000fc800078e00ff */
[----:B------:R-:W-:Y:S01]  /*d9c0*/  IMAD.WIDE.U32.X R26, R7, -0x16c69ae1, R26, P3 ;  /* 0xe939651f071a7825 */ /* 0x000fe200018e041a */
[----:B------:R-:W-:-:S03]  /*d9d0*/  IADD3 RZ, P6, PT, R23, R28, RZ ;  /* 0x0000001c17ff7210 */ /* 0x000fc60007fde0ff */
[----:B------:R-:W-:-:S04]  /*d9e0*/  IMAD.WIDE.U32 R30, P3, R4, 0x34ae820e, R30 ;  /* 0x34ae820e041e7825 */ /* 0x000fc8000786001e */
[----:B------:R-:W-:-:S04]  /*d9f0*/  IMAD.WIDE.U32 R34, R4, -0x2eeb6bd5, RZ ;  /* 0xd114942b04227825 */ /* 0x000fc800078e00ff */
[----:B------:R-:W-:-:S04]  /*da00*/  IMAD.WIDE.U32 R36, R3, -0x2eeb6bd5, RZ ;  /* 0xd114942b03247825 */ /* 0x000fc800078e00ff */
[----:B------:R-:W-:Y:S01]  /*da10*/  IMAD.WIDE.U32.X R22, R7, 0x73c9b971, R32, P4 ;  /* 0x73c9b97107167825 */ /* 0x000fe200020e0420 */
[----:B------:R-:W-:-:S03]  /*da20*/  IADD3 RZ, P4, PT, R35, R30, RZ ;  /* 0x0000001e23ff7210 */ /* 0x000fc60007f9e0ff */
[----:B------:R-:W-:Y:S01]  /*da30*/  IMAD.X R35, RZ, RZ, RZ, P3 ;  /* 0x000000ffff237224 */ /* 0x000fe200018e06ff */
[----:B------:R-:W-:Y:S01]  /*da40*/  SHF.R.U64 R64, R22, 0x7, R23 ;  /* 0x0000000716407819 */ /* 0x000fe20000001217 */
[----:B------:R-:W-:-:S04]  /*da50*/  IMAD.WIDE.U32 R36, P3, R2, 0x34ae820e, R36 ;  /* 0x34ae820e02247825 */ /* 0x000fc80007860024 */
[----:B------:R-:W-:Y:S01]  /*da60*/  IMAD.WIDE.U32 R54, R2, -0x2eeb6bd5, RZ ;  /* 0xd114942b02367825 */ /* 0x000fe200078e00ff */
[----:B------:R-:W-:Y:S02]  /*da70*/  IADD3.X R33, PT, PT, RZ, RZ, RZ, P3, !PT ;  /* 0x000000ffff217210 */ /* 0x000fe40001ffe4ff */
[----:B------:R-:W-:Y:S01]  /*da80*/  MOV R32, R37 ;  /* 0x0000002500207202 */ /* 0x000fe20000000f00 */
[----:B------:R-:W-:Y:S01]  /*da90*/  IMAD.MOV.U32 R34, RZ, RZ, R31 ;  /* 0x000000ffff227224 */ /* 0x000fe200078e001f */
[----:B------:R-:W-:Y:S01]  /*daa0*/  IADD3 RZ, P3, PT, R55, R36, RZ ;  /* 0x0000002437ff7210 */ /* 0x000fe20007f7e0ff */
[----:B------:R-:W-:-:S04]  /*dab0*/  IMAD.WIDE.U32 R30, R7, -0x2eeb6bd5, RZ ;  /* 0xd114942b071e7825 */ /* 0x000fc800078e00ff */
[----:B------:R-:W-:-:S04]  /*dac0*/  IMAD.WIDE.U32.X R32, R3, 0x34ae820e, R32, P3 ;  /* 0x34ae820e03207825 */ /* 0x000fc800018e0420 */
[----:B------:R-:W-:Y:S01]  /*dad0*/  IMAD.WIDE.U32.X R34, R5, 0x34ae820e, R34, P4 ;  /* 0x34ae820e05227825 */ /* 0x000fe200020e0422 */
[----:B------:R-:W-:-:S03]  /*dae0*/  SHF.R.U64 R199, R32, 0x6, R33 ;  /* 0x0000000620c77819 */ /* 0x000fc60000001221 */
[----:B------:R-:W-:Y:S01]  /*daf0*/  IMAD.WIDE.U32 R30, P4, R6, 0x34ae820e, R30 ;  /* 0x34ae820e061e7825 */ /* 0x000fe2000788001e */
[----:B------:R-:W-:Y:S02]  /*db00*/  SHF.R.U64 R197, R34, 0x6, R35 ;  /* 0x0000000622c57819 */ /* 0x000fe40000001223 */
[----:B------:R-:W-:Y:S01]  /*db10*/  IADD3.X R35, PT, PT, RZ, RZ, RZ, P2, !PT ;  /* 0x000000ffff237210 */ /* 0x000fe200017fe4ff */
[----:B------:R-:W-:-:S04]  /*db20*/  IMAD.WIDE.U32 R36, R6, -0x2eeb6bd5, RZ ;  /* 0xd114942b06247825 */ /* 0x000fc800078e00ff */
[----:B------:R-:W-:Y:S01]  /*db30*/  IMAD.WIDE.U32 R32, R5, 0x28e50275, RZ ;  /* 0x28e5027505207825 */ /* 0x000fe200078e00ff */
[----:B------:R-:W-:-:S03]  /*db40*/  IADD3 RZ, P3, PT, R37, R30, RZ ;  /* 0x0000001e25ff7210 */ /* 0x000fc60007f7e0ff */
[----:B------:R-:W-:Y:S01]  /*db50*/  IMAD.MOV.U32 R55, RZ, RZ, R83 ;  /* 0x000000ffff377224 */ /* 0x000fe200078e0053 */
[----:B------:R-:W-:Y:S01]  /*db60*/  SHF.R.U64 R83, R194, 0x6, R195 ;  /* 0x00000006c2537819 */ /* 0x000fe200000012c3 */
[----:B------:R-:W-:Y:S02]  /*db70*/  IMAD.X R67, RZ, RZ, RZ, P1 ;  /* 0x000000ffff437224 */ /* 0x000fe400008e06ff */
[----:B------:R-:W-:-:S04]  /*db80*/  IMAD.WIDE.U32 R32, P1, R4, -0x2e9eabc2, R32 ;  /* 0xd161543e04207825 */ /* 0x000fc80007820020 */
[----:B------:R-:W-:-:S04]  /*db90*/  IMAD.WIDE.U32 R36, R4, 0x28e50275, RZ ;  /* 0x28e5027504247825 */ /* 0x000fc800078e00ff */
[----:B------:R-:W-:Y:S01]  /*dba0*/  IMAD.MOV.U32 R191, RZ, RZ, R55 ;  /* 0x000000ffffbf7224 */ /* 0x000fe200078e0037 */
[----:B------:R-:W-:Y:S01]  /*dbb0*/  IADD3 RZ, P2, PT, R37, R32, RZ ;  /* 0x0000002025ff7210 */ /* 0x000fe20007f5e0ff */
[----:B------:R-:W-:Y:S01]  /*dbc0*/  IMAD.WIDE.U32 R54, R3, 0x28e50275, RZ ;  /* 0x28e5027503367825 */ /* 0x000fe200078e00ff */
[----:B------:R-:W-:-:S03]  /*dbd0*/  IADD3.X R37, PT, PT, RZ, RZ, RZ, P1, !PT ;  /* 0x000000ffff257210 */ /* 0x000fc60000ffe4ff */
[----:B------:R-:W-:Y:S02]  /*dbe0*/  IMAD.MOV.U32 R66, RZ, RZ, R25 ;  /* 0x000000ffff427224 */ /* 0x000fe400078e0019 */
[----:B------:R-:W-:-:S04]  /*dbf0*/  IMAD.WIDE.U32 R54, P1, R2, -0x2e9eabc2, R54 ;  /* 0xd161543e02367825 */ /* 0x000fc80007820036 */
[----:B------:R-:W-:-:S04]  /*dc00*/  IMAD.WIDE.U32 R24, R2, 0x28e50275, RZ ;  /* 0x28e5027502187825 */ /* 0x000fc800078e00ff */
[----:B------:R-:W-:Y:S01]  /*dc10*/  IMAD.MOV.U32 R36, RZ, RZ, R33 ;  /* 0x000000ffff247224 */ /* 0x000fe200078e0021 */
[----:B------:R-:W-:Y:S01]  /*dc20*/  IADD3.X R33, PT, PT, RZ, RZ, RZ, P1, !PT ;  /* 0x000000ffff217210 */ /* 0x000fe20000ffe4ff */
[----:B------:R-:W-:Y:S01]  /*dc30*/  IMAD.MOV.U32 R32, RZ, RZ, R55 ;  /* 0x000000ffff207224 */ /* 0x000fe200078e0037 */
[----:B------:R-:W-:Y:S01]  /*dc40*/  IADD3 RZ, P1, PT, R25, R54, RZ ;  /* 0x0000003619ff7210 */ /* 0x000fe20007f3e0ff */
[----:B------:R-:W-:-:S04]  /*dc50*/  IMAD.WIDE.U32 R24, R7, 0x28e50275, RZ ;  /* 0x28e5027507187825 */ /* 0x000fc800078e00ff */
[----:B------:R-:W-:-:S04]  /*dc60*/  IMAD.WIDE.U32.X R32, R3, -0x2e9eabc2, R32, P1 ;  /* 0xd161543e03207825 */ /* 0x000fc800008e0420 */
[----:B------:R-:W-:Y:S01]  /*dc70*/  IMAD.WIDE.U32.X R36, R5, -0x2e9eabc2, R36, P2 ;  /* 0xd161543e05247825 */ /* 0x000fe200010e0424 */
[----:B------:R-:W-:-:S03]  /*dc80*/  SHF.R.U64 R194, R32, 0x8, R33 ;  /* 0x0000000820c27819 */ /* 0x000fc60000001221 */
[----:B------:R-:W-:-:S04]  /*dc90*/  IMAD.WIDE.U32 R32, R5, -0x292fa58d, RZ ;  /* 0xd6d05a7305207825 */ /* 0x000fc800078e00ff */
[----:B------:R-:W-:Y:S01]  /*dca0*/  IMAD.MOV.U32 R195, RZ, RZ, R201 ;  /* 0x000000ffffc37224 */ /* 0x000fe200078e00c9 */
[----:B------:R-:W-:Y:S01]  /*dcb0*/  MOV R201, R203 ;  /* 0x000000cb00c97202 */ /* 0x000fe20000000f00 */
[----:B------:R-:W-:Y:S02]  /*dcc0*/  IMAD.MOV.U32 R34, RZ, RZ, R29 ;  /* 0x000000ffff227224 */ /* 0x000fe400078e001d */
[----:B------:R-:W-:Y:S01]  /*dcd0*/  IMAD.MOV.U32 R203, RZ, RZ, R163 ;  /* 0x000000ffffcb7224 */ /* 0x000fe200078e00a3 */
[----:B------:R-:W-:Y:S01]  /*dce0*/  SHF.R.U64 R163, R36, 0x8, R37 ;  /* 0x0000000824a37819 */ /* 0x000fe20000001225 */
[----:B------:R-:W-:-:S04]  /*dcf0*/  IMAD.WIDE.U32 R24, P2, R6, -0x2e9eabc2, R24 ;  /* 0xd161543e06187825 */ /* 0x000fc80007840018 */
[----:B------:R-:W-:-:S04]  /*dd00*/  IMAD.WIDE.U32 R28, R6, 0x28e50275, RZ ;  /* 0x28e50275061c7825 */ /* 0x000fc800078e00ff */
[----:B------:R-:W-:Y:S01]  /*dd10*/  IMAD.WIDE.U32.X R66, R7, 0x6fd60fb, R66, P0 ;  /* 0x06fd60fb07427825 */ /* 0x000fe200000e0442 */
[----:B------:R-:W-:-:S03]  /*dd20*/  IADD3 RZ, P1, PT, R29, R24, RZ ;  /* 0x000000181dff7210 */ /* 0x000fc60007f3e0ff */
[----:B------:R-:W-:Y:S01]  /*dd30*/  IMAD.WIDE.U32 R32, P0, R4, 0x33af3e2e, R32 ;  /* 0x33af3e2e04207825 */ /* 0x000fe20007800020 */
[----:B------:R-:W-:-:S03]  /*dd40*/  SHF.R.U64 R66, R66, 0x3, R67 ;  /* 0x0000000342427819 */ /* 0x000fc60000001243 */
[----:B------:R-:W-:Y:S01]  /*dd50*/  IMAD.WIDE.U32 R36, R4, -0x292fa58d, RZ ;  /* 0xd6d05a7304247825 */ /* 0x000fe200078e00ff */
[----:B------:R-:W-:-:S03]  /*dd60*/  MOV R36, R33 ;  /* 0x0000002100247202 */ /* 0x000fc60000000f00 */
[----:B------:R-:W-:-:S04]  /*dd70*/  IMAD.WIDE.U32 R54, R3, -0x292fa58d, RZ ;  /* 0xd6d05a7303367825 */ /* 0x000fc800078e00ff */
[----:B------:R-:W-:Y:S01]  /*dd80*/  IMAD.WIDE.U32.X R28, R7, 0x6abc74be, R34, P6 ;  /* 0x6abc74be071c7825 */ /* 0x000fe200030e0422 */
[----:B------:R-:W-:-:S03]  /*dd90*/  IADD3 RZ, P6, PT, R37, R32, RZ ;  /* 0x0000002025ff7210 */ /* 0x000fc60007fde0ff */
[----:B------:R-:W-:Y:S01]  /*dda0*/  IMAD.X R37, RZ, RZ, RZ, P0 ;  /* 0x000000ffff257224 */ /* 0x000fe200000e06ff */
[----:B------:R-:W-:Y:S01]  /*ddb0*/  SHF.R.U64 R67, R28, 0x7, R29 ;  /* 0x000000071c437819 */ /* 0x000fe2000000121d */
[----:B------:R-:W-:-:S04]  /*ddc0*/  IMAD.WIDE.U32 R54, P0, R2, 0x33af3e2e, R54 ;  /* 0x33af3e2e02367825 */ /* 0x000fc80007800036 */
[----:B------:R-:W-:-:S04]  /*ddd0*/  IMAD.WIDE.U32 R58, R2, -0x292fa58d, RZ ;  /* 0xd6d05a73023a7825 */ /* 0x000fc800078e00ff */
[----:B------:R-:W-:Y:S01]  /*dde0*/  IMAD.X R35, RZ, RZ, RZ, P0 ;  /* 0x000000ffff237224 */ /* 0x000fe200000e06ff */
[----:B------:R-:W-:Y:S01]  /*ddf0*/  IADD3 RZ, P0, PT, R59, R54, RZ ;  /* 0x000000363bff7210 */ /* 0x000fe20007f1e0ff */
[----:B------:R-:W-:Y:S02]  /*de00*/  IMAD.MOV.U32 R34, RZ, RZ, R55 ;  /* 0x000000ffff227224 */ /* 0x000fe400078e0037 */
[----:B------:R-:W-:-:S04]  /*de10*/  IMAD.WIDE.U32 R58, R7, -0x292fa58d, RZ ;  /* 0xd6d05a73073a7825 */ /* 0x000fc800078e00ff */
[----:B------:R-:W-:-:S04]  /*de20*/  IMAD.WIDE.U32.X R34, R3, 0x33af3e2e, R34, P0 ;  /* 0x33af3e2e03227825 */ /* 0x000fc800000e0422 */
[----:B------:R-:W-:Y:S01]  /*de30*/  IMAD.MOV.U32 R189, RZ, RZ, R193 ;  /* 0x000000ffffbd7224 */ /* 0x000fe200078e00c1 */
[----:B------:R-:W-:Y:S01]  /*de40*/  SHF.R.U64 R193, R34, 0x6, R35 ;  /* 0x0000000622c17819 */ /* 0x000fe20000001223 */
[----:B------:R-:W-:-:S04]  /*de50*/  IMAD.WIDE.U32.X R36, R5, 0x33af3e2e, R36, P6 ;  /* 0x33af3e2e05247825 */ /* 0x000fc800030e0424 */
[----:B------:R-:W-:-:S04]  /*de60*/  IMAD.WIDE.U32 R58, P6, R6, 0x33af3e2e, R58 ;  /* 0x33af3e2e063a7825 */ /* 0x000fc800078c003a */
[----:B------:R-:W-:Y:S01]  /*de70*/  IMAD.WIDE.U32 R32, R6, -0x292fa58d, RZ ;  /* 0xd6d05a7306207825 */ /* 0x000fe200078e00ff */
[----:B------:R-:W-:-:S03]  /*de80*/  MOV R32, R31 ;  /* 0x0000001f00207202 */ /* 0x000fc60000000f00 */
[----:B------:R-:W-:Y:S01]  /*de90*/  IMAD.WIDE.U32 R34, R5, 0x17f9d00d, RZ ;  /* 0x17f9d00d05227825 */ /* 0x000fe200078e00ff */
[----:B------:R-:W-:-:S03]  /*dea0*/  IADD3 RZ, P0, PT, R33, R58, RZ ;  /* 0x0000003a21ff7210 */ /* 0x000fc60007f1e0ff */
[----:B------:R-:W-:Y:S01]  /*deb0*/  IMAD.MOV.U32 R137, RZ, RZ, R90 ;  /* 0x000000ffff897224 */ /* 0x000fe200078e005a */
[----:B------:R-:W-:Y:S01]  /*dec0*/  SHF.R.U64 R90, R122, 0x4, R123 ;  /* 0x000000047a5a7819 */ /* 0x000fe2000000127b */
[----:B------:R-:W-:Y:S01]  /*ded0*/  IMAD.MOV.U32 R121, RZ, RZ, R18 ;  /* 0x000000ffff797224 */ /* 0x000fe200078e0012 */
[----:B------:R-:W-:Y:S01]  /*dee0*/  MOV R18, R155 ;  /* 0x0000009b00127202 */ /* 0x000fe20000000f00 */
[----:B------:R-:W-:Y:S01]  /*def0*/  IMAD.X R33, RZ, RZ, RZ, P4 ;  /* 0x000000ffff217224 */ /* 0x000fe200020e06ff */
[----:B------:R-:W-:Y:S01]  /*df00*/  SHF.R.U64 R155, R36, 0x6, R37 ;  /* 0x00000006249b7819 */ /* 0x000fe20000001225 */
[----:B------:R-:W-:Y:S01]  /*df10*/  IMAD.MOV.U32 R105, RZ, RZ, R137 ;  /* 0x000000ffff697224 */ /* 0x000fe200078e0089 */
[----:B------:R-:W-:Y:S01]  /*df20*/  MOV R137, R191 ;  /* 0x000000bf00897202 */ /* 0x000fe20000000f00 */
[C---:B------:R-:W-:Y:S01]  /*df30*/  IMAD.WIDE.U32 R34, P4, R4.reuse, -0x3a018bfd, R34 ;  /* 0xc5fe740304227825 */ /* 0x040fe20007880022 */
[----:B------:R-:W-:Y:S02]  /*df40*/  MOV R122, R101 ;  /* 0x00000065007a7202 */ /* 0x000fe40000000f00 */
[----:B------:R-:W-:Y:S01]  /*df50*/  MOV R113, R137 ;  /* 0x0000008900717202 */ /* 0x000fe20000000f00 */
[----:B------:R-:W-:Y:S01]  /*df60*/  IMAD.WIDE.U32 R36, R4, 0x17f9d00d, RZ ;  /* 0x17f9d00d04247825 */ /* 0x000fe200078e00ff */
[----:B------:R-:W-:-:S02]  /*df70*/  SHF.R.U64 R137, R116, 0x5, R117 ;  /* 0x0000000574897819 */ /* 0x000fc40000001275 */
[----:B------:R-:W-:Y:S01]  /*df80*/  SHF.R.U64 R117, R96, 0x6, R97 ;  /* 0x0000000660757819 */ /* 0x000fe20000001261 */
[----:B------:R-:W-:-:S04]  /*df90*/  IMAD.WIDE.U32 R54, R3, 0x17f9d00d, RZ ;  /* 0x17f9d00d03367825 */ /* 0x000fc800078e00ff */
[----:B------:R-:W-:Y:S01]  /*dfa0*/  IMAD.MOV.U32 R191, RZ, RZ, R201 ;  /* 0x000000ffffbf7224 */ /* 0x000fe200078e00c9 */
[----:B------:R-:W-:Y:S01]  /*dfb0*/  MOV R201, R71 ;  /* 0x0000004700c97202 */ /* 0x000fe20000000f00 */
[----:B------:R-:W-:Y:S01]  /*dfc0*/  IMAD.X R71, RZ, RZ, RZ, P2 ;  /* 0x000000ffff477224 */ /* 0x000fe200010e06ff */
[----:B------:R-:W-:Y:S01]  /*dfd0*/  IADD3 RZ, P2, PT, R37, R34, RZ ;  /* 0x0000002225ff7210 */ /* 0x000fe20007f5e0ff */
[----:B------:R-:W-:Y:S02]  /*dfe0*/  IMAD.MOV.U32 R123, RZ, RZ, R135 ;  /* 0x000000ffff7b7224 */ /* 0x000fe400078e0087 */
[----:B------:R-:W-:Y:S02]  /*dff0*/  IMAD.MOV.U32 R135, RZ, RZ, R76 ;  /* 0x000000ffff877224 */ /* 0x000fe400078e004c */
[----:B------:R-:W-:Y:S02]  /*e000*/  IMAD.X R37, RZ, RZ, RZ, P4 ;  /* 0x000000ffff257224 */ /* 0x000fe400020e06ff */
[----:B------:R-:W-:-:S02]  /*e010*/  IMAD.MOV.U32 R36, RZ, RZ, R35 ;  /* 0x000000ffff247224 */ /* 0x000fc400078e0023 */
[----:B------:R-:W-:-:S04]  /*e020*/  IMAD.WIDE.U32 R54, P4, R2, -0x3a018bfd, R54 ;  /* 0xc5fe740302367825 */ /* 0x000fc80007880036 */
[----:B------:R-:W-:Y:S01]  /*e030*/  IMAD.WIDE.U32 R34, R2, 0x17f9d00d, RZ ;  /* 0x17f9d00d02227825 */ /* 0x000fe200078e00ff */
[----:B------:R-:W-:-:S03]  /*e040*/  MOV R30, R55 ;  /* 0x00000037001e7202 */ /* 0x000fc60000000f00 */
[----:B------:R-:W-:-:S04]  /*e050*/  IMAD.WIDE.U32 R76, R7, 0x17f9d00d, RZ ;  /* 0x17f9d00d074c7825 */ /* 0x000fc800078e00ff */
[----:B------:R-:W-:Y:S01]  /*e060*/  IMAD.X R31, RZ, RZ, RZ, P4 ;  /* 0x000000ffff1f7224 */ /* 0x000fe200020e06ff */
[----:B------:R-:W-:Y:S01]  /*e070*/  IADD3 RZ, P4, PT, R35, R54, RZ ;  /* 0x0000003623ff7210 */ /* 0x000fe20007f9e0ff */
[----:B------:R-:W-:Y:S02]  /*e080*/  IMAD.MOV.U32 R70, RZ, RZ, R25 ;  /* 0x000000ffff467224 */ /* 0x000fe400078e0019 */
[----:B------:R-:W-:-:S04]  /*e090*/  IMAD.WIDE.U32.X R36, R5, -0x3a018bfd, R36, P2 ;  /* 0xc5fe740305247825 */ /* 0x000fc800010e0424 */
[----:B------:R-:W-:-:S04]  /*e0a0*/  IMAD.WIDE.U32 R76, P2, R6, -0x3a018bfd, R76 ;  /* 0xc5fe7403064c7825 */ /* 0x000fc8000784004c */
[----:B------:R-:W-:-:S04]  /*e0b0*/  IMAD.WIDE.U32 R24, R6, 0x17f9d00d, RZ ;  /* 0x17f9d00d06187825 */ /* 0x000fc800078e00ff */
[----:B------:R-:W-:Y:S02]  /*e0c0*/  IMAD.MOV.U32 R101, RZ, RZ, R121 ;  /* 0x000000ffff657224 */ /* 0x000fe400078e0079 */
[----:B------:R-:W-:Y:S01]  /*e0d0*/  IMAD.MOV.U32 R121, RZ, RZ, R195 ;  /* 0x000000ffff797224 */ /* 0x000fe200078e00c3 */
[----:B------:R-:W-:Y:S01]  /*e0e0*/  MOV R195, R81 ;  /* 0x0000005100c37202 */ /* 0x000fe20000000f00 */
[----:B------:R-:W-:Y:S01]  /*e0f0*/  IMAD.WIDE.U32.X R30, R3, -0x3a018bfd, R30, P4 ;  /* 0xc5fe7403031e7825 */ /* 0x000fe200020e041e */
[----:B------:R-:W-:-:S03]  /*e100*/  IADD3 RZ, P4, PT, R25, R76, RZ ;  /* 0x0000004c19ff7210 */ /* 0x000fc60007f9e0ff */
[----:B------:R-:W-:Y:S02]  /*e110*/  IMAD.MOV.U32 R81, RZ, RZ, R46 ;  /* 0x000000ffff517224 */ /* 0x000fe400078e002e */
[----:B------:R-:W-:Y:S01]  /*e120*/  IMAD.MOV.U32 R46, RZ, RZ, R91 ;  /* 0x000000ffff2e7224 */ /* 0x000fe200078e005b */
[----:B------:R-:W-:Y:S01]  /*e130*/  SHF.R.U64 R91, R150, 0x5, R151 ;  /* 0x00000005965b7819 */ /* 0x000fe20000001297 */
[----:B------:R-:W-:Y:S01]  /*e140*/  IMAD.WIDE.U32 R24, R5, -0x1fe7b0ff, RZ ;  /* 0xe0184f0105187825 */ /* 0x000fe200078e00ff */
[----:B------:R-:W-:Y:S02]  /*e150*/  MOV R150, R101 ;  /* 0x0000006500967202 */ /* 0x000fe40000000f00 */
[----:B------:R-:W-:Y:S01]  /*e160*/  SHF.R.U64 R151, R36, 0x8, R37 ;  /* 0x0000000824977819 */ /* 0x000fe20000001225 */
[----:B------:R-:W-:Y:S01]  /*e170*/  IMAD.MOV.U32 R101, RZ, RZ, R191 ;  /* 0x000000ffff657224 */ /* 0x000fe200078e00bf */
[----:B------:R-:W-:Y:S01]  /*e180*/  SHF.R.U64 R191, R30, 0x8, R31 ;  /* 0x000000081ebf7819 */ /* 0x000fe2000000121f */
[----:B------:R-:W-:Y:S01]  /*e190*/  IMAD.MOV.U32 R35, RZ, RZ, R38 ;  /* 0x000000ffff237224 */ /* 0x000fe200078e0026 */
[----:B------:R-:W-:Y:S01]  /*e1a0*/  SHF.R.U64 R38, R126, 0x4, R127 ;  /* 0x000000047e267819 */ /* 0x000fe2000000127f */
[----:B------:R-:W-:Y:S01]  /*e1b0*/  IMAD.WIDE.U32.X R30, R7, 0x34ae820e, R32, P3 ;  /* 0x34ae820e071e7825 */ /* 0x000fe200018e0420 */
[----:B------:R-:W-:-:S03]  /*e1c0*/  MOV R126, R141 ;  /* 0x0000008d007e7202 */ /* 0x000fc60000000f00 */
[----:B------:R-:W-:Y:S01]  /*e1d0*/  IMAD.WIDE.U32 R36, R3, -0x1fe7b0ff, RZ ;  /* 0xe0184f0103247825 */ /* 0x000fe200078e00ff */
[----:B------:R-:W-:-:S03]  /*e1e0*/  SHF.R.U64 R69, R30, 0x6, R31 ;  /* 0x000000061e457819 */ /* 0x000fc6000000121f */
[----:B------:R-:W-:-:S04]  /*e1f0*/  IMAD.WIDE.U32 R24, P3, R4, 0x613c0309, R24 ;  /* 0x613c030904187825 */ /* 0x000fc80007860018 */
[----:B------:R-:W-:Y:S01]  /*e200*/  IMAD.WIDE.U32 R32, R4, -0x1fe7b0ff, RZ ;  /* 0xe0184f0104207825 */ /* 0x000fe200078e00ff */
[----:B------:R-:W-:-:S03]  /*e210*/  MOV R34, R25 ;  /* 0x0000001900227202 */ /* 0x000fc60000000f00 */
[----:B------:R-:W-:Y:S02]  /*e220*/  IMAD.MOV.U32 R127, RZ, RZ, R35 ;  /* 0x000000ffff7f7224 */ /* 0x000fe400078e0023 */
[----:B------:R-:W-:Y:S01]  /*e230*/  IMAD.WIDE.U32.X R70, R7, -0x2e9eabc2, R70, P1 ;  /* 0xd161543e07467825 */ /* 0x000fe200008e0446 */
[----:B------:R-:W-:-:S03]  /*e240*/  IADD3 RZ, P1, PT, R33, R24, RZ ;  /* 0x0000001821ff7210 */ /* 0x000fc60007f3e0ff */
[----:B------:R-:W-:Y:S01]  /*e250*/  IMAD.X R35, RZ, RZ, RZ, P3 ;  /* 0x000000ffff237224 */ /* 0x000fe200018e06ff */
[----:B------:R-:W-:Y:S01]  /*e260*/  SHF.R.U64 R70, R70, 0x8, R71 ;  /* 0x0000000846467819 */ /* 0x000fe20000001247 */
[----:B------:R-:W-:-:S04]  /*e270*/  IMAD.WIDE.U32 R36, P3, R2, 0x613c0309, R36 ;  /* 0x613c030902247825 */ /* 0x000fc80007860024 */
[----:B------:R-:W-:-:S04]  /*e280*/  IMAD.WIDE.U32 R54, R2, -0x1fe7b0ff, RZ ;  /* 0xe0184f0102367825 */ /* 0x000fc800078e00ff */
[----:B------:R-:W-:Y:S01]  /*e290*/  IMAD.X R33, RZ, RZ, RZ, P3 ;  /* 0x000000ffff217224 */ /* 0x000fe200018e06ff */
[----:B------:R-:W-:Y:S01]  /*e2a0*/  IADD3 RZ, P3, PT, R55, R36, RZ ;  /* 0x0000002437ff7210 */ /* 0x000fe20007f7e0ff */
[----:B------:R-:W-:-:S04]  /*e2b0*/  IMAD.WIDE.U32.X R34, R5, 0x613c0309, R34, P1 ;  /* 0x613c030905227825 */ /* 0x000fc800008e0422 */
[----:B------:R-:W-:Y:S01]  /*e2c0*/  IMAD.MOV.U32 R76, RZ, RZ, R101 ;  /* 0x000000ffff4c7224 */ /* 0x000fe200078e0065 */
[----:B------:R-:W-:Y:S01]  /*e2d0*/  SHF.R.U64 R101, R108, 0x6, R109 ;  /* 0x000000066c657819 */ /* 0x000fe2000000126d */
[----:B------:R-:W-:Y:S01]  /*e2e0*/  IMAD.MOV.U32 R32, RZ, RZ, R37 ;  /* 0x000000ffff207224 */ /* 0x000fe200078e0025 */
[----:B------:R-:W-:Y:S01]  /*e2f0*/  MOV R109, R78 ;  /* 0x0000004e006d7202 */ /* 0x000fe20000000f00 */
[----:B------:R-:W-:Y:S01]  /*e300*/  IMAD.MOV.U32 R141, RZ, RZ, R63 ;  /* 0x000000ffff8d7224 */ /* 0x000fe200078e003f */
[----:B------:R-:W-:Y:S01]  /*e310*/  SHF.R.U64 R143, R34, 0x7, R35 ;  /* 0x00000007228f7819 */ /* 0x000fe20000001223 */
[----:B------:R-:W-:Y:S02]  /*e320*/  IMAD.MOV.U32 R63, RZ, RZ, R79 ;  /* 0x000000ffff3f7224 */ /* 0x000fe400078e004f */
[----:B------:R-:W-:-:S04]  /*e330*/  IMAD.WIDE.U32 R78, R7, -0x1fe7b0ff, RZ ;  /* 0xe0184f01074e7825 */ /* 0x000fc800078e00ff */
[----:B------:R-:W-:-:S04]  /*e340*/  IMAD.WIDE.U32.X R32, R3, 0x613c0309, R32, P3 ;  /* 0x613c030903207825 */ /* 0x000fc800018e0420 */
[----:B------:R-:W-:-:S04]  /*e350*/  IMAD.WIDE.U32 R34, R5, 0x6c7316df, RZ ;  /* 0x6c7316df05227825 */ /* 0x000fc800078e00ff */
[----:B------:R-:W-:Y:S01]  /*e360*/  IMAD.MOV.U32 R107, RZ, RZ, R135 ;  /* 0x000000ffff6b7224 */ /* 0x000fe200078e0087 */
[----:B------:R-:W-:Y:S01]  /*e370*/  MOV R135, R189 ;  /* 0x000000bd00877202 */ /* 0x000fe20000000f00 */
[----:B------:R-:W-:Y:S01]  /*e380*/  IMAD.WIDE.U32 R78, P1, R6, 0x613c0309, R78 ;  /* 0x613c0309064e7825 */ /* 0x000fe2000782004e */
[----:B------:R-:W-:Y:S02]  /*e390*/  SHF.R.U64 R189, R32, 0x7, R33 ;  /* 0x0000000720bd7819 */ /* 0x000fe40000001221 */
[----:B------:R-:W-:Y:S01]  /*e3a0*/  IADD3.X R33, PT, PT, RZ, RZ, RZ, P6, !PT ;  /* 0x000000ffff217210 */ /* 0x000fe200037fe4ff */
[----:B------:R-:W-:Y:S01]  /*e3b0*/  IMAD.WIDE.U32 R24, R6, -0x1fe7b0ff, RZ ;  /* 0xe0184f0106187825 */ /* 0x000fe200078e00ff */
[----:B------:R-:W-:-:S03]  /*e3c0*/  MOV R32, R59 ;  /* 0x0000003b00207202 */ /* 0x000fc60000000f00 */
[----:B------:R-:W-:Y:S01]  /*e3d0*/  IMAD.WIDE.U32 R34, P6, R4, 0x2f3754d7, R34 ;  /* 0x2f3754d704227825 */ /* 0x000fe200078c0022 */
[----:B------:R-:W-:-:S03]  /*e3e0*/  IADD3 RZ, P3, PT, R25, R78, RZ ;  /* 0x0000004e19ff7210 */ /* 0x000fc60007f7e0ff */
[----:B------:R-:W-:Y:S01]  /*e3f0*/  IMAD.WIDE.U32 R36, R4, 0x6c7316df, RZ ;  /* 0x6c7316df04247825 */ /* 0x000fe200078e00ff */
[----:B------:R-:W-:-:S03]  /*e400*/  MOV R24, R35 ;  /* 0x0000002300187202 */ /* 0x000fc60000000f00 */
[----:B------:R-:W-:Y:S01]  /*e410*/  IMAD.X R25, RZ, RZ, RZ, P6 ;  /* 0x000000ffff197224 */ /* 0x000fe200030e06ff */
[----:B------:R-:W-:Y:S01]  /*e420*/  IADD3 RZ, P6, PT, R37, R34, RZ ;  /* 0x0000002225ff7210 */ /* 0x000fe20007fde0ff */
[----:B------:R-:W-:Y:S01]  /*e430*/  IMAD.MOV.U32 R129, RZ, RZ, R76 ;  /* 0x000000ffff817224 */ /* 0x000fe200078e004c */
[----:B------:R-:W-:Y:S01]  /*e440*/  SHF.R.U64 R76, R110, 0x1, R111 ;  /* 0x000000016e4c7819 */ /* 0x000fe2000000126f */
[----:B------:R-:W-:Y:S01]  /*e450*/  IMAD.MOV.U32 R145, RZ, RZ, R81 ;  /* 0x000000ffff917224 */ /* 0x000fe200078e0051 */
[----:B------:R-:W-:Y:S01]  /*e460*/  MOV R110, R141 ;  /* 0x0000008d006e7202 */ /* 0x000fe20000000f00 */
[----:B------:R-:W-:-:S04]  /*e470*/  IMAD.WIDE.U32.X R24, R5, 0x2f3754d7, R24, P6 ;  /* 0x2f3754d705187825 */ /* 0x000fc800030e0418 */
[----:B------:R-:W-:Y:S01]  /*e480*/  IMAD.WIDE.U32 R80, R7, 0x6c7316df, RZ ;  /* 0x6c7316df07507825 */ /* 0x000fe200078e00ff */
[----:B------:R-:W-:-:S03]  /*e490*/  SHF.R.U64 R141, R24, 0x6, R25 ;  /* 0x00000006188d7819 */ /* 0x000fc60000001219 */
[----:B------:R-:W-:-:S04]  /*e4a0*/  IMAD.WIDE.U32 R24, R3, 0x6c7316df, RZ ;  /* 0x6c7316df03187825 */ /* 0x000fc800078e00ff */
[----:B------:R-:W-:Y:S02]  /*e4b0*/  IMAD.X R35, RZ, RZ, RZ, P2 ;  /* 0x000000ffff237224 */ /* 0x000fe400010e06ff */
[----:B------:R-:W-:-:S04]  /*e4c0*/  IMAD.WIDE.U32 R80, P2, R6, 0x2f3754d7, R80 ;  /* 0x2f3754d706507825 */ /* 0x000fc80007840050 */
[----:B------:R-:W-:Y:S01]  /*e4d0*/  IMAD.WIDE.U32 R36, R6, 0x6c7316df, RZ ;  /* 0x6c7316df06247825 */ /* 0x000fe200078e00ff */
[----:B------:R-:W-:-:S03]  /*e4e0*/  MOV R36, R81 ;  /* 0x0000005100247202 */ /* 0x000fc60000000f00 */
[----:B------:R-:W-:Y:S01]  /*e4f0*/  IMAD.MOV.U32 R111, RZ, RZ, R109 ;  /* 0x000000ffff6f7224 */ /* 0x000fe200078e006d */
[----:B------:R-:W-:Y:S01]  /*e500*/  IADD3 RZ, P6, PT, R37, R80, RZ ;  /* 0x0000005025ff7210 */ /* 0x000fe20007fde0ff */
[----:B------:R-:W-:Y:S01]  /*e510*/  IMAD.X R55, RZ, RZ, RZ, P1 ;  /* 0x000000ffff377224 */ /* 0x000fe200008e06ff */
[----:B------:R-:W-:Y:S01]  /*e520*/  IADD3.X R37, PT, PT, RZ, RZ, RZ, P2, !PT ;  /* 0x000000ffff257210 */ /* 0x000fe200017fe4ff */
[----:B------:R-:W-:-:S04]  /*e530*/  IMAD.WIDE.U32 R24, P1, R2, 0x2f3754d7, R24 ;  /* 0x2f3754d702187825 */ /* 0x000fc80007820018 */
[----:B------:R-:W-:-:S04]  /*e540*/  IMAD.WIDE.U32 R108, R2, 0x6c7316df, RZ ;  /* 0x6c7316df026c7825 */ /* 0x000fc800078e00ff */
[----:B------:R-:W-:Y:S01]  /*e550*/  IMAD.MOV.U32 R108, RZ, RZ, R18 ;  /* 0x000000ffff6c7224 */ /* 0x000fe200078e0012 */
[----:B------:R-:W-:Y:S01]  /*e560*/  IADD3 RZ, P2, PT, R109, R24, RZ ;  /* 0x000000186dff7210 */ /* 0x000fe20007f5e0ff */
[----:B------:R-:W-:Y:S01]  /*e570*/  IMAD.MOV.U32 R109, RZ, RZ, R63 ;  /* 0x000000ffff6d7224 */ /* 0x000fe200078e003f */
[----:B------:R-:W-:Y:S01]  /*e580*/  SHF.R.U64 R63, R26, 0x8, R27 ;  /* 0x000000081a3f7819 */ /* 0x000fe2000000121b */
[----:B------:R-:W-:Y:S01]  /*e590*/  IMAD.MOV.U32 R112, RZ, RZ, R121 ;  /* 0x000000ffff707224 */ /* 0x000fe200078e0079 */
[----:B------:R-:W-:Y:S01]  /*e5a0*/  SHF.R.U64 R121, R114, 0x5, R115 ;  /* 0x0000000572797819 */ /* 0x000fe20000001273 */
[----:B------:R-:W-:Y:S01]  /*e5b0*/  IMAD.MOV.U32 R131, RZ, RZ, R135 ;  /* 0x000000ffff837224 */ /* 0x000fe200078e0087 */
[----:B------:R-:W-:Y:S01]  /*e5c0*/  SHF.R.U64 R18, R50, 0x6, R51 ;  /* 0x0000000632127819 */ /* 0x000fe20000001233 */
[----:B------:R-:W-:Y:S01]  /*e5d0*/  IMAD.MOV.U32 R116, RZ, RZ, R118 ;  /* 0x000000ffff747224 */ /* 0x000fe200078e0076 */
[----:B------:R-:W-:Y:S01]  /*e5e0*/  SHF.R.U64 R135, R152, 0x6, R153 ;  /* 0x0000000698877819 */ /* 0x000fe20000001299 */
[----:B------:R-:W-:Y:S01]  /*e5f0*/  IMAD.MOV.U32 R118, RZ, RZ, R108 ;  /* 0x000000ffff767224 */ /* 0x000fe200078e006c */
[----:B------:R-:W-:Y:S01]  /*e600*/  MOV R108, R109 ;  /* 0x0000006d006c7202 */ /* 0x000fe20000000f00 */
[----:B------:R-:W-:-:S02]  /*e610*/  IMAD.MOV.U32 R109, RZ, RZ, R112 ;  /* 0x000000ffff6d7224 */ /* 0x000fc400078e0070 */
[----:B------:R-:W-:Y:S01]  /*e620*/  IMAD.MOV.U32 R112, RZ, RZ, R113 ;  /* 0x000000ffff707224 */ /* 0x000fe200078e0071 */
[----:B------:R-:W-:Y:S01]  /*e630*/  MOV R113, R131 ;  /* 0x0000008300717202 */ /* 0x000fe20000000f00 */
[----:B------:R-:W-:Y:S02]  /*e640*/  IMAD.MOV.U32 R131, RZ, RZ, R110 ;  /* 0x000000ffff837224 */ /* 0x000fe400078e006e */
[----:B------:R-:W-:Y:S01]  /*e650*/  IMAD.MOV.U32 R110, RZ, RZ, R111 ;  /* 0x000000ffff6e7224 */ /* 0x000fe200078e006f */
[----:B------:R-:W-:Y:S01]  /*e660*/  MOV R111, R129 ;  /* 0x00000081006f7202 */ /* 0x000fe20000000f00 */
[----:B------:R-:W-:Y:S02]  /*e670*/  IMAD.MOV.U32 R129, RZ, RZ, R126 ;  /* 0x000000ffff817224 */ /* 0x000fe400078e007e */
[----:B------:R-:W-:Y:S01]  /*e680*/  IMAD.MOV.U32 R126, RZ, RZ, R127 ;  /* 0x000000ffff7e7224 */ /* 0x000fe200078e007f */
[----:B------:R-:W-:Y:S01]  /*e690*/  MOV R127, R150 ;  /* 0x00000096007f7202 */ /* 0x000fe20000000f00 */
[----:B------:R-:W-:-:S02]  /*e6a0*/  IMAD.MOV.U32 R150, RZ, RZ, R105 ;  /* 0x000000ffff967224 */ /* 0x000fc400078e0069 */
[----:B------:R-:W-:Y:S01]  /*e6b0*/  IMAD.MOV.U32 R105, RZ, RZ, R122 ;  /* 0x000000ffff697224 */ /* 0x000fe200078e007a */
[----:B------:R-:W-:Y:S01]  /*e6c0*/  MOV R122, R123 ;  /* 0x0000007b007a7202 */ /* 0x000fe20000000f00 */
[----:B------:R-:W-:Y:S02]  /*e6d0*/  IMAD.MOV.U32 R123, RZ, RZ, R120 ;  /* 0x000000ffff7b7224 */ /* 0x000fe400078e0078 */
[----:B------:R-:W-:Y:S02]  /*e6e0*/  IMAD.MOV.U32 R120, RZ, RZ, R73 ;  /* 0x000000ffff787224 */ /* 0x000fe400078e0049 */
[----:B------:R-:W2:Y:S01]  /*e6f0*/  LDL.LU R73, [R1+0x28] ;  /* 0x0000280001497983 */ /* 0x000ea20000300800 */
[----:B------:R-:W-:Y:S01]  /*e700*/  MOV R167, R112 ;  /* 0x0000007000a77202 */ /* 0x000fe20000000f00 */
[----:B------:R-:W-:Y:S02]  /*e710*/  IMAD R241, R241, 0x25, RZ ;  /* 0x00000025f1f17824 */ /* 0x000fe400078e02ff */
[----:B------:R-:W3:Y:S01]  /*e720*/  LDL.LU R112, [R1+0xe0] ;  /* 0x0000e00001707983 */ /* 0x000ee20000300800 */
[----:B------:R-:W-:-:S02]  /*e730*/  IMAD.MOV.U32 R24, RZ, RZ, R61 ;  /* 0x000000ffff187224 */ /* 0x000fc400078e003d */
[----:B------:R-:W-:Y:S01]  /*e740*/  IMAD.MOV.U32 R34, RZ, RZ, R77 ;  /* 0x000000ffff227224 */ /* 0x000fe200078e004d */
[----:B------:R-:W-:Y:S01]  /*e750*/  SHF.R.U32.HI R241, RZ, 0x8, R241 ;  /* 0x00000008fff17819 */ /* 0x000fe200000116f1 */
[----:B------:R-:W-:Y:S02]  /*e760*/  IMAD R24, R24, -0x13, R6 ;  /* 0xffffffed18187824 */ /* 0x000fe400078e0206 */
[----:B------:R-:W-:Y:S01]  /*e770*/  IMAD.WIDE.U32.X R32, R7, 0x33af3e2e, R32, P0 ;  /* 0x33af3e2e07207825 */ /* 0x000fe200000e0420 */
[----:B------:R-:W-:-:S03]  /*e780*/  PRMT R241, R241, 0x9910, RZ ;  /* 0x00009910f1f17816 */ /* 0x000fc600000000ff */
[----:B------:R-:W-:Y:S02]  /*e790*/  IMAD.MOV.U32 R54, RZ, RZ, R79 ;  /* 0x000000ffff367224 */ /* 0x000fe400078e004f */
[--C-:B------:R-:W-:Y:S02]  /*e7a0*/  IMAD R117, R117, -0xa7, R6.reuse ;  /* 0xffffff5975757824 */ /* 0x100fe400078e0206 */
[----:B------:R-:W-:Y:S02]  /*e7b0*/  IMAD.MOV.U32 R181, RZ, RZ, R131 ;  /* 0x000000ffffb57224 */ /* 0x000fe400078e0083 */
[----:B------:R-:W-:Y:S02]  /*e7c0*/  IMAD.MOV.U32 R171, RZ, RZ, R113 ;  /* 0x000000ffffab7224 */ /* 0x000fe400078e0071 */
[----:B------:R-:W-:Y:S01]  /*e7d0*/  IMAD R121, R121, -0xad, R6 ;  /* 0xffffff5379797824 */ /* 0x000fe200078e0206 */
[----:B------:R-:W-:Y:S01]  /*e7e0*/  MOV R161, R110 ;  /* 0x0000006e00a17202 */ /* 0x000fe20000000f00 */
[----:B------:R-:W-:Y:S01]  /*e7f0*/  IMAD R241, R241, 0x7, RZ ;  /* 0x00000007f1f17824 */ /* 0x000fe200078e02ff */
[----:B------:R-:W-:-:S04]  /*e800*/  SHF.R.U64 R61, R74, 0x7, R75 ;  /* 0x000000074a3d7819 */ /* 0x000fc8000000124b */
[----:B------:R-:W-:-:S04]  /*e810*/  IADD3 R241, PT, PT, RZ, -R241, RZ ;  /* 0x800000f1fff17210 */ /* 0x000fc80007ffe0ff */
[----:B------:R-:W-:-:S05]  /*e820*/  PRMT R241, R241, 0x7710, RZ ;  /* 0x00007710f1f17816 */ /* 0x000fca00000000ff */
[----:B------:R-:W-:Y:S02]  /*e830*/  IMAD.IADD R241, R132, 0x1, R241 ;  /* 0x0000000184f17824 */ /* 0x000fe400078e02f1 */
[----:B------:R-:W-:-:S04]  /*e840*/  IMAD.MOV.U32 R132, RZ, RZ, R125 ;  /* 0x000000ffff847224 */ /* 0x000fc800078e007d */
[----:B------:R-:W-:-:S04]  /*e850*/  IMAD.WIDE.U32.X R132, R7, 0x55555555, R132, P5 ;  /* 0x5555555507847825 */ /* 0x000fc800028e0484 */
[----:B------:R-:W-:Y:S02]  /*e860*/  IMAD R133, R133, -0x3, RZ ;  /* 0xfffffffd85857824 */ /* 0x000fe400078e02ff */
[----:B------:R-:W-:-:S04]  /*e870*/  IMAD.WIDE.U32 R22, R132, -0x3, R6 ;  /* 0xfffffffd84167825 */ /* 0x000fc800078e0006 */
[----:B------:R-:W-:Y:S01]  /*e880*/  IMAD R28, R24, R24, RZ ;  /* 0x00000018181c7224 */ /* 0x000fe200078e02ff */
[----:B------:R-:W-:Y:S01]  /*e890*/  IADD3 R133, PT, PT, R23, -R132, R133 ;  /* 0x8000008417857210 */ /* 0x000fe20007ffe085 */
[----:B------:R-:W-:-:S03]  /*e8a0*/  IMAD R77, R116, -0x2b, R6 ;  /* 0xffffffd5744d7824 */ /* 0x000fc600078e0206 */
[----:B------:R-:W-:Y:S01]  /*e8b0*/  LOP3.LUT R26, R28, 0xffff, RZ, 0xc0, !PT ;  /* 0x0000ffff1c1a7812 */ /* 0x000fe200078ec0ff */
[----:B------:R-:W-:Y:S02]  /*e8c0*/  IMAD R29, R77, R77, RZ ;  /* 0x0000004d4d1d7224 */ /* 0x000fe400078e02ff */
[-C--:B------:R-:W-:Y:S02]  /*e8d0*/  IMAD R31, R133, R22.reuse, RZ ;  /* 0x00000016851f7224 */ /* 0x080fe400078e02ff */
[----:B------:R-:W-:Y:S01]  /*e8e0*/  IMAD R23, R26, 0xd7a, RZ ;  /* 0x00000d7a1a177824 */ /* 0x000fe200078e02ff */
[----:B------:R-:W-:Y:S01]  /*e8f0*/  LOP3.LUT R30, R29, 0xffff, RZ, 0xc0, !PT ;  /* 0x0000ffff1d1e7812 */ /* 0x000fe200078ec0ff */
[----:B------:R-:W-:-:S04]  /*e900*/  IMAD.WIDE.U32 R26, R22, R22, RZ ;  /* 0x00000016161a7225 */ /* 0x000fc800078e00ff */
[----:B------:R-:W-:Y:S01]  /*e910*/  IMAD R31, R133, R22, R31 ;  /* 0x00000016851f7224 */ /* 0x000fe200078e021f */
[----:B------:R-:W-:Y:S01]  /*e920*/  SHF.R.U64 R71, R32, 0x6, R33 ;  /* 0x0000000620477819 */ /* 0x000fe20000001221 */
[----:B------:R-:W-:Y:S01]  /*e930*/  IMAD.WIDE.U32.X R54, R7, 0x613c0309, R54, P3 ;  /* 0x613c030907367825 */ /* 0x000fe200018e0436 */
[----:B------:R-:W-:Y:S02]  /*e940*/  ISETP.GE.U32.AND P0, PT, R26, 0x3, PT ;  /* 0x000000031a00780c */ /* 0x000fe40003f06070 */
[----:B------:R-:W-:Y:S01]  /*e950*/  IADD3 R32, PT, PT, R27, R31, RZ ;  /* 0x0000001f1b207210 */ /* 0x000fe20007ffe0ff */
[----:B------:R-:W-:Y:S01]  /*e960*/  IMAD R30, R30, 0x17d1, RZ ;  /* 0x000017d11e1e7824 */ /* 0x000fe200078e02ff */
[----:B------:R-:W-:Y:S02]  /*e970*/  IADD3 R31, P3, PT, R26, -0x3, RZ ;  /* 0xfffffffd1a1f7810 */ /* 0x000fe40007f7e0ff */
[----:B------:R-:W-:Y:S02]  /*e980*/  SHF.R.U32.HI R23, RZ, 0x10, R23 ;  /* 0x00000010ff177819 */ /* 0x000fe40000011617 */
[----:B------:R-:W-:-:S02]  /*e990*/  ISETP.GE.U32.AND.EX P0, PT, R32, RZ, PT, P0 ;  /* 0x000000ff2000720c */ /* 0x000fc40003f06100 */
[C---:B------:R-:W-:Y:S02]  /*e9a0*/  IADD3.X R33, PT, PT, R32.reuse, -0x1, RZ, P3, !PT ;  /* 0xffffffff20217810 */ /* 0x040fe40001ffe4ff */
[----:B------:R-:W-:Y:S02]  /*e9b0*/  SHF.R.U32.HI R30, RZ, 0x12, R30 ;  /* 0x00000012ff1e7819 */ /* 0x000fe4000001161e */
[----:B------:R-:W-:Y:S02]  /*e9c0*/  PRMT R23, R23, 0x9910, RZ ;  /* 0x0000991017177816 */ /* 0x000fe400000000ff */
[----:B------:R-:W-:Y:S01]  /*e9d0*/  MOV R131, R126 ;  /* 0x0000007e00837202 */ /* 0x000fe20000000f00 */
[----:B------:R-:W-:Y:S01]  /*e9e0*/  IMAD R126, R117, R117, RZ ;  /* 0x00000075757e7224 */ /* 0x000fe200078e02ff */
[----:B------:R-:W-:Y:S02]  /*e9f0*/  SEL R33, R32, R33, !P0 ;  /* 0x0000002120217207 */ /* 0x000fe40004000000 */
[----:B------:R-:W-:Y:S01]  /*ea00*/  PRMT R27, R30, 0x9910, RZ ;  /* 0x000099101e1b7816 */ /* 0x000fe200000000ff */
[----:B------:R-:W-:Y:S01]  /*ea10*/  IMAD R23, R23, 0x13, RZ ;  /* 0x0000001317177824 */ /* 0x000fe200078e02ff */
[----:B------:R-:W-:Y:S01]  /*ea20*/  SEL R31, R26, R31, !P0 ;  /* 0x0000001f1a1f7207 */ /* 0x000fe20004000000 */
[----:B------:R-:W-:Y:S01]  /*ea30*/  IMAD R32, R33, R22, RZ ;  /* 0x0000001621207224 */ /* 0x000fe200078e02ff */
[----:B------:R-:W-:Y:S01]  /*ea40*/  LOP3.LUT R30, R126, 0xffff, RZ, 0xc0, !PT ;  /* 0x0000ffff7e1e7812 */ /* 0x000fe200078ec0ff */
[----:B------:R-:W-:-:S02]  /*ea50*/  IMAD R26, R27, 0x2b, RZ ;  /* 0x0000002b1b1a7824 */ /* 0x000fc400078e02ff */
[----:B------:R-:W-:Y:S02]  /*ea60*/  IMAD.MOV R27, RZ, RZ, -R23 ;  /* 0x000000ffff1b7224 */ /* 0x000fe400078e0a17 */
[----:B------:R-:W-:-:S04]  /*ea70*/  IMAD.WIDE.U32 R22, R31, R22, RZ ;  /* 0x000000161f167225 */ /* 0x000fc800078e00ff */
[----:B------:R-:W-:Y:S02]  /*ea80*/  IMAD R31, R31, R133, R32 ;  /* 0x000000851f1f7224 */ /* 0x000fe400078e0220 */
[----:B------:R-:W-:Y:S01]  /*ea90*/  IMAD R30, R30, 0x886f, RZ ;  /* 0x0000886f1e1e7824 */ /* 0x000fe200078e02ff */
[----:B------:R-:W-:Y:S01]  /*eaa0*/  ISETP.GE.U32.AND P0, PT, R22, 0x3, PT ;  /* 0x000000031600780c */ /* 0x000fe20003f06070 */
[----:B------:R-:W-:Y:S02]  /*eab0*/  IMAD.IADD R23, R23, 0x1, R31 ;  /* 0x0000000117177824 */ /* 0x000fe400078e021f */
[----:B------:R-:W-:Y:S01]  /*eac0*/  IMAD.MOV.U32 R113, RZ, RZ, R127 ;  /* 0x000000ffff717224 */ /* 0x000fe200078e007f */
[----:B------:R-:W-:Y:S01]  /*ead0*/  SHF.R.U32.HI R127, RZ, 0x10, R30 ;  /* 0x00000010ff7f7819 */ /* 0x000fe2000001161e */
[----:B------:R-:W-:Y:S01]  /*eae0*/  IMAD.MOV R32, RZ, RZ, -R26 ;  /* 0x000000ffff207224 */ /* 0x000fe200078e0a1a */
[----:B------:R-:W-:Y:S02]  /*eaf0*/  PRMT R27, R27, 0x7710, RZ ;  /* 0x000077101b1b7816 */ /* 0x000fe400000000ff */
[----:B------:R-:W-:-:S02]  /*eb00*/  ISETP.GE.U32.AND.EX P0, PT, R23, RZ, PT, P0 ;  /* 0x000000ff1700720c */ /* 0x000fc40003f06100 */
[----:B------:R-:W-:Y:S01]  /*eb10*/  IADD3 R23, PT, PT, RZ, -R127, RZ ;  /* 0x8000007fff177210 */ /* 0x000fe20007ffe0ff */
[----:B------:R-:W-:Y:S01]  /*eb20*/  IMAD R124, R121, R121, RZ ;  /* 0x00000079797c7224 */ /* 0x000fe200078e02ff */
[----:B------:R-:W-:Y:S02]  /*eb30*/  IADD3 R26, PT, PT, R28, R27, RZ ;  /* 0x0000001b1c1a7210 */ /* 0x000fe40007ffe0ff */
[----:B------:R-:W-:Y:S02]  /*eb40*/  PRMT R28, R32, 0x7710, RZ ;  /* 0x00007710201c7816 */ /* 0x000fe400000000ff */
[----:B------:R-:W-:Y:S01]  /*eb50*/  PRMT R23, R23, 0x7710, RZ ;  /* 0x0000771017177816 */ /* 0x000fe200000000ff */
[----:B------:R-:W-:Y:S02]  /*eb60*/  IMAD.MOV.U32 R110, RZ, RZ, R129 ;  /* 0x000000ffff6e7224 */ /* 0x000fe400078e0081 */
[----:B------:R-:W-:Y:S02]  /*eb70*/  IMAD R206, R206, -0x1f, R6 ;  /* 0xffffffe1cece7824 */ /* 0x000fe400078e0206 */
[----:B------:R-:W-:Y:S01]  /*eb80*/  IMAD.MOV.U32 R129, RZ, RZ, R150 ;  /* 0x000000ffff817224 */ /* 0x000fe200078e0096 */
[----:B------:R-:W-:Y:S01]  /*eb90*/  MOV R150, R105 ;  /* 0x0000006900967202 */ /* 0x000fe20000000f00 */
[----:B------:R-:W-:Y:S01]  /*eba0*/  IMAD R204, R204, -0x25, R6 ;  /* 0xffffffdbcccc7824 */ /* 0x000fe200078e0206 */
[----:B------:R-:W-:Y:S01]  /*ebb0*/  LOP3.LUT R30, R124, 0xffff, RZ, 0xc0, !PT ;  /* 0x0000ffff7c1e7812 */ /* 0x000fe200078ec0ff */
[----:B------:R-:W-:-:S04]  /*ebc0*/  IMAD.WIDE.U32.X R34, R7, -0x3a018bfd, R34, P4 ;  /* 0xc5fe740307227825 */ /* 0x000fc800020e0422 */
[----:B------:R-:W-:Y:S02]  /*ebd0*/  IMAD R202, R202, -0x3d, R6 ;  /* 0xffffffc3caca7824 */ /* 0x000fe400078e0206 */
[----:B------:R-:W-:Y:S02]  /*ebe0*/  IMAD.MOV.U32 R105, RZ, RZ, R122 ;  /* 0x000000ffff697224 */ /* 0x000fe400078e007a */
[----:B------:R-:W-:Y:S02]  /*ebf0*/  IMAD.IADD R27, R29, 0x1, R28 ;  /* 0x000000011d1b7824 */ /* 0x000fe400078e021c */
[----:B------:R-:W-:Y:S02]  /*ec00*/  IMAD.IADD R23, R126, 0x1, R23 ;  /* 0x000000017e177824 */ /* 0x000fe400078e0217 */
[----:B------:R-:W-:Y:S01]  /*ec10*/  IMAD.MOV.U32 R122, RZ, RZ, R123 ;  /* 0x000000ffff7a7224 */ /* 0x000fe200078e007b */
[----:B------:R-:W-:Y:S01]  /*ec20*/  MOV R123, R120 ;  /* 0x00000078007b7202 */ /* 0x000fe20000000f00 */
[----:B------:R-:W-:-:S02]  /*ec30*/  IMAD R29, R206, R206, RZ ;  /* 0x000000cece1d7224 */ /* 0x000fc400078e02ff */
[----:B------:R-:W-:Y:S02]  /*ec40*/  IMAD R28, R204, R204, RZ ;  /* 0x000000cccc1c7224 */ /* 0x000fe400078e02ff */
[----:B------:R-:W-:Y:S02]  /*ec50*/  IMAD R31, R202, R202, RZ ;  /* 0x000000caca1f7224 */ /* 0x000fe400078e02ff */
[----:B------:R-:W-:Y:S01]  /*ec60*/  IMAD R125, R30, 0x7ad3, RZ ;  /* 0x00007ad31e7d7824 */ /* 0x000fe200078e02ff */
[----:B------:R-:W-:Y:S02]  /*ec70*/  LOP3.LUT R30, R28, 0xffff, RZ, 0xc0, !PT ;  /* 0x0000ffff1c1e7812 */ /* 0x000fe400078ec0ff */
[----:B------:R-:W-:Y:S02]  /*ec80*/  LOP3.LUT R32, R31, 0xffff, RZ, 0xc0, !PT ;  /* 0x0000ffff1f207812 */ /* 0x000fe400078ec0ff */
[----:B------:R-:W-:Y:S01]  /*ec90*/  SHF.R.U32.HI R125, RZ, 0x10, R125 ;  /* 0x00000010ff7d7819 */ /* 0x000fe2000001167d */
[----:B------:R-:W-:-:S02]  /*eca0*/  IMAD R30, R30, 0xdd7, RZ ;  /* 0x00000dd71e1e7824 */ /* 0x000fc400078e02ff */
[----:B------:R-:W-:Y:S02]  /*ecb0*/  IMAD R32, R32, 0x865, RZ ;  /* 0x0000086520207824 */ /* 0x000fe400078e02ff */
[----:B------:R-:W-:Y:S01]  /*ecc0*/  IMAD.MOV R33, RZ, RZ, -R125 ;  /* 0x000000ffff217224 */ /* 0x000fe200078e0a7d */
[----:B------:R-:W-:Y:S02]  /*ecd0*/  SHF.R.U32.HI R30, RZ, 0x11, R30 ;  /* 0x00000011ff1e7819 */ /* 0x000fe4000001161e */
[----:B------:R-:W-:Y:S02]  /*ece0*/  SHF.R.U32.HI R32, RZ, 0x11, R32 ;  /* 0x00000011ff207819 */ /* 0x000fe40000011620 */
[----:B------:R-:W-:Y:S01]  /*ecf0*/  PRMT R33, R33, 0x7710, RZ ;  /* 0x0000771021217816 */ /* 0x000fe200000000ff */
[----:B------:R-:W-:Y:S01]  /*ed00*/  IMAD.WIDE.U32.X R36, R7, 0x2f3754d7, R36, P6 ;  /* 0x2f3754d707247825 */ /* 0x000fe200030e0424 */
[----:B------:R-:W-:-:S03]  /*ed10*/  PRMT R30, R30, 0x9910, RZ ;  /* 0x000099101e1e7816 */ /* 0x000fc600000000ff */
[--C-:B------:R-:W-:Y:S01]  /*ed20*/  IMAD R200, R200, -0x43, R6.reuse ;  /* 0xffffffbdc8c87824 */ /* 0x100fe200078e0206 */
[----:B------:R-:W-:Y:S01]  /*ed30*/  SHF.R.U64 R75, R36, 0x6, R37 ;  /* 0x00000006244b7819 */ /* 0x000fe20000001225 */
[--C-:B------:R-:W-:Y:S02]  /*ed40*/  IMAD R198, R198, -0x49, R6.reuse ;  /* 0xffffffb7c6c67824 */ /* 0x100fe400078e0206 */
[----:B------:R-:W-:Y:S02]  /*ed50*/  IMAD R83, R83, -0x6d, R6 ;  /* 0xffffff9353537824 */ /* 0x000fe400078e0206 */
[----:B------:R-:W-:Y:S02]  /*ed60*/  IMAD R81, R198, R198, RZ ;  /* 0x000000c6c6517224 */ /* 0x000fe400078e02ff */
[----:B------:R-:W-:Y:S02]  /*ed70*/  IMAD.MOV.U32 R183, RZ, RZ, R111 ;  /* 0x000000ffffb77224 */ /* 0x000fe400078e006f */
[----:B------:R-:W-:-:S02]  /*ed80*/  IMAD.MOV.U32 R111, RZ, RZ, R82 ;  /* 0x000000ffff6f7224 */ /* 0x000fc400078e0052 */
[----:B------:R-:W-:Y:S02]  /*ed90*/  IMAD R82, R83, R83, RZ ;  /* 0x0000005353527224 */ /* 0x000fe400078e02ff */
[----:B------:R-:W-:Y:S01]  /*eda0*/  IMAD.MOV.U32 R157, RZ, RZ, R109 ;  /* 0x000000ffff9d7224 */ /* 0x000fe200078e006d */
[----:B------:R-:W-:Y:S01]  /*edb0*/  MOV R109, R201 ;  /* 0x000000c9006d7202 */ /* 0x000fe20000000f00 */
[----:B------:R-:W-:Y:S01]  /*edc0*/  IMAD.MOV.U32 R201, RZ, RZ, R46 ;  /* 0x000000ffffc97224 */ /* 0x000fe200078e002e */
[----:B------:R-:W-:-:S05]  /*edd0*/  LOP3.LUT R46, R82, 0xffff, RZ, 0xc0, !PT ;  /* 0x0000ffff522e7812 */ /* 0x000fca00078ec0ff */
[----:B------:R-:W-:Y:S02]  /*ede0*/  IMAD R46, R46, 0x965, RZ ;  /* 0x000009652e2e7824 */ /* 0x000fe400078e02ff */
[----:B------:R-:W-:Y:S01]  /*edf0*/  IMAD R85, R85, -0x11, R6 ;  /* 0xffffffef55557824 */ /* 0x000fe200078e0206 */
[----:B------:R-:W-:-:S03]  /*ee00*/  MOV R116, R84 ;  /* 0x0000005400747202 */ /* 0x000fc60000000f00 */
[----:B------:R-:W-:Y:S02]  /*ee10*/  IMAD R84, R85, R85, RZ ;  /* 0x0000005555547224 */ /* 0x000fe400078e02ff */
[----:B------:R-:W-:Y:S02]  /*ee20*/  IMAD.MOV.U32 R153, RZ, RZ, R53 ;  /* 0x000000ffff997224 */ /* 0x000fe400078e0035 */
[----:B--2---:R-:W-:Y:S01]  /*ee30*/  IMAD.MOV.U32 R120, RZ, RZ, R73 ;  /* 0x000000ffff787224 */ /* 0x004fe200078e0049 */
[----:B------:R-:W-:Y:S02]  /*ee40*/  SHF.R.U64 R73, R34, 0x8, R35 ;  /* 0x0000000822497819 */ /* 0x000fe40000001223 */
[----:B------:R-:W-:Y:S02]  /*ee50*/  LOP3.LUT R34, R23, 0xffff, RZ, 0xc0, !PT ;  /* 0x0000ffff17227812 */ /* 0x000fe400078ec0ff */
[----:B------:R-:W-:-:S05]  /*ee60*/  LOP3.LUT R23, R29, 0xffff, RZ, 0xc0, !PT ;  /* 0x0000ffff1d177812 */ /* 0x000fca00078ec0ff */
[----:B------:R-:W-:Y:S01]  /*ee70*/  IMAD R23, R23, 0x843, RZ ;  /* 0x0000084317177824 */ /* 0x000fe200078e02ff */
[----:B------:R-:W-:-:S04]  /*ee80*/  LEA.HI R127, R34, R127, RZ, 0x1f ;  /* 0x0000007f227f7211 */ /* 0x000fc800078ff8ff */
[----:B------:R-:W-:Y:S02]  /*ee90*/  SHF.R.U32.HI R23, RZ, 0x10, R23 ;  /* 0x00000010ff177819 */ /* 0x000fe40000011617 */
[----:B------:R-:W-:Y:S02]  /*eea0*/  PRMT R35, R32, 0x9910, RZ ;  /* 0x0000991020237816 */ /* 0x000fe400000000ff */
[----:B------:R-:W-:Y:S02]  /*eeb0*/  PRMT R34, R23, 0x9910, RZ ;  /* 0x0000991017227816 */ /* 0x000fe400000000ff */
[----:B------:R-:W-:Y:S01]  /*eec0*/  IADD3 R23, PT, PT, R124, R33, RZ ;  /* 0x000000217c177210 */ /* 0x000fe20007ffe0ff */
[----:B------:R-:W-:Y:S02]  /*eed0*/  IMAD.MOV.U32 R33, RZ, RZ, R30 ;  /* 0x000000ffff217224 */ /* 0x000fe400078e001e */
[----:B------:R-:W-:Y:S01]  /*eee0*/  IMAD.MOV.U32 R32, RZ, RZ, R34 ;  /* 0x000000ffff207224 */ /* 0x000fe200078e0022 */
[----:B------:R-:W-:-:S02]  /*eef0*/  MOV R34, R35 ;  /* 0x0000002300227202 */ /* 0x000fc40000000f00 */
[----:B------:R-:W-:Y:S01]  /*ef00*/  LOP3.LUT R36, R23, 0xffff, RZ, 0xc0, !PT ;  /* 0x0000ffff17247812 */ /* 0x000fe200078ec0ff */
[----:B------:R-:W-:Y:S02]  /*ef10*/  IMAD R23, R32, 0x1f, RZ ;  /* 0x0000001f20177824 */ /* 0x000fe400078e02ff */
[----:B------:R-:W-:Y:S02]  /*ef20*/  IMAD R32, R33, 0x25, RZ ;  /* 0x0000002521207824 */ /* 0x000fe400078e02ff */
[----:B------:R-:W-:Y:S02]  /*ef30*/  IMAD R30, R200, R200, RZ ;  /* 0x000000c8c81e7224 */ /* 0x000fe400078e02ff */
[----:B------:R-:W-:Y:S02]  /*ef40*/  IMAD R33, R34, 0x3d, RZ ;  /* 0x0000003d22217824 */ /* 0x000fe400078e02ff */
[----:B------:R-:W-:Y:S01]  /*ef50*/  IMAD.MOV R34, RZ, RZ, -R23 ;  /* 0x000000ffff227224 */ /* 0x000fe200078e0a17 */
[----:B------:R-:W-:Y:S01]  /*ef60*/  LEA.HI R125, R36, R125, RZ, 0x1f ;  /* 0x0000007d247d7211 */ /* 0x000fe200078ff8ff */
[----:B------:R-:W-:Y:S01]  /*ef70*/  VIADD R23, R22, 0xfffffffd ;  /* 0xfffffffd16177836 */ /* 0x000fe20000000000 */
[----:B------:R-:W-:Y:S01]  /*ef80*/  LOP3.LUT R35, R30, 0xffff, RZ, 0xc0, !PT ;  /* 0x0000ffff1e237812 */ /* 0x000fe200078ec0ff */
[----:B------:R-:W-:Y:S01]  /*ef90*/  IMAD.MOV R33, RZ, RZ, -R33 ;  /* 0x000000ffff217224 */ /* 0x000fe200078e0a21 */
[----:B------:R-:W-:-:S02]  /*efa0*/  IADD3 R36, PT, PT, RZ, -R32, RZ ;  /* 0x80000020ff247210 */ /* 0x000fc40007ffe0ff */
[----:B------:R-:W-:Y:S01]  /*efb0*/  PRMT R32, R34, 0x7710, RZ ;  /* 0x0000771022207816 */ /* 0x000fe200000000ff */
[----:B------:R-:W-:Y:S01]  /*efc0*/  IMAD R35, R35, 0x3d23, RZ ;  /* 0x00003d2323237824 */ /* 0x000fe200078e02ff */
[----:B------:R-:W-:Y:S02]  /*efd0*/  SEL R22, R22, R23, !P0 ;  /* 0x0000001716167207 */ /* 0x000fe40004000000 */
[----:B------:R-:W-:Y:S01]  /*efe0*/  PRMT R34, R33, 0x7710, RZ ;  /* 0x0000771021227816 */ /* 0x000fe200000000ff */
[----:B------:R-:W-:Y:S01]  /*eff0*/  IMAD R33, R196, -0x4f, R6 ;  /* 0xffffffb1c4217824 */ /* 0x000fe200078e0206 */
[----:B------:R-:W-:Y:S01]  /*f000*/  PRMT R23, R36, 0x7710, RZ ;  /* 0x0000771024177816 */ /* 0x000fe200000000ff */
[----:B------:R-:W-:Y:S02]  /*f010*/  IMAD.IADD R29, R29, 0x1, R32 ;  /* 0x000000011d1d7824 */ /* 0x000fe400078e0220 */
[----:B------:R-:W-:Y:S01]  /*f020*/  IMAD R32, R33, R33, RZ ;  /* 0x0000002121207224 */ /* 0x000fe200078e02ff */
[----:B------:R-:W-:-:S02]  /*f030*/  IADD3 R28, PT, PT, R28, R23, RZ ;  /* 0x000000171c1c7210 */ /* 0x000fc40007ffe0ff */
[----:B------:R-:W-:Y:S02]  /*f040*/  SHF.R.U32.HI R23, RZ, 0x14, R35 ;  /* 0x00000014ff177819 */ /* 0x000fe40000011623 */
[----:B------:R-:W-:Y:S02]  /*f050*/  LOP3.LUT R36, R81, 0xffff, RZ, 0xc0, !PT ;  /* 0x0000ffff51247812 */ /* 0x000fe400078ec0ff */
[----:B------:R-:W-:Y:S02]  /*f060*/  PRMT R23, R23, 0x9910, RZ ;  /* 0x0000991017177816 */ /* 0x000fe400000000ff */
[----:B------:R-:W-:Y:S01]  /*f070*/  LOP3.LUT R37, R32, 0xffff, RZ, 0xc0, !PT ;  /* 0x0000ffff20257812 */ /* 0x000fe200078ec0ff */
[----:B------:R-:W-:Y:S02]  /*f080*/  IMAD R36, R36, 0x7039, RZ ;  /* 0x0000703924247824 */ /* 0x000fe400078e02ff */
[----:B------:R-:W-:Y:S02]  /*f090*/  IMAD R23, R23, 0x43, RZ ;  /* 0x0000004317177824 */ /* 0x000fe400078e02ff */
[----:B------:R-:W-:Y:S01]  /*f0a0*/  IMAD R37, R37, 0x67b3, RZ ;  /* 0x000067b325257824 */ /* 0x000fe200078e02ff */
[----:B------:R-:W-:Y:S01]  /*f0b0*/  SHF.R.U32.HI R36, RZ, 0x15, R36 ;  /* 0x00000015ff247819 */ /* 0x000fe20000011624 */
[----:B------:R-:W-:-:S02]  /*f0c0*/  IMAD.MOV R51, RZ, RZ, -R23 ;  /* 0x000000ffff337224 */ /* 0x000fc400078e0a17 */
[----:B------:R-:W-:Y:S01]  /*f0d0*/  IMAD R35, R192, -0x8b, R6 ;  /* 0xffffff75c0237824 */ /* 0x000fe200078e0206 */
[----:B------:R-:W-:Y:S01]  /*f0e0*/  SHF.R.U32.HI R23, RZ, 0x15, R37 ;  /* 0x00000015ff177819 */ /* 0x000fe20000011625 */
[----:B------:R-:W-:Y:S01]  /*f0f0*/  IMAD.IADD R31, R31, 0x1, R34 ;  /* 0x000000011f1f7824 */ /* 0x000fe200078e0222 */
[----:B------:R-:W-:Y:S01]  /*f100*/  SHF.R.U32.HI R37, RZ, 0x12, R46 ;  /* 0x00000012ff257819 */ /* 0x000fe2000001162e */
[----:B------:R-:W-:Y:S01]  /*f110*/  IMAD R34, R35, R35, RZ ;  /* 0x0000002323227224 */ /* 0x000fe200078e02ff */
[----:B------:R-:W-:Y:S02]  /*f120*/  PRMT R36, R36, 0x9910, RZ ;  /* 0x0000991024247816 */ /* 0x000fe400000000ff */
[----:B------:R-:W-:Y:S02]  /*f130*/  PRMT R46, R23, 0x9910, RZ ;  /* 0x00009910172e7816 */ /* 0x000fe400000000ff */
[----:B------:R-:W-:Y:S02]  /*f140*/  MOV R23, R36 ;  /* 0x0000002400177202 */ /* 0x000fe40000000f00 */
[----:B------:R-:W-:Y:S01]  /*f150*/  LOP3.LUT R50, R34, 0xffff, RZ, 0xc0, !PT ;  /* 0x0000ffff22327812 */ /* 0x000fe200078ec0ff */
[----:B------:R-:W-:Y:S01]  /*f160*/  IMAD.MOV.U32 R36, RZ, RZ, R46 ;  /* 0x000000ffff247224 */ /* 0x000fe200078e002e */
[----:B------:R-:W-:Y:S01]  /*f170*/  PRMT R37, R37, 0x9910, RZ ;  /* 0x0000991025257816 */ /* 0x000fe200000000ff */
[----:B------:R-:W-:-:S02]  /*f180*/  IMAD R23, R23, 0x49, RZ ;  /* 0x0000004917177824 */ /* 0x000fc400078e02ff */
[----:B------:R-:W-:Y:S02]  /*f190*/  IMAD R36, R36, 0x4f, RZ ;  /* 0x0000004f24247824 */ /* 0x000fe400078e02ff */
[----:B------:R-:W-:Y:S02]  /*f1a0*/  IMAD R46, R50, 0x75df, RZ ;  /* 0x000075df322e7824 */ /* 0x000fe400078e02ff */
[----:B------:R-:W-:Y:S01]  /*f1b0*/  IMAD R37, R37, 0x6d, RZ ;  /* 0x0000006d25257824 */ /* 0x000fe200078e02ff */
[----:B------:R-:W-:Y:S01]  /*f1c0*/  IADD3 R23, PT, PT, RZ, -R23, RZ ;  /* 0x80000017ff177210 */ /* 0x000fe20007ffe0ff */
[----:B------:R-:W-:Y:S01]  /*f1d0*/  IMAD.MOV R50, RZ, RZ, -R36 ;  /* 0x000000ffff327224 */ /* 0x000fe200078e0a24 */
[----:B------:R-:W-:Y:S01]  /*f1e0*/  SHF.R.U32.HI R46, RZ, 0x16, R46 ;  /* 0x00000016ff2e7819 */ /* 0x000fe2000001162e */
[----:B------:R-:W-:Y:S01]  /*f1f0*/  IMAD.MOV R37, RZ, RZ, -R37 ;  /* 0x000000ffff257224 */ /* 0x000fe200078e0a25 */
[----:B------:R-:W-:Y:S02]  /*f200*/  PRMT R36, R23, 0x7710, RZ ;  /* 0x0000771017247816 */ /* 0x000fe400000000ff */
[----:B------:R-:W-:-:S02]  /*f210*/  PRMT R23, R50, 0x7710, RZ ;  /* 0x0000771032177816 */ /* 0x000fc400000000ff */
[----:B------:R-:W-:Y:S02]  /*f220*/  PRMT R46, R46, 0x9910, RZ ;  /* 0x000099102e2e7816 */ /* 0x000fe400000000ff */
[----:B------:R-:W-:Y:S01]  /*f230*/  PRMT R37, R37, 0x7710, RZ ;  /* 0x0000771025257816 */ /* 0x000fe200000000ff */
[----:B------:R-:W-:Y:S01]  /*f240*/  IMAD.IADD R32, R32, 0x1, R23 ;  /* 0x0000000120207824 */ /* 0x000fe200078e0217 */
[----:B------:R-:W-:Y:S01]  /*f250*/  IADD3 R81, PT, PT, R81, R36, RZ ;  /* 0x0000002451517210 */ /* 0x000fe20007ffe0ff */
[----:B------:R-:W-:Y:S01]  /*f260*/  IMAD R23, R46, 0x8b, RZ ;  /* 0x0000008b2e177824 */ /* 0x000fe200078e02ff */
[----:B------:R-:W-:Y:S01]  /*f270*/  LOP3.LUT R36, R84, 0xffff, RZ, 0xc0, !PT ;  /* 0x0000ffff54247812 */ /* 0x000fe200078ec0ff */
[----:B------:R-:W-:Y:S02]  /*f280*/  IMAD.IADD R82, R82, 0x1, R37 ;  /* 0x0000000152527824 */ /* 0x000fe400078e0225 */
[----:B------:R-:W-:Y:S01]  /*f290*/  IMAD R37, R136, -0x17, R6 ;  /* 0xffffffe988257824 */ /* 0x000fe200078e0206 */
[----:B------:R-:W-:Y:S01]  /*f2a0*/  PRMT R51, R51, 0x7710, RZ ;  /* 0x0000771033337816 */ /* 0x000fe200000000ff */
[----:B------:R-:W-:Y:S01]  /*f2b0*/  IMAD R46, R36, 0xf10, RZ ;  /* 0x00000f10242e7824 */ /* 0x000fe200078e02ff */
[----:B------:R-:W-:Y:S01]  /*f2c0*/  IADD3 R23, PT, PT, RZ, -R23, RZ ;  /* 0x80000017ff177210 */ /* 0x000fe20007ffe0ff */
[----:B------:R-:W-:-:S02]  /*f2d0*/  IMAD R36, R37, R37, RZ ;  /* 0x0000002525247224 */ /* 0x000fc400078e02ff */
[----:B---3--:R-:W-:Y:S01]  /*f2e0*/  IMAD.MOV.U32 R192, RZ, RZ, R112 ;  /* 0x000000ffffc07224 */ /* 0x008fe200078e0070 */
[----:B------:R-:W-:Y:S01]  /*f2f0*/  PRMT R53, R23, 0x7710, RZ ;  /* 0x0000771017357816 */ /* 0x000fe200000000ff */
[----:B------:R-:W-:Y:S01]  /*f300*/  IMAD.MOV.U32 R112, RZ, RZ, R107 ;  /* 0x000000ffff707224 */ /* 0x000fe200078e006b */
[----:B------:R-:W-:Y:S01]  /*f310*/  SHF.R.U32.HI R23, RZ, 0x10, R46 ;  /* 0x00000010ff177819 */ /* 0x000fe2000001162e */
[----:B------:R-:W-:Y:S01]  /*f320*/  IMAD.IADD R30, R30, 0x1, R51 ;  /* 0x000000011e1e7824 */ /* 0x000fe200078e0233 */
[----:B------:R-:W-:Y:S01]  /*f330*/  LOP3.LUT R46, R36, 0xffff, RZ, 0xc0, !PT ;  /* 0x0000ffff242e7812 */ /* 0x000fe200078ec0ff */
[--C-:B------:R-:W-:Y:S02]  /*f340*/  IMAD R107, R100, -0x1d, R6.reuse ;  /* 0xffffffe3646b7824 */ /* 0x100fe400078e0206 */
[----:B------:R-:W-:Y:S02]  /*f350*/  IMAD R51, R134, -0x29, R6 ;  /* 0xffffffd786337824 */ /* 0x000fe400078e0206 */
[----:B------:R-:W-:-:S02]  /*f360*/  IMAD R87, R107, R107, RZ ;  /* 0x0000006b6b577224 */ /* 0x000fc400078e02ff */
[----:B------:R-:W-:Y:S02]  /*f370*/  IMAD R50, R51, R51, RZ ;  /* 0x0000003333327224 */ /* 0x000fe400078e02ff */
[----:B------:R-:W-:Y:S01]  /*f380*/  IMAD R46, R46, 0xb22, RZ ;  /* 0x00000b222e2e7824 */ /* 0x000fe200078e02ff */
[----:B------:R-:W-:Y:S01]  /*f390*/  SHF.R.U64 R74, R54, 0x7, R55 ;  /* 0x00000007364a7819 */ /* 0x000fe20000001237 */
[----:B------:R-:W-:Y:S01]  /*f3a0*/  IMAD.IADD R34, R34, 0x1, R53 ;  /* 0x0000000122227824 */ /* 0x000fe200078e0235 */
[----:B------:R-:W-:Y:S02]  /*f3b0*/  PRMT R23, R23, 0x9910, RZ ;  /* 0x0000991017177816 */ /* 0x000fe400000000ff */
[----:B------:R-:W-:Y:S02]  /*f3c0*/  LOP3.LUT R53, R87, 0xffff, RZ, 0xc0, !PT ;  /* 0x0000ffff57357812 */ /* 0x000fe400078ec0ff */
[----:B------:R-:W-:Y:S02]  /*f3d0*/  LOP3.LUT R54, R50, 0xffff, RZ, 0xc0, !PT ;  /* 0x0000ffff32367812 */ /* 0x000fe400078ec0ff */
[----:B------:R-:W-:-:S02]  /*f3e0*/  MOV R115, R118 ;  /* 0x0000007600737202 */ /* 0x000fc40000000f00 */
[----:B------:R-:W-:Y:S02]  /*f3f0*/  SHF.R.U32.HI R46, RZ, 0x10, R46 ;  /* 0x00000010ff2e7819 */ /* 0x000fe4000001162e */
[----:B------:R-:W-:Y:S01]  /*f400*/  MOV R118, R113 ;  /* 0x0000007100767202 */ /* 0x000fe20000000f00 */
[----:B------:R-:W-:Y:S02]  /*f410*/  IMAD.MOV.U32 R113, RZ, RZ, R110 ;  /* 0x000000ffff717224 */ /* 0x000fe400078e006e */
[----:B------:R-:W-:Y:S01]  /*f420*/  IMAD.MOV.U32 R110, RZ, RZ, R56 ;  /* 0x000000ffff6e7224 */ /* 0x000fe200078e0038 */
[----:B------:R-:W-:Y:S01]  /*f430*/  PRMT R56, R46, 0x9910, RZ ;  /* 0x000099102e387816 */ /* 0x000fe200000000ff */
[----:B------:R-:W-:Y:S02]  /*f440*/  IMAD R90, R90, -0x2f, R6 ;  /* 0xffffffd15a5a7824 */ /* 0x000fe400078e0206 */
[----:B------:R-:W-:Y:S02]  /*f450*/  IMAD R53, R53, 0x8d4, RZ ;  /* 0x000008d435357824 */ /* 0x000fe400078e02ff */
[----:B------:R-:W-:-:S02]  /*f460*/  IMAD R23, R23, 0x11, RZ ;  /* 0x0000001117177824 */ /* 0x000fc400078e02ff */
[----:B------:R-:W-:Y:S01]  /*f470*/  IMAD R54, R54, 0xc7d, RZ ;  /* 0x00000c7d36367824 */ /* 0x000fe200078e02ff */
[----:B------:R-:W-:Y:S01]  /*f480*/  SHF.R.U32.HI R46, RZ, 0x10, R53 ;  /* 0x00000010ff2e7819 */ /* 0x000fe20000011635 */
[----:B------:R-:W-:Y:S02]  /*f490*/  IMAD R89, R90, R90, RZ ;  /* 0x0000005a5a597224 */ /* 0x000fe400078e02ff */
[----:B------:R-:W-:Y:S01]  /*f4a0*/  IMAD.MOV R55, RZ, RZ, -R23 ;  /* 0x000000ffff377224 */ /* 0x000fe200078e0a17 */
[----:B------:R-:W-:Y:S02]  /*f4b0*/  MOV R23, R56 ;  /* 0x0000003800177202 */ /* 0x000fe40000000f00 */
[----:B------:R-:W-:Y:S02]  /*f4c0*/  SHF.R.U32.HI R53, RZ, 0x11, R54 ;  /* 0x00000011ff357819 */ /* 0x000fe40000011636 */
[----:B------:R-:W-:Y:S01]  /*f4d0*/  LOP3.LUT R54, R89, 0xffff, RZ, 0xc0, !PT ;  /* 0x0000ffff59367812 */ /* 0x000fe200078ec0ff */
[----:B------:R-:W-:Y:S01]  /*f4e0*/  IMAD R23, R23, 0x17, RZ ;  /* 0x0000001717177824 */ /* 0x000fe200078e02ff */
[----:B------:R-:W-:-:S02]  /*f4f0*/  PRMT R55, R55, 0x7710, RZ ;  /* 0x0000771037377816 */ /* 0x000fc400000000ff */
[----:B------:R-:W-:Y:S02]  /*f500*/  PRMT R56, R53, 0x9910, RZ ;  /* 0x0000991035387816 */ /* 0x000fe400000000ff */
[----:B------:R-:W-:Y:S01]  /*f510*/  PRMT R46, R46, 0x9910, RZ ;  /* 0x000099102e2e7816 */ /* 0x000fe200000000ff */
[----:B------:R-:W-:Y:S01]  /*f520*/  IMAD R53, R54, 0xae5, RZ ;  /* 0x00000ae536357824 */ /* 0x000fe200078e02ff */
[----:B------:R-:W-:Y:S01]  /*f530*/  IADD3 R59, PT, PT, RZ, -R23, RZ ;  /* 0x80000017ff3b7210 */ /* 0x000fe20007ffe0ff */
[----:B------:R-:W-:Y:S02]  /*f540*/  IMAD.IADD R84, R84, 0x1, R55 ;  /* 0x0000000154547824 */ /* 0x000fe400078e0237 */
[----:B------:R-:W-:Y:S02]  /*f550*/  IMAD.MOV.U32 R54, RZ, RZ, R56 ;  /* 0x000000ffff367224 */ /* 0x000fe400078e0038 */
[----:B------:R-:W-:Y:S02]  /*f560*/  IMAD R23, R46, 0x1d, RZ ;  /* 0x0000001d2e177824 */ /* 0x000fe400078e02ff */
[----:B------:R-:W-:Y:S01]  /*f570*/  IMAD R55, R104, -0x35, R6 ;  /* 0xffffffcb68377824 */ /* 0x000fe200078e0206 */
[----:B------:R-:W-:Y:S01]  /*f580*/  SHF.R.U32.HI R53, RZ, 0x11, R53 ;  /* 0x00000011ff357819 */ /* 0x000fe20000011635 */
[----:B------:R-:W-:-:S02]  /*f590*/  IMAD R46, R54, 0x29, RZ ;  /* 0x00000029362e7824 */ /* 0x000fc400078e02ff */
[----:B------:R-:W-:Y:S02]  /*f5a0*/  IMAD.MOV R23, RZ, RZ, -R23 ;  /* 0x000000ffff177224 */ /* 0x000fe400078e0a17 */
[----:B------:R-:W-:Y:S01]  /*f5b0*/  IMAD R54, R55, R55, RZ ;  /* 0x0000003737367224 */ /* 0x000fe200078e02ff */
[----:B------:R-:W-:Y:S02]  /*f5c0*/  PRMT R58, R53, 0x9910, RZ ;  /* 0x00009910353a7816 */ /* 0x000fe400000000ff */
[----:B------:R-:W-:Y:S02]  /*f5d0*/  PRMT R56, R23, 0x7710, RZ ;  /* 0x0000771017387816 */ /* 0x000fe400000000ff */
[----:B------:R-:W-:Y:S02]  /*f5e0*/  LOP3.LUT R53, R54, 0xffff, RZ, 0xc0, !PT ;  /* 0x0000ffff36357812 */ /* 0x000fe400078ec0ff */
[----:B------:R-:W-:Y:S01]  /*f5f0*/  IADD3 R23, PT, PT, RZ, -R46, RZ ;  /* 0x8000002eff177210 */ /* 0x000fe20007ffe0ff */
[----:B------:R-:W-:-:S02]  /*f600*/  IMAD.MOV.U32 R46, RZ, RZ, R58 ;  /* 0x000000ffff2e7224 */ /* 0x000fc400078e003a */
[----:B------:R-:W-:Y:S01]  /*f610*/  IMAD R53, R53, 0x1353, RZ ;  /* 0x0000135335357824 */ /* 0x000fe200078e02ff */
[----:B------:R-:W-:Y:S01]  /*f620*/  PRMT R23, R23, 0x7710, RZ ;  /* 0x0000771017177816 */ /* 0x000fe200000000ff */
[----:B------:R-:W-:Y:S02]  /*f630*/  IMAD R91, R91, -0x3b, R6 ;  /* 0xffffffc55b5b7824 */ /* 0x000fe400078e0206 */
[----:B------:R-:W-:Y:S01]  /*f640*/  IMAD R46, R46, 0x2f, RZ ;  /* 0x0000002f2e2e7824 */ /* 0x000fe200078e02ff */
[----:B------:R-:W-:Y:S01]  /*f650*/  IADD3 R50, PT, PT, R50, R23, RZ ;  /* 0x0000001732327210 */ /* 0x000fe20007ffe0ff */
[----:B------:R-:W-:Y:S01]  /*f660*/  IMAD R23, R91, R91, RZ ;  /* 0x0000005b5b177224 */ /* 0x000fe200078e02ff */
[----:B------:R-:W-:Y:S01]  /*f670*/  SHF.R.U32.HI R53, RZ, 0x12, R53 ;  /* 0x00000012ff357819 */ /* 0x000fe20000011635 */
[----:B------:R-:W-:Y:S02]  /*f680*/  IMAD.IADD R87, R87, 0x1, R56 ;  /* 0x0000000157577824 */ /* 0x000fe400078e0238 */
[----:B------:R-:W-:Y:S01]  /*f690*/  IMAD.MOV R56, RZ, RZ, -R46 ;  /* 0x000000ffff387224 */ /* 0x000fe200078e0a2e */
[----:B------:R-:W-:Y:S01]  /*f6a0*/  PRMT R58, R53, 0x9910, RZ ;  /* 0x00009910353a7816 */ /* 0x000fe200000000ff */
[----:B------:R-:W-:-:S02]  /*f6b0*/  IMAD.MOV.U32 R80, RZ, RZ, R108 ;  /* 0x000000ffff507224 */ /* 0x000fc400078e006c */
[--C-:B------:R-:W-:Y:S01]  /*f6c0*/  IMAD R93, R140, -0x47, R6.reuse ;  /* 0xffffffb98c5d7824 */ /* 0x100fe200078e0206 */
[----:B------:R-:W-:Y:S01]  /*f6d0*/  LOP3.LUT R53, R23, 0xffff, RZ, 0xc0, !PT ;  /* 0x0000ffff17357812 */ /* 0x000fe200078ec0ff */
[----:B------:R-:W-:Y:S01]  /*f6e0*/  IMAD R108, R38, -0x53, R6 ;  /* 0xffffffad266c7824 */ /* 0x000fe200078e0206 */
[----:B------:R-:W-:Y:S01]  /*f6f0*/  PRMT R59, R59, 0x7710, RZ ;  /* 0x000077103b3b7816 */ /* 0x000fe200000000ff */
[----:B------:R-:W-:Y:S01]  /*f700*/  IMAD R46, R93, R93, RZ ;  /* 0x0000005d5d2e7224 */ /* 0x000fe200078e02ff */
[----:B------:R-:W-:Y:S01]  /*f710*/  PRMT R38, R56, 0x7710, RZ ;  /* 0x0000771038267816 */ /* 0x000fe200000000ff */
[----:B------:R-:W-:Y:S02]  /*f720*/  IMAD R95, R108, R108, RZ ;  /* 0x0000006c6c5f7224 */ /* 0x000fe400078e02ff */
[----:B------:R-:W-:Y:S01]  /*f730*/  IMAD.MOV.U32 R56, RZ, RZ, R58 ;  /* 0x000000ffff387224 */ /* 0x000fe200078e003a */
[----:B------:R-:W-:Y:S01]  /*f740*/  IADD3 R89, PT, PT, R89, R38, RZ ;  /* 0x0000002659597210 */ /* 0x000fe20007ffe0ff */
[----:B------:R-:W-:Y:S01]  /*f750*/  IMAD R58, R53, 0x457, RZ ;  /* 0x00000457353a7824 */ /* 0x000fe200078e02ff */
[----:B------:R-:W-:Y:S01]  /*f760*/  LOP3.LUT R38, R46, 0xffff, RZ, 0xc0, !PT ;  /* 0x0000ffff2e267812 */ /* 0x000fe200078ec0ff */
[----:B------:R-:W-:Y:S01]  /*f770*/  IMAD.IADD R36, R36, 0x1, R59 ;  /* 0x0000000124247824 */ /* 0x000fe200078e023b */
[----:B------:R-:W-:Y:S01]  /*f780*/  LOP3.LUT R59, R95, 0xffff, RZ, 0xc0, !PT ;  /* 0x0000ffff5f3b7812 */ /* 0x000fe200078ec0ff */
[----:B------:R-:W-:Y:S01]  /*f790*/  IMAD R56, R56, 0x35, RZ ;  /* 0x0000003538387824 */ /* 0x000fe200078e02ff */
[----:B------:R-:W-:Y:S01]  /*f7a0*/  SHF.R.U32.HI R58, RZ, 0x10, R58 ;  /* 0x00000010ff3a7819 */ /* 0x000fe2000001163a */
[----:B------:R-:W-:-:S02]  /*f7b0*/  IMAD R53, R38, 0x39b1, RZ ;  /* 0x000039b126357824 */ /* 0x000fc400078e02ff */
[----:B------:R-:W-:Y:S01]  /*f7c0*/  IMAD R38, R59, 0x18ad, RZ ;  /* 0x000018ad3b267824 */ /* 0x000fe200078e02ff */
[----:B------:R-:W-:Y:S01]  /*f7d0*/  PRMT R58, R58, 0x9910, RZ ;  /* 0x000099103a3a7816 */ /* 0x000fe200000000ff */
[----:B------:R-:W-:Y:S01]  /*f7e0*/  IMAD.MOV R56, RZ, RZ, -R56 ;  /* 0x000000ffff387224 */ /* 0x000fe200078e0a38 */
[----:B------:R-:W-:Y:S02]  /*f7f0*/  SHF.R.U32.HI R53, RZ, 0x14, R53 ;  /* 0x00000014ff357819 */ /* 0x000fe40000011635 */
[----:B------:R-:W-:Y:S02]  /*f800*/  SHF.R.U32.HI R38, RZ, 0x13, R38 ;  /* 0x00000013ff267819 */ /* 0x000fe40000011626 */
[----:B------:R-:W-:Y:S01]  /*f810*/  PRMT R59, R56, 0x7710, RZ ;  /* 0x00007710383b7816 */ /* 0x000fe200000000ff */
[----:B------:R-:W-:Y:S01]  /*f820*/  IMAD.MOV.U32 R56, RZ, RZ, R58 ;  /* 0x000000ffff387224 */ /* 0x000fe200078e003a */
[----:B------:R-:W-:Y:S02]  /*f830*/  PRMT R58, R38, 0x9910, RZ ;  /* 0x00009910263a7816 */ /* 0x000fe400000000ff */
[----:B------:R-:W-:Y:S01]  /*f840*/  PRMT R53, R53, 0x9910, RZ ;  /* 0x0000991035357816 */ /* 0x000fe200000000ff */
[----:B------:R-:W-:-:S04]  /*f850*/  IMAD R38, R56, 0x3b, RZ ;  /* 0x0000003b38267824 */ /* 0x000fc800078e02ff */
[----:B------:R-:W-:Y:S02]  /*f860*/  IMAD.MOV R56, RZ, RZ, -R38 ;  /* 0x000000ffff387224 */ /* 0x000fe400078e0a26 */
[----:B------:R-:W-:Y:S02]  /*f870*/  IMAD R38, R53, 0x47, RZ ;  /* 0x0000004735267824 */ /* 0x000fe400078e02ff */
[----:B------:R-:W-:Y:S01]  /*f880*/  IMAD R53, R58, 0x53, RZ ;  /* 0x000000533a357824 */ /* 0x000fe200078e02ff */
[----:B------:R-:W-:Y:S01]  /*f890*/  PRMT R56, R56, 0x7710, RZ ;  /* 0x0000771038387816 */ /* 0x000fe200000000ff */
[----:B------:R-:W-:Y:S02]  /*f8a0*/  IMAD R101, R101, -0x65, R6 ;  /* 0xffffff9b65657824 */ /* 0x000fe400078e0206 */
[----:B------:R-:W-:Y:S02]  /*f8b0*/  IMAD.MOV R53, RZ, RZ, -R53 ;  /* 0x000000ffff357224 */ /* 0x000fe400078e0a35 */
[----:B------:R-:W-:Y:S01]  /*f8c0*/  IMAD.MOV R58, RZ, RZ, -R38 ;  /* 0x000000ffff3a7224 */ /* 0x000fe200078e0a26 */
[----:B------:R-:W-:Y:S01]  /*f8d0*/  IADD3 R38, PT, PT, R23, R56, RZ ;  /* 0x0000003817267210 */ /* 0x000fe20007ffe0ff */
[----:B------:R-:W-:Y:S01]  /*f8e0*/  IMAD R97, R101, R101, RZ ;  /* 0x0000006565617224 */ /* 0x000fe200078e02ff */
[----:B------:R-:W-:-:S02]  /*f8f0*/  PRMT R56, R53, 0x7710, RZ ;  /* 0x0000771035387816 */ /* 0x000fc400000000ff */
[----:B------:R-:W-:Y:S01]  /*f900*/  IADD3 R54, PT, PT, R54, R59, RZ ;  /* 0x0000003b36367210 */ /* 0x000fe20007ffe0ff */
[--C-:B------:R-:W-:Y:S01]  /*f910*/  IMAD R59, R142, -0x59, R6.reuse ;  /* 0xffffffa78e3b7824 */ /* 0x100fe200078e0206 */
[----:B------:R-:W-:Y:S01]  /*f920*/  IADD3 R95, PT, PT, R95, R56, RZ ;  /* 0x000000385f5f7210 */ /* 0x000fe20007ffe0ff */
[----:B------:R-:W-:Y:S01]  /*f930*/  IMAD R96, R106, -0x61, R6 ;  /* 0xffffff9f6a607824 */ /* 0x000fe200078e0206 */
[----:B------:R-:W-:Y:S02]  /*f940*/  LOP3.LUT R56, R97, 0xffff, RZ, 0xc0, !PT ;  /* 0x0000ffff61387812 */ /* 0x000fe400078ec0ff */
[----:B------:R-:W-:Y:S01]  /*f950*/  PRMT R23, R58, 0x7710, RZ ;  /* 0x000077103a177816 */ /* 0x000fe200000000ff */
[----:B------:R-:W-:Y:S02]  /*f960*/  IMAD R58, R59, R59, RZ ;  /* 0x0000003b3b3a7224 */ /* 0x000fe400078e02ff */
[----:B------:R-:W-:Y:S02]  /*f970*/  IMAD R53, R96, R96, RZ ;  /* 0x0000006060357224 */ /* 0x000fe400078e02ff */
[----:B------:R-:W-:-:S02]  /*f980*/  IMAD R56, R56, 0x1447, RZ ;  /* 0x0000144738387824 */ /* 0x000fc400078e02ff */
[----:B------:R-:W-:Y:S01]  /*f990*/  IMAD.IADD R46, R46, 0x1, R23 ;  /* 0x000000012e2e7824 */ /* 0x000fe200078e0217 */
[----:B------:R-:W-:Y:S02]  /*f9a0*/  LOP3.LUT R23, R58, 0xffff, RZ, 0xc0, !PT ;  /* 0x0000ffff3a177812 */ /* 0x000fe400078ec0ff */
[----:B------:R-:W-:Y:S02]  /*f9b0*/  LOP3.LUT R79, R53, 0xffff, RZ, 0xc0, !PT ;  /* 0x0000ffff354f7812 */ /* 0x000fe400078ec0ff */
[----:B------:R-:W-:Y:S01]  /*f9c0*/  SHF.R.U32.HI R56, RZ, 0x13, R56 ;  /* 0x00000013ff387819 */ /* 0x000fe20000011638 */
[----:B------:R-:W-:Y:S02]  /*f9d0*/  IMAD R78, R23, 0x1703, RZ ;  /* 0x00001703174e7824 */ /* 0x000fe400078e02ff */
[----:B------:R-:W-:Y:S01]  /*f9e0*/  IMAD R23, R79, 0x5475, RZ ;  /* 0x000054754f177824 */ /* 0x000fe200078e02ff */
[----:B------:R-:W-:Y:S02]  /*f9f0*/  PRMT R56, R56, 0x9910, RZ ;  /* 0x0000991038387816 */ /* 0x000fe400000000ff */
[----:B------:R-:W-:-:S02]  /*fa00*/  SHF.R.U32.HI R78, RZ, 0x13, R78 ;  /* 0x00000013ff4e7819 */ /* 0x000fc4000001164e */
[----:B------:R-:W-:Y:S01]  /*fa10*/  SHF.R.U32.HI R23, RZ, 0x15, R23 ;  /* 0x00000015ff177819 */ /* 0x000fe20000011617 */
[----:B------:R-:W-:Y:S01]  /*fa20*/  IMAD R56, R56, 0x65, RZ ;  /* 0x0000006538387824 */ /* 0x000fe200078e02ff */
[----:B------:R-:W-:Y:S02]  /*fa30*/  PRMT R78, R78, 0x9910, RZ ;  /* 0x000099104e4e7816 */ /* 0x000fe400000000ff */
[----:B------:R-:W-:Y:S01]  /*fa40*/  PRMT R23, R23, 0x9910, RZ ;  /* 0x0000991017177816 */ /* 0x000fe200000000ff */
[----:B------:R-:W-:Y:S01]  /*fa50*/  IMAD.MOV R56, RZ, RZ, -R56 ;  /* 0x000000ffff387224 */ /* 0x000fe200078e0a38 */
[----:B------:R-:W-:Y:S01]  /*fa60*/  MOV R106, R116 ;  /* 0x00000074006a7202 */ /* 0x000fe20000000f00 */
[----:B------:R-:W-:Y:S02]  /*fa70*/  IMAD R78, R78, 0x59, RZ ;  /* 0x000000594e4e7824 */ /* 0x000fe400078e02ff */
[----:B------:R-:W-:Y:S01]  /*fa80*/  IMAD.MOV.U32 R116, RZ, RZ, R111 ;  /* 0x000000ffff747224 */ /* 0x000fe200078e006f */
[----:B------:R-:W-:Y:S01]  /*fa90*/  PRMT R56, R56, 0x7710, RZ ;  /* 0x0000771038387816 */ /* 0x000fe200000000ff */
[----:B------:R-:W-:-:S02]  /*faa0*/  IMAD R23, R23, 0x61, RZ ;  /* 0x0000006117177824 */ /* 0x000fc400078e02ff */
[----:B------:R-:W-:Y:S01]  /*fab0*/  IMAD R111, R144, -0x6b, R6 ;  /* 0xffffff95906f7824 */ /* 0x000fe200078e0206 */
[----:B------:R-:W-:Y:S01]  /*fac0*/  IADD3 R97, PT, PT, R97, R56, RZ ;  /* 0x0000003861617210 */ /* 0x000fe20007ffe0ff */
[----:B------:R-:W-:Y:S02]  /*fad0*/  IMAD.MOV R78, RZ, RZ, -R78 ;  /* 0x000000ffff4e7224 */ /* 0x000fe400078e0a4e */
[----:B------:R-:W-:Y:S02]  /*fae0*/  IMAD.MOV R23, RZ, RZ, -R23 ;  /* 0x000000ffff177224 */ /* 0x000fe400078e0a17 */
[----:B------:R-:W-:Y:S01]  /*faf0*/  IMAD R56, R111, R111, RZ ;  /* 0x0000006f6f387224 */ /* 0x000fe200078e02ff */
[----:B------:R-:W-:Y:S02]  /*fb00*/  PRMT R79, R78, 0x7710, RZ ;  /* 0x000077104e4f7816 */ /* 0x000fe400000000ff */
[----:B------:R-:W-:Y:S02]  /*fb10*/  PRMT R78, R23, 0x7710, RZ ;  /* 0x00007710174e7816 */ /* 0x000fe400000000ff */
[----:B------:R-:W-:-:S05]  /*fb20*/  LOP3.LUT R23, R56, 0xffff, RZ, 0xc0, !PT ;  /* 0x0000ffff38177812 */ /* 0x000fca00078ec0ff */
[----:B------:R-:W-:-:S05]  /*fb30*/  IMAD R23, R23, 0x4c9, RZ ;  /* 0x000004c917177824 */ /* 0x000fca00078e02ff */
[----:B------:R-:W-:-:S04]  /*fb40*/  SHF.R.U32.HI R23, RZ, 0x11, R23 ;  /* 0x00000011ff177819 */ /* 0x000fc80000011617 */
[----:B------:R-:W-:-:S05]  /*fb50*/  PRMT R23, R23, 0x9910, RZ ;  /* 0x0000991017177816 */ /* 0x000fca00000000ff */
[----:B------:R-:W-:Y:S02]  /*fb60*/  IMAD R23, R23, 0x6b, RZ ;  /* 0x0000006b17177824 */ /* 0x000fe400078e02ff */
[----:B------:R-:W-:Y:S02]  /*fb70*/  IMAD R114, R130, -0x89, R6 ;  /* 0xffffff7782727824 */ /* 0x000fe400078e0206 */
[----:B------:R-:W-:Y:S02]  /*fb80*/  IMAD.MOV R23, RZ, RZ, -R23 ;  /* 0x000000ffff177224 */ /* 0x000fe400078e0a17 */
[----:B------:R-:W-:-:S03]  /*fb90*/  IMAD R104, R114, R114, RZ ;  /* 0x0000007272687224 */ /* 0x000fc600078e02ff */
[----:B------:R-:W-:-:S05]  /*fba0*/  PRMT R23, R23, 0x7710, RZ ;  /* 0x0000771017177816 */ /* 0x000fca00000000ff */
[----:B------:R-:W-:Y:S01]  /*fbb0*/  IMAD.IADD R56, R56, 0x1, R23 ;  /* 0x0000000138387824 */ /* 0x000fe200078e0217 */
[----:B------:R-:W-:-:S05]  /*fbc0*/  LOP3.LUT R23, R104, 0xffff, RZ, 0xc0, !PT ;  /* 0x0000ffff68177812 */ /* 0x000fca00078ec0ff */
[----:B------:R-:W-:-:S05]  /*fbd0*/  IMAD R23, R23, 0xef2f, RZ ;  /* 0x0000ef2f17177824 */ /* 0x000fca00078e02ff */
[----:B------:R-:W-:-:S04]  /*fbe0*/  SHF.R.U32.HI R23, RZ, 0x17, R23 ;  /* 0x00000017ff177819 */ /* 0x000fc80000011617 */
[----:B------:R-:W-:Y:S02]  /*fbf0*/  PRMT R23, R23, 0x9910, RZ ;  /* 0x0000991017177816 */ /* 0x000fe400000000ff */
[----:B------:R-:W-:Y:S01]  /*fc00*/  MOV R177, R113 ;  /* 0x0000007100b17202 */ /* 0x000fe20000000f00 */
[----:B------:R-:W-:Y:S02]  /*fc10*/  IMAD R113, R76, -0x83, R6 ;  /* 0xffffff7d4c717824 */ /* 0x000fe400078e0206 */
[----:B------:R-:W-:Y:S02]  /*fc20*/  IMAD R23, R23, 0x89, RZ ;  /* 0x0000008917177824 */ /* 0x000fe400078e02ff */
[----:B------:R-:W-:Y:S02]  /*fc30*/  IMAD.MOV.U32 R142, RZ, RZ, R153 ;  /* 0x000000ffff8e7224 */ /* 0x000fe400078e0099 */
[----:B------:R-:W-:Y:S01]  /*fc40*/  IMAD.MOV.U32 R153, RZ, RZ, R118 ;  /* 0x000000ffff997224 */ /* 0x000fe200078e0076 */
[----:B------:R-:W-:Y:S01]  /*fc50*/  MOV R118, R109 ;  /* 0x0000006d00767202 */ /* 0x000fe20000000f00 */
[----:B------:R-:W-:-:S02]  /*fc60*/  IMAD R103, R113, R113, RZ ;  /* 0x0000007171677224 */ /* 0x000fc400078e02ff */
[----:B------:R-:W-:Y:S02]  /*fc70*/  IMAD.MOV R23, RZ, RZ, -R23 ;  /* 0x000000ffff177224 */ /* 0x000fe400078e0a17 */
[----:B------:R-:W-:Y:S01]  /*fc80*/  IMAD R119, R119, -0x97, R6 ;  /* 0xffffff6977777824 */ /* 0x000fe200078e0206 */
[----:B------:R-:W-:Y:S01]  /*fc90*/  LOP3.LUT R76, R103, 0xffff, RZ, 0xc0, !PT ;  /* 0x0000ffff674c7812 */ /* 0x000fe200078ec0ff */
[----:B------:R-:W-:Y:S01]  /*fca0*/  IMAD.MOV.U32 R196, RZ, RZ, R118 ;  /* 0x000000ffffc47224 */ /* 0x000fe200078e0076 */
[----:B------:R-:W-:Y:S01]  /*fcb0*/  PRMT R23, R23, 0x7710, RZ ;  /* 0x0000771017177816 */ /* 0x000fe200000000ff */
[----:B------:R-:W-:Y:S02]  /*fcc0*/  IMAD R118, R119, R119, RZ ;  /* 0x0000007777767224 */ /* 0x000fe400078e02ff */
[----:B------:R-:W-:Y:S01]  /*fcd0*/  IMAD R76, R76, 0x3e89, RZ ;  /* 0x00003e894c4c7824 */ /* 0x000fe200078e02ff */
[----:B------:R-:W-:Y:S02]  /*fce0*/  IADD3 R104, PT, PT, R104, R23, RZ ;  /* 0x0000001768687210 */ /* 0x000fe40007ffe0ff */
[----:B------:R-:W-:-:S02]  /*fcf0*/  LOP3.LUT R23, R118, 0xffff, RZ, 0xc0, !PT ;  /* 0x0000ffff76177812 */ /* 0x000fc400078ec0ff */
[----:B------:R-:W-:-:S03]  /*fd00*/  SHF.R.U32.HI R76, RZ, 0x15, R76 ;  /* 0x00000015ff4c7819 */ /* 0x000fc6000001164c */
[----:B------:R-:W-:Y:S01]  /*fd10*/  IMAD R23, R23, 0x6c81, RZ ;  /* 0x00006c8117177824 */ /* 0x000fe200078e02ff */
[----:B------:R-:W-:-:S04]  /*fd20*/  PRMT R76, R76, 0x9910, RZ ;  /* 0x000099104c4c7816 */ /* 0x000fc800000000ff */
[----:B------:R-:W-:Y:S01]  /*fd30*/  SHF.R.U32.HI R23, RZ, 0x16, R23 ;  /* 0x00000016ff177819 */ /* 0x000fe20000011617 */
[----:B------:R-:W-:-:S03]  /*fd40*/  IMAD R76, R76, 0x83, RZ ;  /* 0x000000834c4c7824 */ /* 0x000fc600078e02ff */
[----:B------:R-:W-:Y:S01]  /*fd50*/  PRMT R23, R23, 0x9910, RZ ;  /* 0x0000991017177816 */ /* 0x000fe200000000ff */
[----:B------:R-:W-:Y:S02]  /*fd60*/  IMAD.MOV R76, RZ, RZ, -R76 ;  /* 0x000000ffff4c7224 */ /* 0x000fe400078e0a4c */
[----:B------:R-:W-:Y:S02]  /*fd70*/  IMAD R137, R137, -0x9d, R6 ;  /* 0xffffff6389897824 */ /* 0x000fe400078e0206 */
[----:B------:R-:W-:Y:S01]  /*fd80*/  IMAD R23, R23, 0x97, RZ ;  /* 0x0000009717177824 */ /* 0x000fe200078e02ff */
[----:B------:R-:W-:Y:S01]  /*fd90*/  PRMT R76, R76, 0x7710, RZ ;  /* 0x000077104c4c7816 */ /* 0x000fe200000000ff */
[----:B------:R-:W-:-:S03]  /*fda0*/  IMAD R136, R137, R137, RZ ;  /* 0x0000008989887224 */ /* 0x000fc600078e02ff */
[----:B------:R-:W-:Y:S01]  /*fdb0*/  IADD3 R23, PT, PT, RZ, -R23, RZ ;  /* 0x80000017ff177210 */ /* 0x000fe20007ffe0ff */
[----:B------:R-:W-:Y:S01]  /*fdc0*/  IMAD.IADD R103, R103, 0x1, R76 ;  /* 0x0000000167677824 */ /* 0x000fe200078e024c */
[----:B------:R-:W-:Y:S02]  /*fdd0*/  LOP3.LUT R76, R136, 0xffff, RZ, 0xc0, !PT ;  /* 0x0000ffff884c7812 */ /* 0x000fe400078ec0ff */
[----:B------:R-:W-:-:S03]  /*fde0*/  PRMT R23, R23, 0x7710, RZ ;  /* 0x0000771017177816 */ /* 0x000fc600000000ff */
[----:B------:R-:W-:Y:S02]  /*fdf0*/  IMAD R76, R76, 0xd0b7, RZ ;  /* 0x0000d0b74c4c7824 */ /* 0x000fe400078e02ff */
[----:B------:R-:W-:Y:S02]  /*fe00*/  IMAD.IADD R118, R118, 0x1, R23 ;  /* 0x0000000176767824 */ /* 0x000fe400078e0217 */
[----:B------:R-:W-:Y:S02]  /*fe10*/  IMAD R23, R188, -0xb, R6 ;  /* 0xfffffff5bc177824 */ /* 0x000fe400078e0206 */
[----:B------:R-:W-:Y:S01]  /*fe20*/  IMAD.MOV.U32 R188, RZ, RZ, R120 ;  /* 0x000000ffffbc7224 */ /* 0x000fe200078e0078 */
[----:B------:R-:W-:Y:S01]  /*fe30*/  SHF.R.U32.HI R76, RZ, 0x17, R76 ;  /* 0x00000017ff4c7819 */ /* 0x000fe2000001164c */
[----:B------:R-:W-:Y:S01]  /*fe40*/  IMAD R120, R23, R23, RZ ;  /* 0x0000001717787224 */ /* 0x000fe200078e02ff */
[----:B------:R-:W-:Y:S01]  /*fe50*/  MOV R159, R150 ;  /* 0x00000096009f7202 */ /* 0x000fe20000000f00 */
[----:B------:R-:W-:Y:S01]  /*fe60*/  IMAD R100, R128, -0x67, R6 ;  /* 0xffffff9980647824 */ /* 0x000fe200078e0206 */
[----:B------:R-:W-:-:S02]  /*fe70*/  MOV R150, R123 ;  /* 0x0000007b00967202 */ /* 0x000fc40000000f00 */
[----:B------:R-:W-:Y:S02]  /*fe80*/  PRMT R76, R76, 0x9910, RZ ;  /* 0x000099104c4c7816 */ /* 0x000fe400000000ff */
[----:B------:R-:W-:Y:S01]  /*fe90*/  PRMT R123, R120, 0x9910, RZ ;  /* 0x00009910787b7816 */ /* 0x000fe200000000ff */
[----:B------:R-:W-:Y:S02]  /*fea0*/  IMAD R99, R100, R100, RZ ;  /* 0x0000006464637224 */ /* 0x000fe400078e02ff */
[----:B------:R-:W-:Y:S02]  /*feb0*/  IMAD R76, R76, 0x9d, RZ ;  /* 0x0000009d4c4c7824 */ /* 0x000fe400078e02ff */
[----:B------:R-:W-:Y:S01]  /*fec0*/  IMAD R123, R123, 0x75, RZ ;  /* 0x000000757b7b7824 */ /* 0x000fe200078e02ff */
[----:B------:R-:W-:Y:S01]  /*fed0*/  IADD3 R58, PT, PT, R58, R79, RZ ;  /* 0x0000004f3a3a7210 */ /* 0x000fe20007ffe0ff */
[----:B------:R-:W-:Y:S01]  /*fee0*/  IMAD.MOV R76, RZ, RZ, -R76 ;  /* 0x000000ffff4c7224 */ /* 0x000fe200078e0a4c */
[----:B------:R-:W-:-:S02]  /*fef0*/  LOP3.LUT R79, R99, 0xffff, RZ, 0xc0, !PT ;  /* 0x0000ffff634f7812 */ /* 0x000fc400078ec0ff */
[----:B------:R-:W-:Y:S02]  /*ff00*/  LOP3.LUT R123, R123, 0xffff, RZ, 0xc0, !PT ;  /* 0x0000ffff7b7b7812 */ /* 0x000fe400078ec0ff */
[----:B------:R-:W-:Y:S01]  /*ff10*/  PRMT R76, R76, 0x7710, RZ ;  /* 0x000077104c4c7816 */ /* 0x000fe200000000ff */
[----:B------:R-:W-:Y:S01]  /*ff20*/  IMAD R79, R79, 0x4f89, RZ ;  /* 0x00004f894f4f7824 */ /* 0x000fe200078e02ff */
[----:B------:R-:W-:Y:S01]  /*ff30*/  SHF.R.U32.HI R123, RZ, 0x8, R123 ;  /* 0x00000008ff7b7819 */ /* 0x000fe2000001167b */
[----:B------:R-:W-:Y:S01]  /*ff40*/  IMAD.MOV.U32 R144, RZ, RZ, R116 ;  /* 0x000000ffff907224 */ /* 0x000fe200078e0074 */
[----:B------:R-:W-:Y:S01]  /*ff50*/  IADD3 R136, PT, PT, R136, R76, RZ ;  /* 0x0000004c88887210 */ /* 0x000fe20007ffe0ff */
[----:B------:R-:W-:Y:S01]  /*ff60*/  IMAD.MOV.U32 R116, RZ, RZ, R110 ;  /* 0x000000ffff747224 */ /* 0x000fe200078e006e */
[----:B------:R-:W-:Y:S01]  /*ff70*/  SHF.R.U32.HI R79, RZ, 0x15, R79 ;  /* 0x00000015ff4f7819 */ /* 0x000fe2000001164f */
[----:B------:R-:W-:Y:S02]  /*ff80*/  IMAD R110, R138, -0x71, R6 ;  /* 0xffffff8f8a6e7824 */ /* 0x000fe400078e0206 */
[----:B------:R-:W-:Y:S01]  /*ff90*/  IMAD.MOV R76, RZ, RZ, -R123 ;  /* 0x000000ffff4c7224 */ /* 0x000fe200078e0a7b */
[----:B------:R-:W-:Y:S01]  /*ffa0*/  PRMT R79, R79, 0x9910, RZ ;  /* 0x000099104f4f7816 */ /* 0x000fe200000000ff */
[----:B------:R-:W-:-:S03]  /*ffb0*/  IMAD R109, R110, R110, RZ ;  /* 0x0000006e6e6d7224 */ /* 0x000fc600078e02ff */
[----:B------:R-:W-:Y:S01]  /*ffc0*/  PRMT R76, R76, 0x7710, RZ ;  /* 0x000077104c4c7816 */ /* 0x000fe200000000ff */
[----:B------:R-:W-:Y:S01]  /*ffd0*/  IMAD.IADD R53, R53, 0x1, R78 ;  /* 0x0000000135357824 */ /* 0x000fe200078e024e */
[----:B------:R-:W-:Y:S01]  /*ffe0*/  LOP3.LUT R78, R109, 0xffff, RZ, 0xc0, !PT ;  /* 0x0000ffff6d4e7812 */ /* 0x000fe200078ec0ff */
[----:B------:R-:W-:Y:S02]  /*fff0*/  IMAD R133, R210, -0x7, R6 ;  /* 0xfffffff9d2857824 */ /* 0x000fe400078e0206 */
[----:B------:R-:W-:Y:S02]  /*10000*/  IMAD R79, R79, 0x67, RZ ;  /* 0x000000674f4f7824 */ /* 0x000fe400078e02ff */
[----:B------:R-:W-:Y:S02]  /*10010*/  IMAD.IADD R76, R120, 0x1, R76 ;  /* 0x00000001784c7824 */ /* 0x000fe400078e024c */
[----:B------:R-:W-:Y:S02]  /*10020*/  IMAD R132, R133, R133, RZ ;  /* 0x0000008585847224 */ /* 0x000fe400078e02ff */
[----:B------:R-:W-:-:S02]  /*10030*/  IMAD.MOV R79, RZ, RZ, -R79 ;  /* 0x000000ffff4f7224 */ /* 0x000fc400078e0a4f */
[----:B------:R-:W-:Y:S02]  /*10040*/  IMAD R78, R78, 0x244, RZ ;  /* 0x000002444e4e7824 */ /* 0x000fe400078e02ff */
[----:B------:R-:W-:Y:S01]  /*10050*/  IMAD R140, R146, -0x7f, R6 ;  /* 0xffffff81928c7824 */ /* 0x000fe200078e0206 */
[----:B------:R-:W-:Y:S02]  /*10060*/  MOV R146, R116 ;  /* 0x0000007400927202 */ /* 0x000fe40000000f00 */
[----:B------:R-:W-:Y:S02]  /*10070*/  LOP3.LUT R76, R76, 0xfe, RZ, 0xc0, !PT ;  /* 0x000000fe4c4c7812 */ /* 0x000fe400078ec0ff */
[----:B------:R-:W-:Y:S02]  /*10080*/  PRMT R116, R24, 0x9910, RZ ;  /* 0x0000991018747816 */ /* 0x000fe400000000ff */
[----:B------:R-:W-:Y:S02]  /*10090*/  PRMT R24, R132, 0x9910, RZ ;  /* 0x0000991084187816 */ /* 0x000fe400000000ff */
[----:B------:R-:W-:-:S02]  /*100a0*/  PRMT R79, R79, 0x7710, RZ ;  /* 0x000077104f4f7816 */ /* 0x000fc400000000ff */
[----:B------:R-:W-:Y:S02]  /*100b0*/  SHF.R.U32.HI R78, RZ, 0x10, R78 ;  /* 0x00000010ff4e7819 */ /* 0x000fe4000001164e */
[----:B------:R-:W-:Y:S01]  /*100c0*/  LEA.HI R123, R76, R123, RZ, 0x1f ;  /* 0x0000007b4c7b7211 */ /* 0x000fe200078ff8ff */
[----:B------:R-:W-:Y:S01]  /*100d0*/  IMAD.MOV.U32 R175, RZ, RZ, R131 ;  /* 0x000000ffffaf7224 */ /* 0x000fe200078e0083 */
[----:B------:R-:W-:Y:S01]  /*100e0*/  PRMT R26, R26, 0x9910, RZ ;  /* 0x000099101a1a7816 */ /* 0x000fe200000000ff */
[----:B------:R-:W-:Y:S01]  /*100f0*/  IMAD R24, R24, 0x25, RZ ;  /* 0x0000002518187824 */ /* 0x000fe200078e02ff */
[----:B------:R-:W-:Y:S01]  /*10100*/  PRMT R76, R27, 0x9910, RZ ;  /* 0x000099101b4c7816 */ /* 0x000fe200000000ff */
[----:B------:R-:W-:Y:S01]  /*10110*/  IMAD R131, R208, -0xd, R6 ;  /* 0xfffffff3d0837824 */ /* 0x000fe200078e0206 */
[----:B------:R-:W-:Y:S01]  /*10120*/  IADD3 R99, PT, PT, R99, R79, RZ ;  /* 0x0000004f63637210 */ /* 0x000fe20007ffe0ff */
[----:B------:R-:W-:Y:S01]  /*10130*/  IMAD.MOV.U32 R79, RZ, RZ, R153 ;  /* 0x000000ffff4f7224 */ /* 0x000fe200078e0099 */
[----:B------:R-:W-:Y:S01]  /*10140*/  PRMT R78, R78, 0x9910, RZ ;  /* 0x000099104e4e7816 */ /* 0x000fe200000000ff */
[----:B------:R-:W-:Y:S01]  /*10150*/  IMAD.MOV.U32 R153, RZ, RZ, R122 ;  /* 0x000000ffff997224 */ /* 0x000fe200078e007a */
[----:B------:R-:W-:-:S02]  /*10160*/  PRMT R122, R77, 0x9910, RZ ;  /* 0x000099104d7a7816 */ /* 0x000fc400000000ff */
[----:B------:R-:W-:Y:S01]  /*10170*/  MOV R27, R26 ;  /* 0x0000001a001b7202 */ /* 0x000fe20000000f00 */
[----:B------:R-:W-:Y:S01]  /*10180*/  IMAD.MOV.U32 R26, RZ, RZ, R76 ;  /* 0x000000ffff1a7224 */ /* 0x000fe200078e004c */
[----:B------:R-:W-:Y:S01]  /*10190*/  LOP3.LUT R24, R24, 0xffff, RZ, 0xc0, !PT ;  /* 0x0000ffff18187812 */ /* 0x000fe200078ec0ff */
[----:B------:R-:W-:Y:S02]  /*101a0*/  IMAD R130, R131, R131, RZ ;  /* 0x0000008383827224 */ /* 0x000fe400078e02ff */
[----:B------:R-:W-:Y:S02]  /*101b0*/  IMAD R78, R78, 0x71, RZ ;  /* 0x000000714e4e7824 */ /* 0x000fe400078e02ff */
[----:B------:R-:W-:Y:S01]  /*101c0*/  IMAD R122, R122, R26, RZ ;  /* 0x0000001a7a7a7224 */ /* 0x000fe200078e02ff */
[----:B------:R-:W-:Y:S02]  /*101d0*/  SHF.R.U32.HI R26, RZ, 0x8, R24 ;  /* 0x00000008ff1a7819 */ /* 0x000fe40000011618 */
[----:B------:R-:W-:-:S02]  /*101e0*/  PRMT R24, R130, 0x9910, RZ ;  /* 0x0000991082187816 */ /* 0x000fc400000000ff */
[----:B------:R-:W-:Y:S01]  /*101f0*/  IADD3 R78, PT, PT, RZ, -R78, RZ ;  /* 0x8000004eff4e7210 */ /* 0x000fe20007ffe0ff */
[----:B------:R-:W-:Y:S02]  /*10200*/  IMAD.MOV.U32 R149, RZ, RZ, R112 ;  /* 0x000000ffff957224 */ /* 0x000fe400078e0070 */
[----:B------:R-:W-:Y:S01]  /*10210*/  IMAD R24, R24, 0x4f, RZ ;  /* 0x0000004f18187824 */ /* 0x000fe200078e02ff */
[----:B------:R-:W-:Y:S01]  /*10220*/  PRMT R78, R78, 0x7710, RZ ;  /* 0x000077104e4e7816 */ /* 0x000fe200000000ff */
[----:B------:R-:W-:Y:S01]  /*10230*/  IMAD R112, R140, R140, RZ ;  /* 0x0000008c8c707224 */ /* 0x000fe200078e02ff */
[----:B------:R-:W-:Y:S02]  /*10240*/  PRMT R26, R26, 0x9910, RZ ;  /* 0x000099101a1a7816 */ /* 0x000fe400000000ff */
[----:B------:R-:W-:Y:S01]  /*10250*/  LOP3.LUT R24, R24, 0xffff, RZ, 0xc0, !PT ;  /* 0x0000ffff18187812 */ /* 0x000fe200078ec0ff */
[----:B------:R-:W-:Y:S01]  /*10260*/  IMAD.IADD R109, R109, 0x1, R78 ;  /* 0x000000016d6d7824 */ /* 0x000fe200078e024e */
[----:B------:R-:W-:Y:S01]  /*10270*/  LOP3.LUT R78, R112, 0xffff, RZ, 0xc0, !PT ;  /* 0x0000ffff704e7812 */ /* 0x000fe200078ec0ff */
[----:B------:R-:W-:Y:S01]  /*10280*/  IMAD R26, R26, 0x7, RZ ;  /* 0x000000071a1a7824 */ /* 0x000fe200078e02ff */
[----:B------:R-:W-:Y:S01]  /*10290*/  SHF.R.U32.HI R24, RZ, 0xa, R24 ;  /* 0x0000000aff187819 */ /* 0x000fe20000011618 */
[----:B------:R-:W-:-:S02]  /*102a0*/  IMAD.MOV.U32 R173, RZ, RZ, R129 ;  /* 0x000000ffffad7224 */ /* 0x000fc400078e0081 */
[----:B------:R-:W-:Y:S01]  /*102b0*/  IMAD R78, R78, 0x2041, RZ ;  /* 0x000020414e4e7824 */ /* 0x000fe200078e02ff */
[----:B------:R-:W-:Y:S01]  /*102c0*/  PRMT R24, R24, 0x9910, RZ ;  /* 0x0000991018187816 */ /* 0x000fe200000000ff */
[----:B------:R-:W-:Y:S02]  /*102d0*/  IMAD.MOV R26, RZ, RZ, -R26 ;  /* 0x000000ffff1a7224 */ /* 0x000fe400078e0a1a */
[----:B------:R-:W-:Y:S01]  /*102e0*/  IMAD R129, R190, -0x5, R6 ;  /* 0xfffffffbbe817824 */ /* 0x000fe200078e0206 */
[----:B------:R-:W-:Y:S01]  /*102f0*/  SHF.R.U32.HI R78, RZ, 0x14, R78 ;  /* 0x00000014ff4e7819 */ /* 0x000fe2000001164e */
[----:B------:R-:W-:Y:S01]  /*10300*/  IMAD R24, R24, 0xd, RZ ;  /* 0x0000000d18187824 */ /* 0x000fe200078e02ff */
[----:B------:R-:W-:Y:S01]  /*10310*/  PRMT R26, R26, 0x7710, RZ ;  /* 0x000077101a1a7816 */ /* 0x000fe200000000ff */
[----:B------:R-:W-:Y:S01]  /*10320*/  IMAD R128, R129, R129, RZ ;  /* 0x0000008181807224 */ /* 0x000fe200078e02ff */
[----:B------:R-:W-:Y:S02]  /*10330*/  PRMT R78, R78, 0x9910, RZ ;  /* 0x000099104e4e7816 */ /* 0x000fe400000000ff */
[----:B------:R-:W-:Y:S01]  /*10340*/  IADD3 R132, PT, PT, R132, R26, RZ ;  /* 0x0000001a84847210 */ /* 0x000fe20007ffe0ff */
[----:B------:R-:W-:Y:S01]  /*10350*/  IMAD.MOV R26, RZ, RZ, -R24 ;  /* 0x000000ffff1a7224 */ /* 0x000fe200078e0a18 */
[----:B------:R-:W-:Y:S01]  /*10360*/  PRMT R24, R128, 0x9910, RZ ;  /* 0x0000991080187816 */ /* 0x000fe200000000ff */
[----:B------:R-:W-:-:S02]  /*10370*/  IMAD R78, R78, 0x7f, RZ ;  /* 0x0000007f4e4e7824 */ /* 0x000fc400078e02ff */
[----:B------:R-:W-:Y:S02]  /*10380*/  IMAD R139, R139, -0x95, R6 ;  /* 0xffffff6b8b8b7824 */ /* 0x000fe400078e0206 */
[----:B------:R-:W-:Y:S01]  /*10390*/  IMAD R24, R24, 0x34, RZ ;  /* 0x0000003418187824 */ /* 0x000fe200078e02ff */
[----:B------:R-:W-:Y:S01]  /*103a0*/  PRMT R26, R26, 0x7710, RZ ;  /* 0x000077101a1a7816 */ /* 0x000fe200000000ff */
[----:B------:R-:W-:Y:S02]  /*103b0*/  IMAD.MOV R78, RZ, RZ, -R78 ;  /* 0x000000ffff4e7224 */ /* 0x000fe400078e0a4e */
[----:B------:R-:W-:Y:S01]  /*103c0*/  IMAD R138, R139, R139, RZ ;  /* 0x0000008b8b8a7224 */ /* 0x000fe200078e02ff */
[----:B------:R-:W-:Y:S01]  /*103d0*/  LOP3.LUT R24, R24, 0xffff, RZ, 0xc0, !PT ;  /* 0x0000ffff18187812 */ /* 0x000fe200078ec0ff */
[----:B------:R-:W-:Y:S01]  /*103e0*/  IMAD R116, R116, R27, RZ ;  /* 0x0000001b74747224 */ /* 0x000fe200078e02ff */
[----:B------:R-:W-:Y:S01]  /*103f0*/  PRMT R78, R78, 0x7710, RZ ;  /* 0x000077104e4e7816 */ /* 0x000fe200000000ff */
[----:B------:R-:W-:Y:S01]  /*10400*/  IMAD.IADD R130, R130, 0x1, R26 ;  /* 0x0000000182827824 */ /* 0x000fe200078e021a */
[----:B------:R-:W-:Y:S01]  /*10410*/  IADD3.X R27, PT, PT, RZ, RZ, RZ, P1, !PT ;  /* 0x000000ffff1b7210 */ /* 0x000fe20000ffe4ff */
[----:B------:R-:W-:Y:S01]  /*10420*/  IMAD.MOV.U32 R26, RZ, RZ, R25 ;  /* 0x000000ffff1a7224 */ /* 0x000fe200078e0019 */
[----:B------:R-:W-:-:S02]  /*10430*/  SHF.R.U32.HI R24, RZ, 0x8, R24 ;  /* 0x00000008ff187819 */ /* 0x000fc40000011618 */
[----:B------:R-:W-:Y:S01]  /*10440*/  IADD3 R112, PT, PT, R112, R78, RZ ;  /* 0x0000004e70707210 */ /* 0x000fe20007ffe0ff */
[----:B------:R-:W-:Y:S01]  /*10450*/  IMAD.WIDE.U32.X R26, R3, 0x2f3754d7, R26, P2 ;  /* 0x2f3754d7031a7825 */ /* 0x000fe200010e041a */
[----:B------:R-:W-:Y:S02]  /*10460*/  LOP3.LUT R78, R138, 0xffff, RZ, 0xc0, !PT ;  /* 0x0000ffff8a4e7812 */ /* 0x000fe400078ec0ff */
[----:B------:R-:W-:Y:S01]  /*10470*/  PRMT R24, R24, 0x9910, RZ ;  /* 0x0000991018187816 */ /* 0x000fe200000000ff */
[----:B------:R-:W-:Y:S01]  /*10480*/  IMAD.MOV.U32 R152, RZ, RZ, R105 ;  /* 0x000000ffff987224 */ /* 0x000fe200078e0069 */
[----:B------:R-:W-:Y:S01]  /*10490*/  SHF.R.U64 R105, R26, 0x6, R27 ;  /* 0x000000061a697819 */ /* 0x000fe2000000121b */
[----:B------:R-:W-:Y:S02]  /*104a0*/  IMAD R78, R78, 0x36fb, RZ ;  /* 0x000036fb4e4e7824 */ /* 0x000fe400078e02ff */
[----:B------:R-:W-:Y:S02]  /*104b0*/  IMAD.MOV.U32 R26, RZ, RZ, R24 ;  /* 0x000000ffff1a7224 */ /* 0x000fe400078e0018 */
[----:B------:R-:W-:Y:S01]  /*104c0*/  IMAD.WIDE.U32 R24, R7, 0x6b1834d1, RZ ;  /* 0x6b1834d107187825 */ /* 0x000fe200078e00ff */
[----:B------:R-:W-:-:S03]  /*104d0*/  SHF.R.U32.HI R78, RZ, 0x15, R78 ;  /* 0x00000015ff4e7819 */ /* 0x000fc6000001164e */
[----:B------:R-:W-:Y:S01]  /*104e0*/  IMAD R76, R26, 0x5, RZ ;  /* 0x000000051a4c7824 */ /* 0x000fe200078e02ff */
[----:B------:R-:W-:Y:S01]  /*104f0*/  PRMT R78, R78, 0x9910, RZ ;  /* 0x000099104e4e7816 */ /* 0x000fe200000000ff */
[----:B------:R-:W-:-:S04]  /*10500*/  IMAD.WIDE.U32 R24, P0, R6, 0x5de42046, R24 ;  /* 0x5de4204606187825 */ /* 0x000fc80007800018 */
[----:B------:R-:W-:Y:S01]  /*10510*/  IMAD.WIDE.U32 R26, R6, 0x6b1834d1, RZ ;  /* 0x6b1834d1061a7825 */ /* 0x000fe200078e00ff */
[----:B------:R-:W-:Y:S02]  /*10520*/  IADD3 R76, PT, PT, RZ, -R76, RZ ;  /* 0x8000004cff4c7210 */ /* 0x000fe40007ffe0ff */
[----:B------:R-:W-:Y:S01]  /*10530*/  MOV R26, R25 ;  /* 0x00000019001a7202 */ /* 0x000fe20000000f00 */
[----:B------:R-:W-:Y:S01]  /*10540*/  IMAD R78, R78, 0x95, RZ ;  /* 0x000000954e4e7824 */ /* 0x000fe200078e02ff */
[----:B------:R-:W-:Y:S01]  /*10550*/  IADD3 RZ, P1, PT, R27, R24, RZ ;  /* 0x000000181bff7210 */ /* 0x000fe20007f3e0ff */
[----:B------:R-:W-:Y:S01]  /*10560*/  IMAD.X R27, RZ, RZ, RZ, P0 ;  /* 0x000000ffff1b7224 */ /* 0x000fe200000e06ff */
[----:B------:R-:W-:Y:S01]  /*10570*/  PRMT R76, R76, 0x7710, RZ ;  /* 0x000077104c4c7816 */ /* 0x000fe200000000ff */
[----:B------:R-:W-:Y:S02]  /*10580*/  IMAD.MOV R78, RZ, RZ, -R78 ;  /* 0x000000ffff4e7224 */ /* 0x000fe400078e0a4e */
[----:B------:R-:W-:-:S04]  /*10590*/  IMAD.WIDE.U32.X R26, R7, 0x5de42046, R26, P1 ;  /* 0x5de42046071a7825 */ /* 0x000fc800008e041a */
[----:B------:R-:W-:Y:S01]  /*105a0*/  IMAD.WIDE.U32 R24, R5, 0x6b1834d1, RZ ;  /* 0x6b1834d105187825 */ /* 0x000fe200078e00ff */
[----:B------:R-:W-:-:S03]  /*105b0*/  PRMT R78, R78, 0x7710, RZ ;  /* 0x000077104e4e7816 */ /* 0x000fc600000000ff */
[----:B------:R-:W-:Y:S02]  /*105c0*/  IMAD R135, R135, -0xa3, R6 ;  /* 0xffffff5d87877824 */ /* 0x000fe400078e0206 */
[----:B------:R-:W-:Y:S01]  /*105d0*/  IMAD.IADD R128, R128, 0x1, R76 ;  /* 0x0000000180807824 */ /* 0x000fe200078e024c */
[----:B------:R-:W-:Y:S01]  /*105e0*/  SHF.R.U64 R76, R26, 0x7, R27 ;  /* 0x000000071a4c7819 */ /* 0x000fe2000000121b */
[----:B------:R-:W-:Y:S02]  /*105f0*/  IMAD R134, R135, R135, RZ ;  /* 0x0000008787867224 */ /* 0x000fe400078e02ff */
[----:B------:R-:W-:-:S04]  /*10600*/  IMAD.WIDE.U32 R24, P0, R4, 0x5de42046, R24 ;  /* 0x5de4204604187825 */ /* 0x000fc80007800018 */
[----:B------:R-:W-:Y:S01]  /*10610*/  IMAD.WIDE.U32 R26, R4, 0x6b1834d1, RZ ;  /* 0x6b1834d1041a7825 */ /* 0x000fe200078e00ff */
[----:B------:R-:W-:-:S03]  /*10620*/  MOV R26, R25 ;  /* 0x00000019001a7202 */ /* 0x000fc60000000f00 */
[----:B------:R-:W-:Y:S01]  /*10630*/  IMAD.IADD R138, R138, 0x1, R78 ;  /* 0x000000018a8a7824 */ /* 0x000fe200078e024e */
[----:B------:R-:W-:Y:S02]  /*10640*/  LOP3.LUT R78, R134, 0xffff, RZ, 0xc0, !PT ;  /* 0x0000ffff864e7812 */ /* 0x000fe400078ec0ff */
[----:B------:R-:W-:Y:S01]  /*10650*/  IADD3 RZ, P1, PT, R27, R24, RZ ;  /* 0x000000181bff7210 */ /* 0x000fe20007f3e0ff */
[----:B------:R-:W-:Y:S02]  /*10660*/  IMAD.X R27, RZ, RZ, RZ, P0 ;  /* 0x000000ffff1b7224 */ /* 0x000fe400000e06ff */
[----:B------:R-:W-:Y:S02]  /*10670*/  IMAD R78, R78, 0x1921, RZ ;  /* 0x000019214e4e7824 */ /* 0x000fe400078e02ff */
[----:B------:R-:W-:Y:S01]  /*10680*/  IMAD.WIDE.U32.X R26, R5, 0x5de42046, R26, P1 ;  /* 0x5de42046051a7825 */ /* 0x000fe200008e041a */
[----:B------:R-:W-:Y:S02]  /*10690*/  PRMT R206, R206, 0x9910, RZ ;  /* 0x00009910cece7816 */ /* 0x000fe400000000ff */
[----:B------:R-:W-:-:S02]  /*106a0*/  SHF.R.U32.HI R78, RZ, 0x14, R78 ;  /* 0x00000014ff4e7819 */ /* 0x000fc4000001164e */
[----:B------:R-:W-:Y:S01]  /*106b0*/  SHF.R.U64 R77, R26, 0x7, R27 ;  /* 0x000000071a4d7819 */ /* 0x000fe2000000121b */
[----:B------:R-:W-:Y:S01]  /*106c0*/  IMAD.WIDE.U32 R26, R3, 0x6b1834d1, RZ ;  /* 0x6b1834d1031a7825 */ /* 0x000fe200078e00ff */
[----:B------:R-:W-:Y:S02]  /*106d0*/  PRMT R29, R29, 0x9910, RZ ;  /* 0x000099101d1d7816 */ /* 0x000fe400000000ff */
[----:B------:R-:W-:Y:S02]  /*106e0*/  PRMT R28, R28, 0x9910, RZ ;  /* 0x000099101c1c7816 */ /* 0x000fe400000000ff */
[----:B------:R-:W-:Y:S01]  /*106f0*/  PRMT R78, R78, 0x9910, RZ ;  /* 0x000099104e4e7816 */ /* 0x000fe200000000ff */
[----:B------:R-:W-:Y:S02]  /*10700*/  IMAD R24, R206, R29, RZ ;  /* 0x0000001dce187224 */ /* 0x000fe400078e02ff */
[----:B------:R-:W-:Y:S02]  /*10710*/  IMAD.MOV.U32 R25, RZ, RZ, R28 ;  /* 0x000000ffff197224 */ /* 0x000fe400078e001c */
[----:B------:R-:W-:-:S04]  /*10720*/  IMAD.WIDE.U32 R26, P0, R2, 0x5de42046, R26 ;  /* 0x5de42046021a7825 */ /* 0x000fc8000780001a */
[----:B------:R-:W-:-:S04]  /*10730*/  IMAD.WIDE.U32 R28, R2, 0x6b1834d1, RZ ;  /* 0x6b1834d1021c7825 */ /* 0x000fc800078e00ff */
[----:B------:R-:W-:Y:S01]  /*10740*/  IMAD R78, R78, 0xa3, RZ ;  /* 0x000000a34e4e7824 */ /* 0x000fe200078e02ff */
[----:B------:R-:W-:Y:S01]  /*10750*/  IADD3 RZ, P1, PT, R29, R26, RZ ;  /* 0x0000001a1dff7210 */ /* 0x000fe20007f3e0ff */
[----:B------:R-:W-:Y:S01]  /*10760*/  IMAD.MOV.U32 R28, RZ, RZ, R27 ;  /* 0x000000ffff1c7224 */ /* 0x000fe200078e001b */
[----:B------:R-:W-:Y:S02]  /*10770*/  IADD3.X R29, PT, PT, RZ, RZ, RZ, P0, !PT ;  /* 0x000000ffff1d7210 */ /* 0x000fe400007fe4ff */
[----:B------:R-:W-:Y:S01]  /*10780*/  IADD3 R78, PT, PT, RZ, -R78, RZ ;  /* 0x8000004eff4e7210 */ /* 0x000fe20007ffe0ff */
[----:B------:R-:W-:-:S03]  /*10790*/  IMAD.WIDE.U32 R26, R7, 0x41fe8cb1, RZ ;  /* 0x41fe8cb1071a7825 */ /* 0x000fc600078e00ff */
[----:B------:R-:W-:Y:S01]  /*107a0*/  PRMT R78, R78, 0x7710, RZ ;  /* 0x000077104e4e7816 */ /* 0x000fe200000000ff */
[----:B------:R-:W-:-:S04]  /*107b0*/  IMAD.WIDE.U32.X R28, R3, 0x5de42046, R28, P1 ;  /* 0x5de42046031c7825 */ /* 0x000fc800008e041c */
[----:B------:R-:W-:Y:S01]  /*107c0*/  IMAD.IADD R134, R134, 0x1, R78 ;  /* 0x0000000186867824 */ /* 0x000fe200078e024e */
[----:B------:R-:W-:Y:S01]  /*107d0*/  SHF.R.U64 R78, R28, 0x7, R29 ;  /* 0x000000071c4e7819 */ /* 0x000fe2000000121d */
[----:B------:R-:W-:-:S04]  /*107e0*/  IMAD.WIDE.U32 R26, P0, R6, 0x1734f0c5, R26 ;  /* 0x1734f0c5061a7825 */ /* 0x000fc8000780001a */
[----:B------:R-:W-:Y:S01]  /*107f0*/  IMAD.WIDE.U32 R28, R6, 0x41fe8cb1, RZ ;  /* 0x41fe8cb1061c7825 */ /* 0x000fe200078e00ff */
[----:B------:R-:W-:-:S04]  /*10800*/  MOV R28, R27 ;  /* 0x0000001b001c7202 */ /* 0x000fc80000000f00 */
[----:B------:R-:W-:Y:S01]  /*10810*/  IADD3 RZ, P1, PT, R29, R26, RZ ;  /* 0x0000001a1dff7210 */ /* 0x000fe20007f3e0ff */
[----:B------:R-:W-:Y:S01]  /*10820*/  IMAD.X R29, RZ, RZ, RZ, P0 ;  /* 0x000000ffff1d7224 */ /* 0x000fe200000e06ff */
[----:B------:R-:W-:Y:S01]  /*10830*/  PRMT R204, R204, 0x9910, RZ ;  /* 0x00009910cccc7816 */ /* 0x000fe200000000ff */
[----:B------:R-:W-:Y:S01]  /*10840*/  IMAD.MOV.U32 R190, RZ, RZ, R146 ;  /* 0x000000ffffbe7224 */ /* 0x000fe200078e0092 */
[----:B------:R-:W-:Y:S01]  /*10850*/  MOV R146, R142 ;  /* 0x0000008e00927202 */ /* 0x000fe20000000f00 */
[----:B------:R-:W-:Y:S01]  /*10860*/  IMAD.WIDE.U32.X R28, R7, 0x1734f0c5, R28, P1 ;  /* 0x1734f0c5071c7825 */ /* 0x000fe200008e041c */
[----:B------:R-:W-:-:S03]  /*10870*/  MOV R208, R79 ;  /* 0x0000004f00d07202 */ /* 0x000fc60000000f00 */
[----:B------:R-:W-:Y:S02]  /*10880*/  IMAD.MOV.U32 R142, RZ, RZ, R183 ;  /* 0x000000ffff8e7224 */ /* 0x000fe400078e00b7 */
[----:B------:R-:W-:Y:S01]  /*10890*/  IMAD.MOV.U32 R183, RZ, RZ, R181 ;  /* 0x000000ffffb77224 */ /* 0x000fe200078e00b5 */
[----:B------:R-:W-:Y:S01]  /*108a0*/  SHF.R.U64 R79, R28, 0x5, R29 ;  /* 0x000000051c4f7819 */ /* 0x000fe2000000121d */
[----:B------:R-:W-:Y:S01]  /*108b0*/  IMAD.MOV.U32 R181, RZ, RZ, R157 ;  /* 0x000000ffffb57224 */ /* 0x000fe200078e009d */
[----:B------:R-:W-:Y:S01]  /*108c0*/  PRMT R202, R202, 0x9910, RZ ;  /* 0x00009910caca7816 */ /* 0x000fe200000000ff */
[----:B------:R-:W-:Y:S01]  /*108d0*/  IMAD.MOV.U32 R157, RZ, RZ, R115 ;  /* 0x000000ffff9d7224 */ /* 0x000fe200078e0073 */
[----:B------:R-:W-:Y:S01]  /*108e0*/  PRMT R31, R31, 0x9910, RZ ;  /* 0x000099101f1f7816 */ /* 0x000fe200000000ff */
[----:B------:R-:W-:Y:S01]  /*108f0*/  IMAD.MOV.U32 R115, RZ, RZ, R204 ;  /* 0x000000ffff737224 */ /* 0x000fe200078e00cc */
[----:B------:R-:W-:Y:S01]  /*10900*/  PRMT R30, R30, 0x9910, RZ ;  /* 0x000099101e1e7816 */ /* 0x000fe200000000ff */
[----:B------:R-:W-:-:S04]  /*10910*/  IMAD.WIDE.U32 R28, R5, 0x41fe8cb1, RZ ;  /* 0x41fe8cb1051c7825 */ /* 0x000fc800078e00ff */
[----:B------:R-:W-:Y:S02]  /*10920*/  IMAD R115, R115, R25, RZ ;  /* 0x0000001973737224 */ /* 0x000fe400078e02ff */
[----:B------:R-:W-:Y:S02]  /*10930*/  IMAD R26, R202, R31, RZ ;  /* 0x0000001fca1a7224 */ /* 0x000fe400078e02ff */
[----:B------:R-:W-:Y:S02]  /*10940*/  IMAD.MOV.U32 R25, RZ, RZ, R30 ;  /* 0x000000ffff197224 */ /* 0x000fe400078e001e */
[----:B------:R-:W-:-:S04]  /*10950*/  IMAD.WIDE.U32 R28, P0, R4, 0x1734f0c5, R28 ;  /* 0x1734f0c5041c7825 */ /* 0x000fc8000780001c */
[----:B------:R-:W-:-:S05]  /*10960*/  IMAD.WIDE.U32 R30, R4, 0x41fe8cb1, RZ ;  /* 0x41fe8cb1041e7825 */ /* 0x000fca00078e00ff */
[----:B------:R-:W-:Y:S01]  /*10970*/  IADD3 RZ, P1, PT, R31, R28, RZ ;  /* 0x0000001c1fff7210 */ /* 0x000fe20007f3e0ff */
[----:B------:R-:W-:Y:S01]  /*10980*/  IMAD.MOV.U32 R30, RZ, RZ, R29 ;  /* 0x000000ffff1e7224 */ /* 0x000fe200078e001d */
[----:B------:R-:W-:Y:S01]  /*10990*/  IADD3.X R31, PT, PT, RZ, RZ, RZ, P0, !PT ;  /* 0x000000ffff1f7210 */ /* 0x000fe200007fe4ff */
[----:B------:R-:W-:-:S04]  /*109a0*/  IMAD.WIDE.U32 R28, R3, 0x41fe8cb1, RZ ;  /* 0x41fe8cb1031c7825 */ /* 0x000fc800078e00ff */
[----:B------:R-:W-:-:S04]  /*109b0*/  IMAD.WIDE.U32.X R30, R5, 0x1734f0c5, R30, P1 ;  /* 0x1734f0c5051e7825 */ /* 0x000fc800008e041e */
[----:B------:R-:W-:Y:S02]  /*109c0*/  IMAD.MOV.U32 R210, RZ, RZ, R144 ;  /* 0x000000ffffd27224 */ /* 0x000fe400078e0090 */
[----:B------:R-:W-:Y:S01]  /*109d0*/  IMAD.MOV.U32 R144, RZ, RZ, R192 ;  /* 0x000000ffff907224 */ /* 0x000fe200078e00c0 */
[----:B------:R-:W-:Y:S02]  /*109e0*/  MOV R192, R161 ;  /* 0x000000a100c07202 */ /* 0x000fe40000000f00 */
[----:B------:R-:W-:Y:S01]  /*109f0*/  MOV R161, R80 ;  /* 0x0000005000a17202 */ /* 0x000fe20000000f00 */
[----:B------:R-:W-:Y:S01]  /*10a00*/  IMAD.WIDE.U32 R28, P0, R2, 0x1734f0c5, R28 ;  /* 0x1734f0c5021c7825 */ /* 0x000fe2000780001c */
[----:B------:R-:W-:-:S03]  /*10a10*/  SHF.R.U64 R80, R30, 0x5, R31 ;  /* 0x000000051e507819 */ /* 0x000fc6000000121f */
[----:B------:R-:W-:-:S05]  /*10a20*/  IMAD.WIDE.U32 R30, R2, 0x41fe8cb1, RZ ;  /* 0x41fe8cb1021e7825 */ /* 0x000fca00078e00ff */
[----:B------:R-:W-:Y:S01]  /*10a30*/  IADD3 RZ, P1, PT, R31, R28, RZ ;  /* 0x0000001c1fff7210 */ /* 0x000fe20007f3e0ff */
[----:B------:R-:W-:Y:S01]  /*10a40*/  IMAD.MOV.U32 R30, RZ, RZ, R29 ;  /* 0x000000ffff1e7224 */ /* 0x000fe200078e001d */
[----:B------:R-:W-:Y:S01]  /*10a50*/  IADD3.X R31, PT, PT, RZ, RZ, RZ, P0, !PT ;  /* 0x000000ffff1f7210 */ /* 0x000fe200007fe4ff */
[----:B------:R-:W-:Y:S02]  /*10a60*/  IMAD.MOV.U32 R206, RZ, RZ, R188 ;  /* 0x000000ffffce7224 */ /* 0x000fe400078e00bc */
[----:B------:R-:W-:-:S04]  /*10a70*/  IMAD.WIDE.U32.X R30, R3, 0x1734f0c5, R30, P1 ;  /* 0x1734f0c5031e7825 */ /* 0x000fc800008e041e */
[----:B------:R-:W-:Y:S01]  /*10a80*/  IMAD.MOV.U32 R188, RZ, RZ, R106 ;  /* 0x000000ffffbc7224 */ /* 0x000fe200078e006a */
[----:B------:R-:W-:Y:S01]  /*10a90*/  SHF.R.U64 R106, R30, 0x5, R31 ;  /* 0x000000051e6a7819 */ /* 0x000fe2000000121f */
[----:B------:R-:W-:Y:S01]  /*10aa0*/  IMAD.WIDE.U32 R30, R7, 0xe4307d9, RZ ;  /* 0x0e4307d9071e7825 */ /* 0x000fe200078e00ff */
[----:B------:R-:W-:Y:S02]  /*10ab0*/  PRMT R33, R33, 0x9910, RZ ;  /* 0x0000991021217816 */ /* 0x000fe400000000ff */
[----:B------:R-:W-:Y:S01]  /*10ac0*/  PRMT R32, R32, 0x9910, RZ ;  /* 0x0000991020207816 */ /* 0x000fe200000000ff */
[----:B------:R-:W-:Y:S01]  /*10ad0*/  IMAD.WIDE.U32 R28, R6, 0xe4307d9, RZ ;  /* 0x0e4307d9061c7825 */ /* 0x000fe200078e00ff */
[----:B------:R-:W-:-:S03]  /*10ae0*/  PRMT R200, R200, 0x9910, RZ ;  /* 0x00009910c8c87816 */ /* 0x000fc600000000ff */
[----:B------:R-:W-:Y:S01]  /*10af0*/  IMAD.WIDE.U32 R30, P0, R6, -0x4972cecc, R30 ;  /* 0xb68d3134061e7825 */ /* 0x000fe2000780001e */
[----:B------:R-:W-:Y:S02]  /*10b00*/  PRMT R198, R198, 0x9910, RZ ;  /* 0x00009910c6c67816 */ /* 0x000fe400000000ff */
[----:B------:R-:W-:Y:S01]  /*10b10*/  IADD3 RZ, P1, PT, R29, R30, RZ ;  /* 0x0000001e1dff7210 */ /* 0x000fe20007f3e0ff */
[----:B------:R-:W-:Y:S01]  /*10b20*/  IMAD R29, R33, R32, RZ ;  /* 0x00000020211d7224 */ /* 0x000fe200078e02ff */
[----:B------:R-:W-:Y:S01]  /*10b30*/  MOV R32, R31 ;  /* 0x0000001f00207202 */ /* 0x000fe20000000f00 */
[----:B------:R-:W-:Y:S02]  /*10b40*/  IMAD.MOV.U32 R27, RZ, RZ, R200 ;  /* 0x000000ffff1b7224 */ /* 0x000fe400078e00c8 */
[----:B------:R-:W-:Y:S01]  /*10b50*/  IMAD.X R33, RZ, RZ, RZ, P0 ;  /* 0x000000ffff217224 */ /* 0x000fe200000e06ff */
[----:B------:R-:W-:Y:S01]  /*10b60*/  PRMT R81, R81, 0x9910, RZ ;  /* 0x0000991051517816 */ /* 0x000fe200000000ff */
[----:B------:R-:W-:-:S02]  /*10b70*/  IMAD R27, R27, R25, RZ ;  /* 0x000000191b1b7224 */ /* 0x000fc400078e02ff */
[----:B------:R-:W-:Y:S02]  /*10b80*/  IMAD.MOV.U32 R25, RZ, RZ, R198 ;  /* 0x000000ffff197224 */ /* 0x000fe400078e00c6 */
[----:B------:R-:W-:-:S04]  /*10b90*/  IMAD.WIDE.U32.X R32, R7, -0x4972cecc, R32, P1 ;  /* 0xb68d313407207825 */ /* 0x000fc800008e0420 */
[----:B------:R-:W-:-:S04]  /*10ba0*/  IMAD.WIDE.U32 R30, R5, 0xe4307d9, RZ ;  /* 0x0e4307d9051e7825 */ /* 0x000fc800078e00ff */
[----:B------:R-:W-:Y:S01]  /*10bb0*/  IMAD R25, R25, R81, RZ ;  /* 0x0000005119197224 */ /* 0x000fe200078e02ff */
[----:B------:R-:W-:Y:S01]  /*10bc0*/  SHF.R.U64 R81, R32, 0x8, R33 ;  /* 0x0000000820517819 */ /* 0x000fe20000001221 */
[----:B------:R-:W-:-:S04]  /*10bd0*/  IMAD.WIDE.U32 R30, P0, R4, -0x4972cecc, R30 ;  /* 0xb68d3134041e7825 */ /* 0x000fc8000780001e */
[----:B------:R-:W-:Y:S01]  /*10be0*/  IMAD.WIDE.U32 R32, R4, 0xe4307d9, RZ ;  /* 0x0e4307d904207825 */ /* 0x000fe200078e00ff */
[----:B------:R-:W-:-:S03]  /*10bf0*/  PRMT R83, R83, 0x9910, RZ ;  /* 0x0000991053537816 */ /* 0x000fc600000000ff */
[----:B------:R-:W-:Y:S01]  /*10c00*/  IMAD.MOV.U32 R32, RZ, RZ, R31 ;  /* 0x000000ffff207224 */ /* 0x000fe200078e001f */
[----:B------:R-:W-:Y:S01]  /*10c10*/  IADD3 RZ, P1, PT, R33, R30, RZ ;  /* 0x0000001e21ff7210 */ /* 0x000fe20007f3e0ff */
[----:B------:R-:W-:Y:S01]  /*10c20*/  IMAD.X R33, RZ, RZ, RZ, P0 ;  /* 0x000000ffff217224 */ /* 0x000fe200000e06ff */
[----:B------:R-:W-:-:S03]  /*10c30*/  PRMT R82, R82, 0x9910, RZ ;  /* 0x0000991052527816 */ /* 0x000fc600000000ff */
[----:B------:R-:W-:Y:S01]  /*10c40*/  IMAD.WIDE.U32.X R32, R5, -0x4972cecc, R32, P1 ;  /* 0xb68d313405207825 */ /* 0x000fe200008e0420 */
[----:B------:R-:W-:-:S03]  /*10c50*/  PRMT R34, R34, 0x9910, RZ ;  /* 0x0000991022227816 */ /* 0x000fc600000000ff */
[----:B------:R-:W-:Y:S01]  /*10c60*/  IMAD R30, R83, R82, RZ ;  /* 0x00000052531e7224 */ /* 0x000fe200078e02ff */
[----:B------:R-:W-:Y:S01]  /*10c70*/  SHF.R.U64 R82, R32, 0x8, R33 ;  /* 0x0000000820527819 */ /* 0x000fe20000001221 */
[----:B------:R-:W-:Y:S01]  /*10c80*/  IMAD.WIDE.U32 R32, R3, 0xe4307d9, RZ ;  /* 0x0e4307d903207825 */ /* 0x000fe200078e00ff */
[----:B------:R-:W-:-:S03]  /*10c90*/  PRMT R35, R35, 0x9910, RZ ;  /* 0x0000991023237816 */ /* 0x000fc600000000ff */
[----:B------:R-:W-:Y:S01]  /*10ca0*/  IMAD.MOV.U32 R31, RZ, RZ, R34 ;  /* 0x000000ffff1f7224 */ /* 0x000fe200078e0022 */
[----:B------:R-:W-:Y:S01]  /*10cb0*/  MOV R28, R35 ;  /* 0x00000023001c7202 */ /* 0x000fe20000000f00 */
[----:B------:R-:W-:-:S04]  /*10cc0*/  IMAD.WIDE.U32 R32, P0, R2, -0x4972cecc, R32 ;  /* 0xb68d313402207825 */ /* 0x000fc80007800020 */
[----:B------:R-:W-:Y:S01]  /*10cd0*/  IMAD.WIDE.U32 R34, R2, 0xe4307d9, RZ ;  /* 0x0e4307d902227825 */ /* 0x000fe200078e00ff */
[----:B------:R-:W-:-:S04]  /*10ce0*/  MOV R34, R33 ;  /* 0x0000002100227202 */ /* 0x000fc80000000f00 */
[----:B------:R-:W-:Y:S01]  /*10cf0*/  IADD3 RZ, P1, PT, R35, R32, RZ ;  /* 0x0000002023ff7210 */ /* 0x000fe20007f3e0ff */
[----:B------:R-:W-:Y:S02]  /*10d00*/  IMAD.X R35, RZ, RZ, RZ, P0 ;  /* 0x000000ffff237224 */ /* 0x000fe400000e06ff */
[----:B------:R-:W-:-:S04]  /*10d10*/  IMAD.WIDE.U32 R32, R7, -0x625aae63, RZ ;  /* 0x9da5519d07207825 */ /* 0x000fc800078e00ff */
[----:B------:R-:W-:-:S04]  /*10d20*/  IMAD.WIDE.U32.X R34, R3, -0x4972cecc, R34, P1 ;  /* 0xb68d313403227825 */ /* 0x000fc800008e0422 */
[----:B------:R-:W-:Y:S01]  /*10d30*/  IMAD.WIDE.U32 R32, P0, R6, 0xb2927c2, R32 ;  /* 0x0b2927c206207825 */ /* 0x000fe20007800020 */
[----:B------:R-:W-:-:S03]  /*10d40*/  SHF.R.U64 R83, R34, 0x8, R35 ;  /* 0x0000000822537819 */ /* 0x000fc60000001223 */
[----:B------:R-:W-:Y:S01]  /*10d50*/  IMAD.WIDE.U32 R34, R6, -0x625aae63, RZ ;  /* 0x9da5519d06227825 */ /* 0x000fe200078e00ff */
[----:B------:R-:W-:-:S03]  /*10d60*/  PRMT R85, R85, 0x9910, RZ ;  /* 0x0000991055557816 */ /* 0x000fc600000000ff */
[----:B------:R-:W-:Y:S01]  /*10d70*/  IMAD.MOV.U32 R34, RZ, RZ, R33 ;  /* 0x000000ffff227224 */ /* 0x000fe200078e0021 */
[----:B------:R-:W-:Y:S01]  /*10d80*/  IADD3 RZ, P1, PT, R35, R32, RZ ;  /* 0x0000002023ff7210 */ /* 0x000fe20007f3e0ff */
[----:B------:R-:W-:Y:S01]  /*10d90*/  IMAD.X R35, RZ, RZ, RZ, P0 ;  /* 0x000000ffff237224 */ /* 0x000fe200000e06ff */
[----:B------:R-:W-:-:S03]  /*10da0*/  PRMT R84, R84, 0x9910, RZ ;  /* 0x0000991054547816 */ /* 0x000fc600000000ff */
[----:B------:R-:W-:Y:S01]  /*10db0*/  IMAD.WIDE.U32.X R34, R7, 0xb2927c2, R34, P1 ;  /* 0x0b2927c207227825 */ /* 0x000fe200008e0422 */
[----:B------:R-:W-:-:S03]  /*10dc0*/  PRMT R36, R36, 0x9910, RZ ;  /* 0x0000991024247816 */ /* 0x000fc600000000ff */
[----:B------:R-:W-:Y:S01]  /*10dd0*/  IMAD R32, R85, R84, RZ ;  /* 0x0000005455207224 */ /* 0x000fe200078e02ff */
[----:B------:R-:W-:Y:S01]  /*10de0*/  SHF.R.U64 R84, R34, 0x4, R35 ;  /* 0x0000000422547819 */ /* 0x000fe20000001223 */
[----:B------:R-:W-:Y:S01]  /*10df0*/  IMAD.WIDE.U32 R34, R5, -0x625aae63, RZ ;  /* 0x9da5519d05227825 */ /* 0x000fe200078e00ff */
[----:B------:R-:W-:-:S03]  /*10e00*/  PRMT R37, R37, 0x9910, RZ ;  /* 0x0000991025257816 */ /* 0x000fc600000000ff */
[----:B------:R-:W-:Y:S01]  /*10e10*/  IMAD R28, R28, R31, RZ ;  /* 0x0000001f1c1c7224 */ /* 0x000fe200078e02ff */
[----:B------:R-:W-:Y:S01]  /*10e20*/  MOV R33, R37 ;  /* 0x0000002500217202 */ /* 0x000fe20000000f00 */
[----:B------:R-:W-:Y:S02]  /*10e30*/  IMAD.MOV.U32 R31, RZ, RZ, R36 ;  /* 0x000000ffff1f7224 */ /* 0x000fe400078e0024 */
[----:B------:R-:W-:-:S04]  /*10e40*/  IMAD.WIDE.U32 R34, P0, R4, 0xb2927c2, R34 ;  /* 0x0b2927c204227825 */ /* 0x000fc80007800022 */
[----:B------:R-:W-:Y:S01]  /*10e50*/  IMAD.WIDE.U32 R36, R4, -0x625aae63, RZ ;  /* 0x9da5519d04247825 */ /* 0x000fe200078e00ff */
[----:B------:R-:W-:-:S04]  /*10e60*/  MOV R36, R35 ;  /* 0x0000002300247202 */ /* 0x000fc80000000f00 */
[----:B------:R-:W-:Y:S01]  /*10e70*/  IADD3 RZ, P1, PT, R37, R34, RZ ;  /* 0x0000002225ff7210 */ /* 0x000fe20007f3e0ff */
[----:B------:R-:W-:Y:S02]  /*10e80*/  IMAD.X R37, RZ, RZ, RZ, P0 ;  /* 0x000000ffff257224 */ /* 0x000fe400000e06ff */
[----:B------:R-:W-:-:S04]  /*10e90*/  IMAD.WIDE.U32 R34, R3, -0x625aae63, RZ ;  /* 0x9da5519d03227825 */ /* 0x000fc800078e00ff */
[----:B------:R-:W-:-:S04]  /*10ea0*/  IMAD.WIDE.U32.X R36, R5, 0xb2927c2, R36, P1 ;  /* 0x0b2927c205247825 */ /* 0x000fc800008e0424 */
[----:B------:R-:W-:Y:S01]  /*10eb0*/  IMAD.WIDE.U32 R34, P0, R2, 0xb2927c2, R34 ;  /* 0x0b2927c202227825 */ /* 0x000fe20007800022 */
[----:B------:R-:W-:-:S03]  /*10ec0*/  SHF.R.U64 R85, R36, 0x4, R37 ;  /* 0x0000000424557819 */ /* 0x000fc60000001225 */
[----:B------:R-:W-:Y:S01]  /*10ed0*/  IMAD.WIDE.U32 R36, R2, -0x625aae63, RZ ;  /* 0x9da5519d02247825 */ /* 0x000fe200078e00ff */
[----:B------:R-:W-:-:S04]  /*10ee0*/  MOV R36, R35 ;  /* 0x0000002300247202 */ /* 0x000fc80000000f00 */
[----:B------:R-:W-:Y:S01]  /*10ef0*/  IADD3 RZ, P1, PT, R37, R34, RZ ;  /* 0x0000002225ff7210 */ /* 0x000fe20007f3e0ff */
[----:B------:R-:W-:Y:S01]  /*10f00*/  IMAD.X R37, RZ, RZ, RZ, P0 ;  /* 0x000000ffff257224 */ /* 0x000fe200000e06ff */
[----:B------:R-:W-:-:S03]  /*10f10*/  PRMT R107, R107, 0x9910, RZ ;  /* 0x000099106b6b7816 */ /* 0x000fc600000000ff */
[----:B------:R-:W-:-:S04]  /*10f20*/  IMAD.WIDE.U32.X R36, R3, 0xb2927c2, R36, P1 ;  /* 0x0b2927c203247825 */ /* 0x000fc800008e0424 */
[----:B------:R-:W-:Y:S02]  /*10f30*/  IMAD R33, R33, R31, RZ ;  /* 0x0000001f21217224 */ /* 0x000fe400078e02ff */
[----:B------:R-:W-:Y:S01]  /*10f40*/  IMAD.MOV.U32 R31, RZ, RZ, R107 ;  /* 0x000000ffff1f7224 */ /* 0x000fe200078e006b */
[----:B------:R-:W-:Y:S01]  /*10f50*/  SHF.R.U64 R107, R36, 0x4, R37 ;  /* 0x00000004246b7819 */ /* 0x000fe20000001225 */
[----:B------:R-:W-:Y:S01]  /*10f60*/  IMAD.WIDE.U32 R36, R7, 0x496fdf0f, RZ ;  /* 0x496fdf0f07247825 */ /* 0x000fe200078e00ff */
[----:B------:R-:W-:Y:S02]  /*10f70*/  PRMT R51, R51, 0x9910, RZ ;  /* 0x0000991033337816 */ /* 0x000fe400000000ff */
[----:B------:R-:W-:Y:S01]  /*10f80*/  PRMT R50, R50, 0x9910, RZ ;  /* 0x0000991032327816 */ /* 0x000fe200000000ff */
[----:B------:R-:W-:-:S04]  /*10f90*/  IMAD.WIDE.U32 R34, R6, 0x496fdf0f, RZ ;  /* 0x496fdf0f06227825 */ /* 0x000fc800078e00ff */
[----:B------:R-:W-:-:S03]  /*10fa0*/  IMAD.WIDE.U32 R36, P0, R6, -0x504cde5f, R36 ;  /* 0xafb321a106247825 */ /* 0x000fc60007800024 */
[----:B------:R-:W-:Y:S01]  /*10fb0*/  IADD3 RZ, P1, PT, R35, R36, RZ ;  /* 0x0000002423ff7210 */ /* 0x000fe20007f3e0ff */
[----:B------:R-:W-:Y:S02]  /*10fc0*/  IMAD R35, R51, R50, RZ ;  /* 0x0000003233237224 */ /* 0x000fe400078e02ff */
[----:B------:R-:W-:Y:S02]  /*10fd0*/  IMAD.X R51, RZ, RZ, RZ, P0 ;  /* 0x000000ffff337224 */ /* 0x000fe400000e06ff */
[----:B------:R-:W-:Y:S01]  /*10fe0*/  IMAD.MOV.U32 R50, RZ, RZ, R37 ;  /* 0x000000ffff327224 */ /* 0x000fe200078e0025 */
[----:B------:R-:W-:Y:S01]  /*10ff0*/  PRMT R87, R87, 0x9910, RZ ;  /* 0x0000991057577816 */ /* 0x000fe200000000ff */
[----:B------:R-:W-:-:S04]  /*11000*/  IMAD.WIDE.U32 R36, R5, 0x496fdf0f, RZ ;  /* 0x496fdf0f05247825 */ /* 0x000fc800078e00ff */
[----:B------:R-:W-:-:S04]  /*11010*/  IMAD.WIDE.U32.X R50, R7, -0x504cde5f, R50, P1 ;  /* 0xafb321a107327825 */ /* 0x000fc800008e0432 */
[----:B------:R-:W-:Y:S01]  /*11020*/  IMAD R31, R31, R87, RZ ;  /* 0x000000571f1f7224 */ /* 0x000fe200078e02ff */
[----:B------:R-:W-:Y:S01]  /*11030*/  SHF.R.U64 R87, R50, 0x8, R51 ;  /* 0x0000000832577819 */ /* 0x000fe20000001233 */
[----:B------:R-:W-:-:S04]  /*11040*/  IMAD.WIDE.U32 R36, P0, R4, -0x504cde5f, R36 ;  /* 0xafb321a104247825 */ /* 0x000fc80007800024 */
[----:B------:R-:W-:-:S05]  /*11050*/  IMAD.WIDE.U32 R50, R4, 0x496fdf0f, RZ ;  /* 0x496fdf0f04327825 */ /* 0x000fca00078e00ff */
[----:B------:R-:W-:Y:S01]  /*11060*/  IADD3 RZ, P1, PT, R51, R36, RZ ;  /* 0x0000002433ff7210 */ /* 0x000fe20007f3e0ff */
[----:B------:R-:W-:Y:S01]  /*11070*/  IMAD.MOV.U32 R50, RZ, RZ, R37 ;  /* 0x000000ffff327224 */ /* 0x000fe200078e0025 */
[----:B------:R-:W-:Y:S02]  /*11080*/  IADD3.X R51, PT, PT, RZ, RZ, RZ, P0, !PT ;  /* 0x000000ffff337210 */ /* 0x000fe400007fe4ff */
[----:B------:R-:W-:Y:S02]  /*11090*/  PRMT R90, R90, 0x9910, RZ ;  /* 0x000099105a5a7816 */ /* 0x000fe400000000ff */
[----:B------:R-:W-:Y:S01]  /*110a0*/  PRMT R89, R89, 0x9910, RZ ;  /* 0x0000991059597816 */ /* 0x000fe200000000ff */
        /* <DEDUP_REMOVED lines=9> */
[----:B------:R-:W-:-:S04]  /*11140*/  IMAD.WIDE.U32 R54, R2, 0x496fdf0f, RZ ;  /* 0x496fdf0f02367825 */ /* 0x000fc800078e00ff */
[----:B------:R-:W-:Y:S01]  /*11150*/  IMAD.MOV.U32 R54, RZ, RZ, R51 ;  /* 0x000000ffff367224 */ /* 0x000fe200078e0033 */
[----:B------:R-:W-:Y:S01]  /*11160*/  IADD3 RZ, P1, PT, R55, R50, RZ ;  /* 0x0000003237ff7210 */ /* 0x000fe20007f3e0ff */
[----:B------:R-:W-:Y:S02]  /*11170*/  IMAD.X R55, RZ, RZ, RZ, P0 ;  /* 0x000000ffff377224 */ /* 0x000fe400000e06ff */
[----:B------:R-:W-:-:S04]  /*11180*/  IMAD.WIDE.U32 R50, R7, 0x4799546f, RZ ;  /* 0x4799546f07327825 */ /* 0x000fc800078e00ff */
[----:B------:R-:W-:-:S04]  /*11190*/  IMAD.WIDE.U32.X R54, R3, -0x504cde5f, R54, P1 ;  /* 0xafb321a103367825 */ /* 0x000fc800008e0436 */
[----:B------:R-:W-:Y:S01]  /*111a0*/  IMAD.WIDE.U32 R50, P0, R6, 0x2b3ac3e2, R50 ;  /* 0x2b3ac3e206327825 */ /* 0x000fe20007800032 */
[----:B------:R-:W-:-:S03]  /*111b0*/  SHF.R.U64 R90, R54, 0x8, R55 ;  /* 0x00000008365a7819 */ /* 0x000fc60000001237 */
[----:B------:R-:W-:-:S05]  /*111c0*/  IMAD.WIDE.U32 R54, R6, 0x4799546f, RZ ;  /* 0x4799546f06367825 */ /* 0x000fca00078e00ff */
[----:B------:R-:W-:Y:S01]  /*111d0*/  IADD3 RZ, P1, PT, R55, R50, RZ ;  /* 0x0000003237ff7210 */ /* 0x000fe20007f3e0ff */
[----:B------:R-:W-:Y:S01]  /*111e0*/  IMAD.MOV.U32 R54, RZ, RZ, R51 ;  /* 0x000000ffff367224 */ /* 0x000fe200078e0033 */
[----:B------:R-:W-:Y:S01]  /*111f0*/  IADD3.X R55, PT, PT, RZ, RZ, RZ, P0, !PT ;  /* 0x000000ffff377210 */ /* 0x000fe200007fe4ff */
[----:B------:R-:W-:Y:S01]  /*11200*/  IMAD.WIDE.U32 R50, R5, 0x4799546f, RZ ;  /* 0x4799546f05327825 */ /* 0x000fe200078e00ff */
[----:B------:R-:W-:Y:S02]  /*11210*/  PRMT R91, R91, 0x9910, RZ ;  /* 0x000099105b5b7816 */ /* 0x000fe400000000ff */
[----:B------:R-:W-:Y:S01]  /*11220*/  PRMT R38, R38, 0x9910, RZ ;  /* 0x0000991026267816 */ /* 0x000fe200000000ff */
[----:B------:R-:W-:-:S04]  /*11230*/  IMAD.WIDE.U32.X R54, R7, 0x2b3ac3e2, R54, P1 ;  /* 0x2b3ac3e207367825 */ /* 0x000fc800008e0436 */
[----:B------:R-:W-:Y:S01]  /*11240*/  IMAD R38, R91, R38, RZ ;  /* 0x000000265b267224 */ /* 0x000fe200078e02ff */
[----:B------:R-:W-:Y:S01]  /*11250*/  SHF.R.U64 R91, R54, 0x6, R55 ;  /* 0x00000006365b7819 */ /* 0x000fe20000001237 */
[----:B------:R-:W-:-:S04]  /*11260*/  IMAD.WIDE.U32 R50, P0, R4, 0x2b3ac3e2, R50 ;  /* 0x2b3ac3e204327825 */ /* 0x000fc80007800032 */
[----:B------:R-:W-:Y:S01]  /*11270*/  IMAD.WIDE.U32 R54, R4, 0x4799546f, RZ ;  /* 0x4799546f04367825 */ /* 0x000fe200078e00ff */
[----:B------:R-:W-:-:S04]  /*11280*/  MOV R54, R51 ;  /* 0x0000003300367202 */ /* 0x000fc80000000f00 */
[----:B------:R-:W-:Y:S01]  /*11290*/  IADD3 RZ, P1, PT, R55, R50, RZ ;  /* 0x0000003237ff7210 */ /* 0x000fe20007f3e0ff */
[----:B------:R-:W-:Y:S01]  /*112a0*/  IMAD.X R55, RZ, RZ, RZ, P0 ;  /* 0x000000ffff377224 */ /* 0x000fe200000e06ff */
[----:B------:R-:W-:Y:S01]  /*112b0*/  PRMT R93, R93, 0x9910, RZ ;  /* 0x000099105d5d7816 */ /* 0x000fe200000000ff */
[----:B------:R-:W-:Y:S01]  /*112c0*/  IMAD.WIDE.U32 R50, R3, 0x4799546f, RZ ;  /* 0x4799546f03327825 */ /* 0x000fe200078e00ff */
[----:B------:R-:W-:-:S03]  /*112d0*/  PRMT R46, R46, 0x9910, RZ ;  /* 0x000099102e2e7816 */ /* 0x000fc600000000ff */
        /* <DEDUP_REMOVED lines=13> */
[----:B------:R-:W-:Y:S01]  /*113b0*/  IMAD.WIDE.U32 R54, R7, -0x60eb4785, RZ ;  /* 0x9f14b87b07367825 */ /* 0x000fe200078e00ff */
[----:B------:R-:W-:Y:S02]  /*113c0*/  PRMT R59, R59, 0x9910, RZ ;  /* 0x000099103b3b7816 */ /* 0x000fe400000000ff */
[----:B------:R-:W-:Y:S01]  /*113d0*/  PRMT R58, R58, 0x9910, RZ ;  /* 0x000099103a3a7816 */ /* 0x000fe200000000ff */
[----:B------:R-:W-:-:S04]  /*113e0*/  IMAD.WIDE.U32 R50, R6, -0x60eb4785, RZ ;  /* 0x9f14b87b06327825 */ /* 0x000fc800078e00ff */
[----:B------:R-:W-:-:S03]  /*113f0*/  IMAD.WIDE.U32 R54, P0, R6, 0x558e5ee, R54 ;  /* 0x0558e5ee06367825 */ /* 0x000fc60007800036 */
[----:B------:R-:W-:Y:S01]  /*11400*/  IADD3 RZ, P1, PT, R51, R54, RZ ;  /* 0x0000003633ff7210 */ /* 0x000fe20007f3e0ff */
[----:B------:R-:W-:Y:S02]  /*11410*/  IMAD R51, R59, R58, RZ ;  /* 0x0000003a3b337224 */ /* 0x000fe400078e02ff */
[----:B------:R-:W-:Y:S02]  /*11420*/  IMAD.X R59, RZ, RZ, RZ, P0 ;  /* 0x000000ffff3b7224 */ /* 0x000fe400000e06ff */
[----:B------:R-:W-:Y:S01]  /*11430*/  IMAD.MOV.U32 R58, RZ, RZ, R55 ;  /* 0x000000ffff3a7224 */ /* 0x000fe200078e0037 */
[----:B------:R-:W-:Y:S01]  /*11440*/  PRMT R95, R95, 0x9910, RZ ;  /* 0x000099105f5f7816 */ /* 0x000fe200000000ff */
[----:B------:R-:W-:-:S04]  /*11450*/  IMAD.WIDE.U32 R54, R5, -0x60eb4785, RZ ;  /* 0x9f14b87b05367825 */ /* 0x000fc800078e00ff */
[----:B------:R-:W-:-:S04]  /*11460*/  IMAD.WIDE.U32.X R58, R7, 0x558e5ee, R58, P1 ;  /* 0x0558e5ee073a7825 */ /* 0x000fc800008e043a */
[----:B------:R-:W-:Y:S01]  /*11470*/  IMAD R37, R37, R95, RZ ;  /* 0x0000005f25257224 */ /* 0x000fe200078e02ff */
[----:B------:R-:W-:Y:S01]  /*11480*/  SHF.R.U64 R95, R58, 0x3, R59 ;  /* 0x000000033a5f7819 */ /* 0x000fe2000000123b */
[----:B------:R-:W-:-:S04]  /*11490*/  IMAD.WIDE.U32 R54, P0, R4, 0x558e5ee, R54 ;  /* 0x0558e5ee04367825 */ /* 0x000fc80007800036 */
[----:B------:R-:W-:-:S05]  /*114a0*/  IMAD.WIDE.U32 R58, R4, -0x60eb4785, RZ ;  /* 0x9f14b87b043a7825 */ /* 0x000fca00078e00ff */
[----:B------:R-:W-:Y:S01]  /*114b0*/  IADD3 RZ, P1, PT, R59, R54, RZ ;  /* 0x000000363bff7210 */ /* 0x000fe20007f3e0ff */
[----:B------:R-:W-:Y:S01]  /*114c0*/  IMAD.MOV.U32 R58, RZ, RZ, R55 ;  /* 0x000000ffff3a7224 */ /* 0x000fe200078e0037 */
[----:B------:R-:W-:Y:S01]  /*114d0*/  IADD3.X R59, PT, PT, RZ, RZ, RZ, P0, !PT ;  /* 0x000000ffff3b7210 */ /* 0x000fe200007fe4ff */
[----:B------:R-:W-:Y:S01]  /*114e0*/  IMAD.WIDE.U32 R54, R3, -0x60eb4785, RZ ;  /* 0x9f14b87b03367825 */ /* 0x000fe200078e00ff */
[----:B------:R-:W-:Y:S02]  /*114f0*/  PRMT R96, R96, 0x9910, RZ ;  /* 0x0000991060607816 */ /* 0x000fe400000000ff */
[----:B------:R-:W-:Y:S01]  /*11500*/  PRMT R53, R53, 0x9910, RZ ;  /* 0x0000991035357816 */ /* 0x000fe200000000ff */
[----:B------:R-:W-:-:S04]  /*11510*/  IMAD.WIDE.U32.X R58, R5, 0x558e5ee, R58, P1 ;  /* 0x0558e5ee053a7825 */ /* 0x000fc800008e043a */
[----:B------:R-:W-:Y:S01]  /*11520*/  IMAD R53, R96, R53, RZ ;  /* 0x0000003560357224 */ /* 0x000fe200078e02ff */
[----:B------:R-:W-:Y:S01]  /*11530*/  SHF.R.U64 R96, R58, 0x3, R59 ;  /* 0x000000033a607819 */ /* 0x000fe2000000123b */
[----:B------:R-:W-:-:S04]  /*11540*/  IMAD.WIDE.U32 R54, P0, R2, 0x558e5ee, R54 ;  /* 0x0558e5ee02367825 */ /* 0x000fc80007800036 */
[----:B------:R-:W-:Y:S01]  /*11550*/  IMAD.WIDE.U32 R58, R2, -0x60eb4785, RZ ;  /* 0x9f14b87b023a7825 */ /* 0x000fe200078e00ff */
[----:B------:R-:W-:-:S04]  /*11560*/  PRMT R101, R101, 0x9910, RZ ;  /* 0x0000991065657816 */ /* 0x000fc800000000ff */
[----:B------:R-:W-:Y:S01]  /*11570*/  IADD3 RZ, P1, PT, R59, R54, RZ ;  /* 0x000000363bff7210 */ /* 0x000fe20007f3e0ff */
[----:B------:R-:W-:Y:S01]  /*11580*/  IMAD.MOV.U32 R58, RZ, RZ, R55 ;  /* 0x000000ffff3a7224 */ /* 0x000fe200078e0037 */
[----:B------:R-:W-:Y:S01]  /*11590*/  IADD3.X R59, PT, PT, RZ, RZ, RZ, P0, !PT ;  /* 0x000000ffff3b7210 */ /* 0x000fe200007fe4ff */
[----:B------:R-:W-:Y:S01]  /*115a0*/  IMAD.MOV.U32 R50, RZ, RZ, R101 ;  /* 0x000000ffff327224 */ /* 0x000fe200078e0065 */
[----:B------:R-:W-:Y:S01]  /*115b0*/  PRMT R97, R97, 0x9910, RZ ;  /* 0x0000991061617816 */ /* 0x000fe200000000ff */
[----:B------:R-:W-:-:S04]  /*115c0*/  IMAD.WIDE.U32.X R58, R3, 0x558e5ee, R58, P1 ;  /* 0x0558e5ee033a7825 */ /* 0x000fc800008e043a */
[----:B------:R-:W-:Y:S01]  /*115d0*/  IMAD R50, R50, R97, RZ ;  /* 0x0000006132327224 */ /* 0x000fe200078e02ff */
[----:B------:R-:W-:Y:S01]  /*115e0*/  SHF.R.U64 R97, R58, 0x3, R59 ;  /* 0x000000033a617819 */ /* 0x000fe2000000123b */
[----:B------:R-:W-:Y:S01]  /*115f0*/  IMAD.WIDE.U32 R58, R7, -0x771d9d49, RZ ;  /* 0x88e262b7073a7825 */ /* 0x000fe200078e00ff */
[----:B------:R-:W-:Y:S02]  /*11600*/  PRMT R100, R100, 0x9910, RZ ;  /* 0x0000991064647816 */ /* 0x000fe400000000ff */
[----:B------:R-:W-:Y:S01]  /*11610*/  PRMT R99, R99, 0x9910, RZ ;  /* 0x0000991063637816 */ /* 0x000fe200000000ff */
[----:B------:R-:W-:-:S04]  /*11620*/  IMAD.WIDE.U32 R54, R6, -0x771d9d49, RZ ;  /* 0x88e262b706367825 */ /* 0x000fc800078e00ff */
[----:B------:R-:W-:-:S03]  /*11630*/  IMAD.WIDE.U32 R58, P0, R6, 0xa879170, R58 ;  /* 0x0a879170063a7825 */ /* 0x000fc6000780003a */
[----:B------:R-:W-:Y:S01]  /*11640*/  IADD3 RZ, P1, PT, R55, R58, RZ ;  /* 0x0000003a37ff7210 */ /* 0x000fe20007f3e0ff */
[----:B------:R-:W-:Y:S01]  /*11650*/  IMAD R55, R100, R99, RZ ;  /* 0x0000006364377224 */ /* 0x000fe200078e02ff */
[----:B------:R-:W-:Y:S01]  /*11660*/  MOV R100, R59 ;  /* 0x0000003b00647202 */ /* 0x000fe20000000f00 */
[----:B------:R-:W-:Y:S02]  /*11670*/  IMAD.X R101, RZ, RZ, RZ, P0 ;  /* 0x000000ffff657224 */ /* 0x000fe400000e06ff */
[----:B------:R-:W-:-:S04]  /*11680*/  IMAD.WIDE.U32 R58, R5, -0x771d9d49, RZ ;  /* 0x88e262b7053a7825 */ /* 0x000fc800078e00ff */
[----:B------:R-:W-:-:S04]  /*11690*/  IMAD.WIDE.U32.X R100, R7, 0xa879170, R100, P1 ;  /* 0x0a87917007647825 */ /* 0x000fc800008e0464 */
[----:B------:R-:W-:Y:S01]  /*116a0*/  IMAD.WIDE.U32 R58, P0, R4, 0xa879170, R58 ;  /* 0x0a879170043a7825 */ /* 0x000fe2000780003a */
[----:B------:R-:W-:-:S03]  /*116b0*/  SHF.R.U64 R99, R100, 0x4, R101 ;  /* 0x0000000464637819 */ /* 0x000fc60000001265 */
[----:B------:R-:W-:Y:S01]  /*116c0*/  IMAD.WIDE.U32 R100, R4, -0x771d9d49, RZ ;  /* 0x88e262b704647825 */ /* 0x000fe200078e00ff */
[----:B------:R-:W-:Y:S02]  /*116d0*/  PRMT R111, R111, 0x9910, RZ ;  /* 0x000099106f6f7816 */ /* 0x000fe400000000ff */
[----:B------:R-:W-:Y:S01]  /*116e0*/  PRMT R56, R56, 0x9910, RZ ;  /* 0x0000991038387816 */ /* 0x000fe200000000ff */
[----:B------:R-:W-:Y:S01]  /*116f0*/  IMAD.MOV.U32 R100, RZ, RZ, R59 ;  /* 0x000000ffff647224 */ /* 0x000fe200078e003b */
[----:B------:R-:W-:Y:S01]  /*11700*/  IADD3 RZ, P1, PT, R101, R58, RZ ;  /* 0x0000003a65ff7210 */ /* 0x000fe20007f3e0ff */
[----:B------:R-:W-:Y:S01]  /*11710*/  IMAD.WIDE.U32 R58, R3, -0x771d9d49, RZ ;  /* 0x88e262b7033a7825 */ /* 0x000fe200078e00ff */
[----:B------:R-:W-:-:S03]  /*11720*/  PRMT R110, R110, 0x9910, RZ ;  /* 0x000099106e6e7816 */ /* 0x000fc600000000ff */
[----:B------:R-:W-:Y:S01]  /*11730*/  IMAD R56, R111, R56, RZ ;  /* 0x000000386f387224 */ /* 0x000fe200078e02ff */
[----:B------:R-:W-:Y:S01]  /*11740*/  MOV R54, R110 ;  /* 0x0000006e00367202 */ /* 0x000fe20000000f00 */
[----:B------:R-:W-:Y:S02]  /*11750*/  IMAD.X R101, RZ, RZ, RZ, P0 ;  /* 0x000000ffff657224 */ /* 0x000fe400000e06ff */
[----:B------:R-:W-:-:S04]  /*11760*/  IMAD.WIDE.U32 R58, P0, R2, 0xa879170, R58 ;  /* 0x0a879170023a7825 */ /* 0x000fc8000780003a */
[----:B------:R-:W-:-:S04]  /*11770*/  IMAD.WIDE.U32 R110, R2, -0x771d9d49, RZ ;  /* 0x88e262b7026e7825 */ /* 0x000fc800078e00ff */
[----:B------:R-:W-:Y:S01]  /*11780*/  IMAD.WIDE.U32.X R100, R5, 0xa879170, R100, P1 ;  /* 0x0a87917005647825 */ /* 0x000fe200008e0464 */
[----:B------:R-:W-:-:S03]  /*11790*/  IADD3 RZ, P1, PT, R111, R58, RZ ;  /* 0x0000003a6fff7210 */ /* 0x000fc60007f3e0ff */
        /* <DEDUP_REMOVED lines=12> */
[----:B------:R-:W-:-:S04]  /*11860*/  IMAD.WIDE.U32 R58, R5, -0x513fd6bb, RZ ;  /* 0xaec02945053a7825 */ /* 0x000fc800078e00ff */
[----:B------:R-:W-:Y:S01]  /*11870*/  IMAD.WIDE.U32.X R110, R7, 0x2944ff5, R110, P1 ;  /* 0x02944ff5076e7825 */ /* 0x000fe200008e046e */
[----:B------:R-:W-:-:S03]  /*11880*/  SHF.R.U64 R100, R100, 0x4, R101 ;  /* 0x0000000464647819 */ /* 0x000fc60000001265 */
[----:B------:R-:W-:Y:S01]  /*11890*/  IMAD.WIDE.U32 R58, P0, R4, 0x2944ff5, R58 ;  /* 0x02944ff5043a7825 */ /* 0x000fe2000780003a */
[----:B------:R-:W-:-:S03]  /*118a0*/  SHF.R.U64 R101, R110, 0x2, R111 ;  /* 0x000000026e657819 */ /* 0x000fc6000000126f */
[----:B------:R-:W-:Y:S01]  /*118b0*/  IMAD.WIDE.U32 R110, R4, -0x513fd6bb, RZ ;  /* 0xaec02945046e7825 */ /* 0x000fe200078e00ff */
[----:B------:R-:W-:-:S04]  /*118c0*/  MOV R110, R59 ;  /* 0x0000003b006e7202 */ /* 0x000fc80000000f00 */
[----:B------:R-:W-:Y:S01]  /*118d0*/  IADD3 RZ, P1, PT, R111, R58, RZ ;  /* 0x0000003a6fff7210 */ /* 0x000fe20007f3e0ff */
[----:B------:R-:W-:Y:S01]  /*118e0*/  IMAD.X R111, RZ, RZ, RZ, P0 ;  /* 0x000000ffff6f7224 */ /* 0x000fe200000e06ff */
[----:B------:R-:W-:Y:S01]  /*118f0*/  PRMT R113, R113, 0x9910, RZ ;  /* 0x0000991071717816 */ /* 0x000fe200000000ff */
[----:B------:R-:W-:Y:S01]  /*11900*/  IMAD.WIDE.U32 R58, R3, -0x513fd6bb, RZ ;  /* 0xaec02945033a7825 */ /* 0x000fe200078e00ff */
[----:B------:R-:W-:-:S03]  /*11910*/  PRMT R103, R103, 0x9910, RZ ;  /* 0x0000991067677816 */ /* 0x000fc600000000ff */
[----:B------:R-:W-:-:S04]  /*11920*/  IMAD.WIDE.U32.X R110, R5, 0x2944ff5, R110, P1 ;  /* 0x02944ff5056e7825 */ /* 0x000fc800008e046e */
[----:B------:R-:W-:Y:S01]  /*11930*/  IMAD R113, R113, R103, RZ ;  /* 0x0000006771717224 */ /* 0x000fe200078e02ff */
[----:B------:R-:W-:Y:S01]  /*11940*/  SHF.R.U64 R103, R110, 0x2, R111 ;  /* 0x000000026e677819 */ /* 0x000fe2000000126f */
[----:B------:R-:W-:-:S04]  /*11950*/  IMAD.WIDE.U32 R58, P0, R2, 0x2944ff5, R58 ;  /* 0x02944ff5023a7825 */ /* 0x000fc8000780003a */
[----:B------:R-:W-:Y:S01]  /*11960*/  IMAD.WIDE.U32 R110, R2, -0x513fd6bb, RZ ;  /* 0xaec02945026e7825 */ /* 0x000fe200078e00ff */
[----:B------:R-:W-:-:S03]  /*11970*/  PRMT R114, R114, 0x9910, RZ ;  /* 0x0000991072727816 */ /* 0x000fc600000000ff */
[----:B------:R-:W-:Y:S01]  /*11980*/  IMAD.MOV.U32 R110, RZ, RZ, R59 ;  /* 0x000000ffff6e7224 */ /* 0x000fe200078e003b */
[----:B------:R-:W-:Y:S01]  /*11990*/  IADD3 RZ, P1, PT, R111, R58, RZ ;  /* 0x0000003a6fff7210 */ /* 0x000fe20007f3e0ff */
[----:B------:R-:W-:Y:S01]  /*119a0*/  IMAD.X R111, RZ, RZ, RZ, P0 ;  /* 0x000000ffff6f7224 */ /* 0x000fe200000e06ff */
[----:B------:R-:W-:Y:S01]  /*119b0*/  PRMT R104, R104, 0x9910, RZ ;  /* 0x0000991068687816 */ /* 0x000fe200000000ff */
[----:B------:R-:W-:-:S04]  /*119c0*/  IMAD.WIDE.U32 R58, R7, 0x732b3033, RZ ;  /* 0x732b3033073a7825 */ /* 0x000fc800078e00ff */
[----:B------:R-:W-:-:S04]  /*119d0*/  IMAD.WIDE.U32.X R110, R3, 0x2944ff5, R110, P1 ;  /* 0x02944ff5036e7825 */ /* 0x000fc800008e046e */
[----:B------:R-:W-:Y:S01]  /*119e0*/  IMAD R114, R114, R104, RZ ;  /* 0x0000006872727224 */ /* 0x000fe200078e02ff */
[----:B------:R-:W-:Y:S01]  /*119f0*/  SHF.R.U64 R104, R110, 0x2, R111 ;  /* 0x000000026e687819 */ /* 0x000fe2000000126f */
[----:B------:R-:W-:-:S04]  /*11a00*/  IMAD.WIDE.U32 R58, P0, R6, -0x5fc3e978, R58 ;  /* 0xa03c1688063a7825 */ /* 0x000fc8000780003a */
[----:B------:R-:W-:-:S05]  /*11a10*/  IMAD.WIDE.U32 R110, R6, 0x732b3033, RZ ;  /* 0x732b3033066e7825 */ /* 0x000fca00078e00ff */
[----:B------:R-:W-:Y:S01]  /*11a20*/  IADD3 RZ, P1, PT, R111, R58, RZ ;  /* 0x0000003a6fff7210 */ /* 0x000fe20007f3e0ff */
[----:B------:R-:W-:Y:S01]  /*11a30*/  IMAD.MOV.U32 R110, RZ, RZ, R59 ;  /* 0x000000ffff6e7224 */ /* 0x000fe200078e003b */
[----:B------:R-:W-:Y:S01]  /*11a40*/  IADD3.X R111, PT, PT, RZ, RZ, RZ, P0, !PT ;  /* 0x000000ffff6f7210 */ /* 0x000fe200007fe4ff */
[----:B------:R-:W-:Y:S01]  /*11a50*/  IMAD.WIDE.U32 R58, R5, 0x732b3033, RZ ;  /* 0x732b3033053a7825 */ /* 0x000fe200078e00ff */
[----:B------:R-:W-:Y:S02]  /*11a60*/  PRMT R139, R139, 0x9910, RZ ;  /* 0x000099108b8b7816 */ /* 0x000fe400000000ff */
[----:B------:R-:W-:Y:S01]  /*11a70*/  PRMT R138, R138, 0x9910, RZ ;  /* 0x000099108a8a7816 */ /* 0x000fe200000000ff */
[----:B------:R-:W-:Y:S01]  /*11a80*/  IMAD.WIDE.U32.X R110, R7, -0x5fc3e978, R110, P1 ;  /* 0xa03c1688076e7825 */ /* 0x000fe200008e046e */
[----:B------:R-:W-:Y:S02]  /*11a90*/  PRMT R119, R119, 0x9910, RZ ;  /* 0x0000991077777816 */ /* 0x000fe400000000ff */
[----:B------:R-:W-:Y:S01]  /*11aa0*/  PRMT R118, R118, 0x9910, RZ ;  /* 0x0000991076767816 */ /* 0x000fe200000000ff */
[----:B------:R-:W-:Y:S01]  /*11ab0*/  IMAD R138, R139, R138, RZ ;  /* 0x0000008a8b8a7224 */ /* 0x000fe200078e02ff */
[----:B------:R-:W-:Y:S01]  /*11ac0*/  SHF.R.U64 R110, R110, 0x8, R111 ;  /* 0x000000086e6e7819 */ /* 0x000fe2000000126f */
        /* <DEDUP_REMOVED lines=15> */
[----:B------:R-:W-:Y:S01]  /*11bc0*/  IADD3.X R119, PT, PT, RZ, RZ, RZ, P0, !PT ;  /* 0x000000ffff777210 */ /* 0x000fe200007fe4ff */
[----:B------:R-:W-:Y:S01]  /*11bd0*/  IMAD.WIDE.U32 R58, R7, -0x1b5d091f, RZ ;  /* 0xe4a2f6e1073a7825 */ /* 0x000fe200078e00ff */
[----:B------:R-:W-:Y:S02]  /*11be0*/  PRMT R137, R137, 0x9910, RZ ;  /* 0x0000991089897816 */ /* 0x000fe400000000ff */
[----:B------:R-:W-:Y:S01]  /*11bf0*/  PRMT R136, R136, 0x9910, RZ ;  /* 0x0000991088887816 */ /* 0x000fe200000000ff */
[----:B------:R-:W-:-:S04]  /*11c00*/  IMAD.WIDE.U32.X R118, R3, -0x5fc3e978, R118, P1 ;  /* 0xa03c168803767825 */ /* 0x000fc800008e0476 */
[----:B------:R-:W-:Y:S01]  /*11c10*/  IMAD R137, R137, R136, RZ ;  /* 0x0000008889897224 */ /* 0x000fe200078e02ff */
[----:B------:R-:W-:Y:S01]  /*11c20*/  SHF.R.U64 R136, R118, 0x8, R119 ;  /* 0x0000000876887819 */ /* 0x000fe20000001277 */
[----:B------:R-:W-:-:S04]  /*11c30*/  IMAD.WIDE.U32 R58, P0, R6, 0x9baade8, R58 ;  /* 0x09baade8063a7825 */ /* 0x000fc8000780003a */
        /* <DEDUP_REMOVED lines=33> */
[----:B------:R-:W-:-:S05]  /*11e50*/  IMAD.WIDE.U32 R118, R6, -0x975a75, RZ ;  /* 0xff68a58b06767825 */ /* 0x000fca00078e00ff */
[----:B------:R-:W-:Y:S01]  /*11e60*/  IADD3 RZ, P1, PT, R119, R58, RZ ;  /* 0x0000003a77ff7210 */ /* 0x000fe20007f3e0ff */
[----:B------:R-:W-:-:S05]  /*11e70*/  IMAD.IADD R119, R206, 0x1, R252 ;  /* 0x00000001ce777824 */ /* 0x000fca00078e02fc */
[----:B------:R0:W-:Y:S01]  /*11e80*/  STL [R1+0x354], R119 ;  /* 0x0003547701007387 */ /* 0x0001e20000100800 */
[----:B------:R-:W-:Y:S01]  /*11e90*/  LOP3.LUT R127, R127, 0xffff, RZ, 0xc0, !PT ;  /* 0x0000ffff7f7f7812 */ /* 0x000fe200078ec0ff */
[----:B------:R-:W-:Y:S01]  /*11ea0*/  IMAD.MOV.U32 R118, RZ, RZ, R59 ;  /* 0x000000ffff767224 */ /* 0x000fe200078e003b */
[----:B0-----:R-:W-:Y:S02]  /*11eb0*/  IADD3 R119, PT, PT, R252, R206, -R22 ;  /* 0x000000cefc777210 */ /* 0x001fe40007ffe816 */
[----:B------:R-:W-:-:S03]  /*11ec0*/  SHF.R.U32.HI R127, RZ, 0x7, R127 ;  /* 0x00000007ff7f7819 */ /* 0x000fc6000001167f */
[----:B------:R0:W-:Y:S01]  /*11ed0*/  STL [R1+0x350], R119 ;  /* 0x0003507701007387 */ /* 0x0001e20000100800 */
[----:B------:R-:W-:Y:S02]  /*11ee0*/  PRMT R58, R127, 0x9910, RZ ;  /* 0x000099107f3a7816 */ /* 0x000fe400000000ff */
[----:B0-----:R-:W-:-:S03]  /*11ef0*/  IADD3.X R119, PT, PT, RZ, RZ, RZ, P0, !PT ;  /* 0x000000ffff777210 */ /* 0x001fc600007fe4ff */
[----:B------:R-:W-:Y:S01]  /*11f00*/  IMAD.WIDE.U32.X R118, R7, 0x975a750, R118, P1 ;  /* 0x0975a75007767825 */ /* 0x000fe200008e0476 */
[----:B------:R-:W-:Y:S02]  /*11f10*/  PRMT R129, R129, 0x9910, RZ ;  /* 0x0000991081817816 */ /* 0x000fe400000000ff */
[----:B------:R-:W-:Y:S02]  /*11f20*/  PRMT R128, R128, 0x9910, RZ ;  /* 0x0000991080807816 */ /* 0x000fe400000000ff */
[----:B------:R-:W-:Y:S01]  /*11f30*/  SHF.R.U64 R127, R118, 0x4, R119 ;  /* 0x00000004767f7819 */ /* 0x000fe20000001277 */
[----:B------:R-:W-:Y:S02]  /*11f40*/  IMAD.MOV.U32 R118, RZ, RZ, R58 ;  /* 0x000000ffff767224 */ /* 0x000fe400078e003a */
[----:B------:R-:W-:-:S04]  /*11f50*/  IMAD.WIDE.U32 R58, R5, -0x975a75, RZ ;  /* 0xff68a58b053a7825 */ /* 0x000fc800078e00ff */
[----:B------:R-:W-:Y:S02]  /*11f60*/  IMAD R128, R129, R128, RZ ;  /* 0x0000008081807224 */ /* 0x000fe400078e02ff */
[----:B------:R-:W-:Y:S02]  /*11f70*/  IMAD R129, R118, 0xa7, RZ ;  /* 0x000000a776817824 */ /* 0x000fe400078e02ff */
[----:B------:R-:W-:Y:S01]  /*11f80*/  IMAD.WIDE.U32 R58, P0, R4, 0x975a750, R58 ;  /* 0x0975a750043a7825 */ /* 0x000fe2000780003a */
[----:B------:R-:W-:-:S03]  /*11f90*/  LOP3.LUT R125, R125, 0xffff, RZ, 0xc0, !PT ;  /* 0x0000ffff7d7d7812 */ /* 0x000fc600078ec0ff */
[----:B------:R-:W-:Y:S01]  /*11fa0*/  IMAD.WIDE.U32 R118, R4, -0x975a75, RZ ;  /* 0xff68a58b04767825 */ /* 0x000fe200078e00ff */
[----:B------:R-:W-:Y:S02]  /*11fb0*/  MOV R118, R59 ;  /* 0x0000003b00767202 */ /* 0x000fe40000000f00 */
[----:B------:R-:W-:Y:S02]  /*11fc0*/  SHF.R.U32.HI R125, RZ, 0x7, R125 ;  /* 0x00000007ff7d7819 */ /* 0x000fe4000001167d */
[----:B------:R-:W-:Y:S01]  /*11fd0*/  IADD3 RZ, P1, PT, R119, R58, RZ ;  /* 0x0000003a77ff7210 */ /* 0x000fe20007f3e0ff */
[----:B------:R-:W-:Y:S01]  /*11fe0*/  IMAD.X R119, RZ, RZ, RZ, P0 ;  /* 0x000000ffff777224 */ /* 0x000fe200000e06ff */
[----:B------:R-:W-:-:S03]  /*11ff0*/  PRMT R58, R125, 0x9910, RZ ;  /* 0x000099107d3a7816 */ /* 0x000fc600000000ff */
[----:B------:R-:W-:Y:S01]  /*12000*/  IMAD.WIDE.U32.X R118, R5, 0x975a750, R118, P1 ;  /* 0x0975a75005767825 */ /* 0x000fe200008e0476 */
[----:B------:R-:W-:-:S04]  /*12010*/  IADD3 R129, PT, PT, RZ, -R129, RZ ;  /* 0x80000081ff817210 */ /* 0x000fc80007ffe0ff */
[----:B------:R-:W-:Y:S01]  /*12020*/  SHF.R.U64 R125, R118, 0x4, R119 ;  /* 0x00000004767d7819 */ /* 0x000fe20000001277 */
[----:B------:R-:W-:Y:S01]  /*12030*/  IMAD.MOV.U32 R118, RZ, RZ, R58 ;  /* 0x000000ffff767224 */ /* 0x000fe200078e003a */
[----:B------:R-:W-:Y:S01]  /*12040*/  PRMT R129, R129, 0x7710, RZ ;  /* 0x0000771081817816 */ /* 0x000fe200000000ff */
[----:B------:R-:W-:-:S04]  /*12050*/  IMAD.WIDE.U32 R58, R3, -0x975a75, RZ ;  /* 0xff68a58b033a7825 */ /* 0x000fc800078e00ff */
[----:B------:R-:W-:Y:S02]  /*12060*/  IMAD.IADD R126, R126, 0x1, R129 ;  /* 0x000000017e7e7824 */ /* 0x000fe400078e0281 */
[----:B------:R-:W-:Y:S02]  /*12070*/  IMAD R129, R118, 0xad, RZ ;  /* 0x000000ad76817824 */ /* 0x000fe400078e02ff */
[----:B------:R-:W-:-:S04]  /*12080*/  IMAD.WIDE.U32 R58, P0, R2, 0x975a750, R58 ;  /* 0x0975a750023a7825 */ /* 0x000fc8000780003a */
[----:B------:R-:W-:Y:S01]  /*12090*/  IMAD.WIDE.U32 R118, R2, -0x975a75, RZ ;  /* 0xff68a58b02767825 */ /* 0x000fe200078e00ff */
[----:B------:R-:W-:-:S03]  /*120a0*/  LOP3.LUT R123, R123, 0xf8, RZ, 0xc0, !PT ;  /* 0x000000f87b7b7812 */ /* 0x000fc600078ec0ff */
[----:B------:R-:W-:Y:S01]  /*120b0*/  IMAD.MOV.U32 R118, RZ, RZ, R59 ;  /* 0x000000ffff767224 */ /* 0x000fe200078e003b */
[----:B------:R-:W-:Y:S01]  /*120c0*/  IADD3 RZ, P1, PT, R119, R58, RZ ;  /* 0x0000003a77ff7210 */ /* 0x000fe20007f3e0ff */
[----:B------:R-:W-:Y:S01]  /*120d0*/  IMAD.X R119, RZ, RZ, RZ, P0 ;  /* 0x000000ffff777224 */ /* 0x000fe200000e06ff */
[----:B------:R-:W-:Y:S01]  /*120e0*/  SHF.R.U32.HI R58, RZ, 0x3, R123 ;  /* 0x00000003ff3a7819 */ /* 0x000fe2000001167b */
[----:B------:R-:W-:Y:S02]  /*120f0*/  IMAD.MOV R129, RZ, RZ, -R129 ;  /* 0x000000ffff817224 */ /* 0x000fe400078e0a81 */
[----:B------:R-:W-:-:S03]  /*12100*/  IMAD.WIDE.U32.X R118, R3, 0x975a750, R118, P1 ;  /* 0x0975a75003767825 */ /* 0x000fc600008e0476 */
[----:B------:R-:W-:Y:S02]  /*12110*/  PRMT R129, R129, 0x7710, RZ ;  /* 0x0000771081817816 */ /* 0x000fe400000000ff */
[----:B------:R-:W-:Y:S02]  /*12120*/  SHF.R.U64 R123, R118, 0x4, R119 ;  /* 0x00000004767b7819 */ /* 0x000fe40000001277 */
[----:B------:R-:W-:Y:S01]  /*12130*/  PRMT R118, R58, 0x9910, RZ ;  /* 0x000099103a767816 */ /* 0x000fe200000000ff */
[----:B------:R-:W-:Y:S01]  /*12140*/  IMAD.WIDE.U32 R58, R7, -0x61f7d603, RZ ;  /* 0x9e0829fd073a7825 */ /* 0x000fe200078e00ff */
[----:B------:R-:W-:Y:S02]  /*12150*/  IADD3 R124, PT, PT, R124, R129, RZ ;  /* 0x000000817c7c7210 */ /* 0x000fe40007ffe0ff */
[----:B------:R-:W-:Y:S01]  /*12160*/  MOV R129, R118 ;  /* 0x0000007600817202 */ /* 0x000fe20000000f00 */
[----:B------:R-:W-:-:S04]  /*12170*/  IMAD.WIDE.U32 R118, R6, -0x61f7d603, RZ ;  /* 0x9e0829fd06767825 */ /* 0x000fc800078e00ff */
[----:B------:R-:W-:-:S03]  /*12180*/  IMAD.WIDE.U32 R58, P0, R6, -0x6ab71b69, R58 ;  /* 0x9548e497063a7825 */ /* 0x000fc6000780003a */
[----:B------:R-:W-:Y:S01]  /*12190*/  IADD3 RZ, P1, PT, R119, R58, RZ ;  /* 0x0000003a77ff7210 */ /* 0x000fe20007f3e0ff */
[----:B------:R-:W-:-:S04]  /*121a0*/  IMAD R58, R129, 0xb, RZ ;  /* 0x0000000b813a7824 */ /* 0x000fc800078e02ff */
[----:B------:R-:W-:Y:S01]  /*121b0*/  IMAD.MOV R58, RZ, RZ, -R58 ;  /* 0x000000ffff3a7224 */ /* 0x000fe200078e0a3a */
[----:B------:R-:W-:-:S04]  /*121c0*/  PRMT R126, R126, 0x9910, RZ ;  /* 0x000099107e7e7816 */ /* 0x000fc800000000ff */
[----:B------:R-:W-:Y:S01]  /*121d0*/  PRMT R58, R58, 0x7710, RZ ;  /* 0x000077103a3a7816 */ /* 0x000fe200000000ff */
[----:B------:R-:W-:Y:S01]  /*121e0*/  IMAD.MOV.U32 R118, RZ, RZ, R126 ;  /* 0x000000ffff767224 */ /* 0x000fe200078e007e */
[----:B------:R-:W-:Y:S02]  /*121f0*/  PRMT R117, R117, 0x9910, RZ ;  /* 0x0000991075757816 */ /* 0x000fe400000000ff */
[----:B------:R-:W-:Y:S02]  /*12200*/  IADD3 R120, PT, PT, R120, R58, RZ ;  /* 0x0000003a78787210 */ /* 0x000fe40007ffe0ff */
[----:B------:R-:W-:Y:S01]  /*12210*/  LOP3.LUT R58, R122, 0xffff, RZ, 0xc0, !PT ;  /* 0x0000ffff7a3a7812 */ /* 0x000fe200078ec0ff */
[----:B------:R-:W-:Y:S01]  /*12220*/  IMAD R118, R117, R118, RZ ;  /* 0x0000007675767224 */ /* 0x000fe200078e02ff */
[----:B------:R-:W-:-:S03]  /*12230*/  LOP3.LUT R117, R116, 0xffff, RZ, 0xc0, !PT ;  /* 0x0000ffff74757812 */ /* 0x000fc600078ec0ff */
[----:B------:R-:W-:Y:S02]  /*12240*/  IMAD R58, R58, 0x17d1, RZ ;  /* 0x000017d13a3a7824 */ /* 0x000fe400078e02ff */
[----:B------:R-:W-:-:S03]  /*12250*/  IMAD R117, R117, 0xd7a, RZ ;  /* 0x00000d7a75757824 */ /* 0x000fc600078e02ff */
[----:B------:R-:W-:Y:S02]  /*12260*/  SHF.R.U32.HI R58, RZ, 0x12, R58 ;  /* 0x00000012ff3a7819 */ /* 0x000fe4000001163a */
[----:B------:R-:W-:Y:S02]  /*12270*/  SHF.R.U32.HI R117, RZ, 0x10, R117 ;  /* 0x00000010ff757819 */ /* 0x000fe40000011675 */
[----:B------:R-:W-:Y:S02]  /*12280*/  PRMT R58, R58, 0x9910, RZ ;  /* 0x000099103a3a7816 */ /* 0x000fe400000000ff */
[----:B------:R-:W-:-:S03]  /*12290*/  PRMT R117, R117, 0x9910, RZ ;  /* 0x0000991075757816 */ /* 0x000fc600000000ff */
[----:B------:R-:W-:Y:S02]  /*122a0*/  IMAD R58, R58, 0x2b, RZ ;  /* 0x0000002b3a3a7824 */ /* 0x000fe400078e02ff */
[----:B------:R-:W-:Y:S02]  /*122b0*/  IMAD R119, R117, 0x13, RZ ;  /* 0x0000001375777824 */ /* 0x000fe400078e02ff */
[----:B------:R-:W-:Y:S02]  /*122c0*/  IMAD.MOV R58, RZ, RZ, -R58 ;  /* 0x000000ffff3a7224 */ /* 0x000fe400078e0a3a */
[----:B------:R-:W-:-:S03]  /*122d0*/  IMAD.MOV R119, RZ, RZ, -R119 ;  /* 0x000000ffff777224 */ /* 0x000fc600078e0a77 */
[----:B------:R-:W-:Y:S02]  /*122e0*/  PRMT R58, R58, 0x7710, RZ ;  /* 0x000077103a3a7816 */ /* 0x000fe400000000ff */
[----:B------:R-:W-:-:S03]  /*122f0*/  PRMT R119, R119, 0x7710, RZ ;  /* 0x0000771077777816 */ /* 0x000fc600000000ff */
[----:B------:R-:W-:Y:S01]  /*12300*/  IMAD.IADD R122, R122, 0x1, R58 ;  /* 0x000000017a7a7824 */ /* 0x000fe200078e023a */
[----:B------:R-:W-:Y:S02]  /*12310*/  LOP3.LUT R58, R24, 0xffff, RZ, 0xc0, !PT ;  /* 0x0000ffff183a7812 */ /* 0x000fe400078ec0ff */
[----:B------:R-:W-:Y:S02]  /*12320*/  IADD3 R116, PT, PT, R116, R119, RZ ;  /* 0x0000007774747210 */ /* 0x000fe40007ffe0ff */
[----:B------:R-:W-:Y:S01]  /*12330*/  LOP3.LUT R119, R115, 0xffff, RZ, 0xc0, !PT ;  /* 0x0000ffff73777812 */ /* 0x000fe200078ec0ff */
[----:B------:R-:W-:-:S04]  /*12340*/  IMAD R58, R58, 0x843, RZ ;  /* 0x000008433a3a7824 */ /* 0x000fc800078e02ff */
[----:B------:R-:W-:Y:S01]  /*12350*/  IMAD R119, R119, 0xdd7, RZ ;  /* 0x00000dd777777824 */ /* 0x000fe200078e02ff */
[----:B------:R-:W-:Y:S02]  /*12360*/  SHF.R.U32.HI R58, RZ, 0x10, R58 ;  /* 0x00000010ff3a7819 */ /* 0x000fe4000001163a */
[----:B------:R-:W-:Y:S02]  /*12370*/  PRMT R121, R121, 0x9910, RZ ;  /* 0x0000991079797816 */ /* 0x000fe400000000ff */
[----:B------:R-:W-:Y:S02]  /*12380*/  PRMT R124, R124, 0x9910, RZ ;  /* 0x000099107c7c7816 */ /* 0x000fe400000000ff */
[----:B------:R-:W-:Y:S02]  /*12390*/  SHF.R.U32.HI R119, RZ, 0x11, R119 ;  /* 0x00000011ff777819 */ /* 0x000fe40000011677 */
[----:B------:R-:W-:Y:S01]  /*123a0*/  PRMT R58, R58, 0x9910, RZ ;  /* 0x000099103a3a7816 */ /* 0x000fe200000000ff */
[----:B------:R-:W-:Y:S01]  /*123b0*/  IMAD R117, R121, R124, RZ ;  /* 0x0000007c79757224 */ /* 0x000fe200078e02ff */
[----:B------:R-:W-:-:S03]  /*123c0*/  PRMT R119, R119, 0x9910, RZ ;  /* 0x0000991077777816 */ /* 0x000fc600000000ff */
[----:B------:R-:W-:Y:S01]  /*123d0*/  IMAD.MOV.U32 R121, RZ, RZ, R58 ;  /* 0x000000ffff797224 */ /* 0x000fe200078e003a */
[----:B------:R-:W-:Y:S01]  /*123e0*/  PRMT R23, R23, 0x9910, RZ ;  /* 0x0000991017177816 */ /* 0x000fe200000000ff */
[----:B------:R-:W-:Y:S01]  /*123f0*/  IMAD R119, R119, 0x25, RZ ;  /* 0x0000002577777824 */ /* 0x000fe200078e02ff */
[----:B------:R-:W-:Y:S01]  /*12400*/  PRMT R120, R120, 0x9910, RZ ;  /* 0x0000991078787816 */ /* 0x000fe200000000ff */
[----:B------:R-:W-:Y:S01]  /*12410*/  IMAD R121, R121, 0x1f, RZ ;  /* 0x0000001f79797824 */ /* 0x000fe200078e02ff */
[----:B------:R-:W-:Y:S02]  /*12420*/  LOP3.LUT R224, R224, 0xffff, RZ, 0xc0, !PT ;  /* 0x0000ffffe0e07812 */ /* 0x000fe400078ec0ff */
[----:B------:R-:W-:Y:S01]  /*12430*/  LOP3.LUT R223, R223, 0xffff, RZ, 0xc0, !PT ;  /* 0x0000ffffdfdf7812 */ /* 0x000fe200078ec0ff */
[----:B------:R-:W-:Y:S01]  /*12440*/  IMAD R58, R23, R120, RZ ;  /* 0x00000078173a7224 */ /* 0x000fe200078e02ff */
[----:B------:R-:W-:Y:S01]  /*12450*/  LOP3.LUT R23, R116, 0xffff, RZ, 0xc0, !PT ;  /* 0x0000ffff74177812 */ /* 0x000fe200078ec0ff */
[----:B------:R-:W-:Y:S01]  /*12460*/  IMAD.MOV R119, RZ, RZ, -R119 ;  /* 0x000000ffff777224 */ /* 0x000fe200078e0a77 */
[----:B------:R-:W-:-:S02]  /*12470*/  IADD3 R116, PT, PT, R224, R223, RZ ;  /* 0x000000dfe0747210 */ /* 0x000fc40007ffe0ff */
[----:B------:R-:W-:Y:S01]  /*12480*/  IADD3 R121, PT, PT, RZ, -R121, RZ ;  /* 0x80000079ff797210 */ /* 0x000fe20007ffe0ff */
[----:B------:R-:W-:Y:S01]  /*12490*/  IMAD.MOV.U32 R206, RZ, RZ, R208 ;  /* 0x000000ffffce7224 */ /* 0x000fe200078e00d0 */
[----:B------:R-:W-:Y:S01]  /*124a0*/  PRMT R119, R119, 0x7710, RZ ;  /* 0x0000771077777816 */ /* 0x000fe200000000ff */
[----:B------:R-:W-:Y:S01]  /*124b0*/  IMAD.MOV.U32 R204, RZ, RZ, R190 ;  /* 0x000000ffffcc7224 */ /* 0x000fe200078e00be */
[----:B------:R-:W-:Y:S01]  /*124c0*/  LOP3.LUT R222, R222, 0xffff, RZ, 0xc0, !PT ;  /* 0x0000ffffdede7812 */ /* 0x000fe200078ec0ff */
[----:B------:R-:W-:Y:S01]  /*124d0*/  IMAD.MOV.U32 R208, RZ, RZ, R188 ;  /* 0x000000ffffd07224 */ /* 0x000fe200078e00bc */
[----:B------:R-:W-:Y:S01]  /*124e0*/  LOP3.LUT R220, R220, 0xffff, RZ, 0xc0, !PT ;  /* 0x0000ffffdcdc7812 */ /* 0x000fe200078ec0ff */
[----:B------:R0:W-:Y:S01]  /*124f0*/  STL [R1+0x344], R116 ;  /* 0x0003447401007387 */ /* 0x0001e20000100800 */
[----:B------:R-:W-:Y:S01]  /*12500*/  MOV R190, R210 ;  /* 0x000000d200be7202 */ /* 0x000fe20000000f00 */
[----:B------:R-:W-:Y:S01]  /*12510*/  IMAD.MOV.U32 R210, RZ, RZ, R146 ;  /* 0x000000ffffd27224 */ /* 0x000fe200078e0092 */
[----:B------:R-:W-:Y:S01]  /*12520*/  MOV R188, R144 ;  /* 0x0000009000bc7202 */ /* 0x000fe20000000f00 */
[----:B------:R-:W-:Y:S01]  /*12530*/  IMAD.MOV.U32 R144, RZ, RZ, R192 ;  /* 0x000000ffff907224 */ /* 0x000fe200078e00c0 */
[----:B------:R-:W-:Y:S01]  /*12540*/  PRMT R121, R121, 0x7710, RZ ;  /* 0x0000771079797816 */ /* 0x000fe200000000ff */
[----:B------:R-:W-:Y:S01]  /*12550*/  IMAD.MOV.U32 R146, RZ, RZ, R142 ;  /* 0x000000ffff927224 */ /* 0x000fe200078e008e */
[----:B------:R-:W-:Y:S01]  /*12560*/  MOV R142, R183 ;  /* 0x000000b7008e7202 */ /* 0x000fe20000000f00 */
[----:B------:R-:W-:Y:S01]  /*12570*/  IMAD.MOV.U32 R192, RZ, RZ, R157 ;  /* 0x000000ffffc07224 */ /* 0x000fe200078e009d */
[----:B------:R-:W-:-:S02]  /*12580*/  IADD3 R157, PT, PT, R115, R119, RZ ;  /* 0x00000077739d7210 */ /* 0x000fc40007ffe0ff */
[----:B0-----:R-:W-:Y:S01]  /*12590*/  IADD3 R116, PT, PT, R223, R224, -R23 ;  /* 0x000000e0df747210 */ /* 0x001fe20007ffe817 */
[----:B------:R-:W-:Y:S02]  /*125a0*/  IMAD.MOV.U32 R183, RZ, RZ, R161 ;  /* 0x000000ffffb77224 */ /* 0x000fe400078e00a1 */
[----:B------:R-:W-:Y:S02]  /*125b0*/  IMAD.IADD R115, R222, 0x1, R220 ;  /* 0x00000001de737824 */ /* 0x000fe400078e02dc */
[----:B------:R-:W-:Y:S01]  /*125c0*/  IMAD.IADD R161, R24, 0x1, R121 ;  /* 0x0000000118a17824 */ /* 0x000fe200078e0279 */
[----:B------:R-:W-:Y:S01]  /*125d0*/  LOP3.LUT R24, R122, 0xffff, RZ, 0xc0, !PT ;  /* 0x0000ffff7a187812 */ /* 0x000fe200078ec0ff */
[----:B------:R0:W-:Y:S04]  /*125e0*/  STL [R1+0x340], R116 ;  /* 0x0003407401007387 */ /* 0x0001e80000100800 */
[----:B------:R1:W-:Y:S01]  /*125f0*/  STL [R1+0x33c], R115 ;  /* 0x00033c7301007387 */ /* 0x0003e20000100800 */
[----:B0-----:R-:W-:-:S02]  /*12600*/  LOP3.LUT R116, R25, 0xffff, RZ, 0xc0, !PT ;  /* 0x0000ffff19747812 */ /* 0x001fc400078ec0ff */
[----:B-1----:R-:W-:Y:S01]  /*12610*/  IADD3 R115, PT, PT, R220, R222, -R24 ;  /* 0x000000dedc737210 */ /* 0x002fe20007ffe818 */
[----:B------:R-:W-:Y:S02]  /*12620*/  IMAD.MOV.U32 R222, RZ, RZ, R204 ;  /* 0x000000ffffde7224 */ /* 0x000fe400078e00cc */
[----:B------:R-:W-:Y:S02]  /*12630*/  IMAD.MOV.U32 R204, RZ, RZ, R146 ;  /* 0x000000ffffcc7224 */ /* 0x000fe400078e0092 */
[----:B------:R-:W-:Y:S01]  /*12640*/  IMAD.MOV.U32 R146, RZ, RZ, R159 ;  /* 0x000000ffff927224 */ /* 0x000fe200078e009f */
[----:B------:R-:W-:Y:S01]  /*12650*/  LOP3.LUT R159, R26, 0xffff, RZ, 0xc0, !PT ;  /* 0x0000ffff1a9f7812 */ /* 0x000fe200078ec0ff */
[----:B------:R-:W-:-:S04]  /*12660*/  IMAD R116, R116, 0x7039, RZ ;  /* 0x0000703974747824 */ /* 0x000fc800078e02ff */
[----:B------:R-:W-:Y:S01]  /*12670*/  IMAD R159, R159, 0x865, RZ ;  /* 0x000008659f9f7824 */ /* 0x000fe200078e02ff */
[----:B------:R-:W-:-:S04]  /*12680*/  SHF.R.U32.HI R116, RZ, 0x15, R116 ;  /* 0x00000015ff747819 */ /* 0x000fc80000011674 */
[----:B------:R-:W-:Y:S02]  /*12690*/  PRMT R116, R116, 0x9910, RZ ;  /* 0x0000991074747816 */ /* 0x000fe400000000ff */
[----:B------:R-:W-:-:S03]  /*126a0*/  SHF.R.U32.HI R159, RZ, 0x11, R159 ;  /* 0x00000011ff9f7819 */ /* 0x000fc6000001169f */
[----:B------:R-:W-:Y:S01]  /*126b0*/  IMAD R116, R116, 0x49, RZ ;  /* 0x0000004974747824 */ /* 0x000fe200078e02ff */
[----:B------:R-:W-:Y:S01]  /*126c0*/  PRMT R159, R159, 0x9910, RZ ;  /* 0x000099109f9f7816 */ /* 0x000fe200000000ff */
[----:B------:R-:W-:-:S03]  /*126d0*/  IMAD.MOV.U32 R202, RZ, RZ, R188 ;  /* 0x000000ffffca7224 */ /* 0x000fc600078e00bc */
[----:B------:R-:W-:Y:S01]  /*126e0*/  IADD3 R116, PT, PT, RZ, -R116, RZ ;  /* 0x80000074ff747210 */ /* 0x000fe20007ffe0ff */
[----:B------:R-:W-:Y:S02]  /*126f0*/  IMAD R159, R159, 0x3d, RZ ;  /* 0x0000003d9f9f7824 */ /* 0x000fe400078e02ff */
[----:B------:R-:W-:Y:S01]  /*12700*/  IMAD.MOV.U32 R188, RZ, RZ, R150 ;  /* 0x000000ffffbc7224 */ /* 0x000fe200078e0096 */
[----:B------:R-:W-:Y:S01]  /*12710*/  PRMT R116, R116, 0x7710, RZ ;  /* 0x0000771074747816 */ /* 0x000fe200000000ff */
[----:B------:R-:W-:Y:S01]  /*12720*/  IMAD.MOV.U32 R220, RZ, RZ, R142 ;  /* 0x000000ffffdc7224 */ /* 0x000fe200078e008e */
[----:B------:R-:W-:Y:S01]  /*12730*/  LOP3.LUT R150, R29, 0xffff, RZ, 0xc0, !PT ;  /* 0x0000ffff1d967812 */ /* 0x000fe200078ec0ff */
[----:B------:R-:W-:Y:S01]  /*12740*/  IMAD.MOV.U32 R142, RZ, RZ, R196 ;  /* 0x000000ffff8e7224 */ /* 0x000fe200078e00c4 */
[----:B------:R-:W-:Y:S02]  /*12750*/  IADD3 R159, PT, PT, RZ, -R159, RZ ;  /* 0x8000009fff9f7210 */ /* 0x000fe40007ffe0ff */
[----:B------:R-:W-:-:S02]  /*12760*/  MOV R196, R175 ;  /* 0x000000af00c47202 */ /* 0x000fc40000000f00 */
[----:B------:R-:W-:Y:S01]  /*12770*/  MOV R175, R152 ;  /* 0x0000009800af7202 */ /* 0x000fe20000000f00 */
[----:B------:R-:W-:Y:S01]  /*12780*/  IMAD.IADD R152, R25, 0x1, R116 ;  /* 0x0000000119987824 */ /* 0x000fe200078e0274 */
[----:B------:R-:W-:Y:S01]  /*12790*/  PRMT R159, R159, 0x7710, RZ ;  /* 0x000077109f9f7816 */ /* 0x000fe200000000ff */
[----:B------:R-:W-:Y:S01]  /*127a0*/  IMAD R150, R150, 0x67b3, RZ ;  /* 0x000067b396967824 */ /* 0x000fe200078e02ff */
[----:B------:R-:W-:-:S03]  /*127b0*/  LOP3.LUT R25, R30, 0xffff, RZ, 0xc0, !PT ;  /* 0x0000ffff1e197812 */ /* 0x000fc600078ec0ff */
[----:B------:R-:W-:Y:S01]  /*127c0*/  IMAD.IADD R159, R26, 0x1, R159 ;  /* 0x000000011a9f7824 */ /* 0x000fe200078e029f */
[----:B------:R-:W-:Y:S01]  /*127d0*/  SHF.R.U32.HI R150, RZ, 0x15, R150 ;  /* 0x00000015ff967819 */ /* 0x000fe20000011696 */
[----:B------:R-:W-:Y:S01]  /*127e0*/  IMAD R25, R25, 0x965, RZ ;  /* 0x0000096519197824 */ /* 0x000fe200078e02ff */
[----:B------:R-:W-:Y:S02]  /*127f0*/  LOP3.LUT R26, R28, 0xffff, RZ, 0xc0, !PT ;  /* 0x0000ffff1c1a7812 */ /* 0x000fe400078ec0ff */
[----:B------:R-:W-:Y:S02]  /*12800*/  PRMT R150, R150, 0x9910, RZ ;  /* 0x0000991096967816 */ /* 0x000fe400000000ff */
[----:B------:R-:W-:Y:S01]  /*12810*/  SHF.R.U32.HI R25, RZ, 0x12, R25 ;  /* 0x00000012ff197819 */ /* 0x000fe20000011619 */
[----:B------:R-:W-:Y:S02]  /*12820*/  IMAD R26, R26, 0x75df, RZ ;  /* 0x000075df1a1a7824 */ /* 0x000fe400078e02ff */
[----:B------:R-:W-:Y:S01]  /*12830*/  IMAD R150, R150, 0x4f, RZ ;  /* 0x0000004f96967824 */ /* 0x000fe200078e02ff */
[----:B------:R-:W-:-:S02]  /*12840*/  PRMT R25, R25, 0x9910, RZ ;  /* 0x0000991019197816 */ /* 0x000fc400000000ff */
[----:B------:R-:W-:Y:S02]  /*12850*/  SHF.R.U32.HI R26, RZ, 0x16, R26 ;  /* 0x00000016ff1a7819 */ /* 0x000fe4000001161a */
[----:B------:R-:W-:Y:S01]  /*12860*/  IADD3 R150, PT, PT, RZ, -R150, RZ ;  /* 0x80000096ff967210 */ /* 0x000fe20007ffe0ff */
[----:B------:R-:W-:Y:S01]  /*12870*/  IMAD R25, R25, 0x6d, RZ ;  /* 0x0000006d19197824 */ /* 0x000fe200078e02ff */
[----:B------:R-:W-:Y:S02]  /*12880*/  PRMT R26, R26, 0x9910, RZ ;  /* 0x000099101a1a7816 */ /* 0x000fe400000000ff */
[----:B------:R-:W-:Y:S01]  /*12890*/  PRMT R150, R150, 0x7710, RZ ;  /* 0x0000771096967816 */ /* 0x000fe200000000ff */
[----:B------:R-:W-:Y:S02]  /*128a0*/  IMAD.MOV R25, RZ, RZ, -R25 ;  /* 0x000000ffff197224 */ /* 0x000fe400078e0a19 */
[----:B------:R-:W-:Y:S02]  /*128b0*/  IMAD R26, R26, 0x8b, RZ ;  /* 0x0000008b1a1a7824 */ /* 0x000fe400078e02ff */
[----:B------:R-:W-:Y:S01]  /*128c0*/  IMAD.IADD R150, R29, 0x1, R150 ;  /* 0x000000011d967824 */ /* 0x000fe200078e0296 */
[----:B------:R-:W-:Y:S01]  /*128d0*/  PRMT R25, R25, 0x7710, RZ ;  /* 0x0000771019197816 */ /* 0x000fe200000000ff */
[----:B------:R-:W-:-:S02]  /*128e0*/  IMAD.MOV.U32 R29, RZ, RZ, R188 ;  /* 0x000000ffff1d7224 */ /* 0x000fc400078e00bc */
[----:B------:R-:W-:Y:S02]  /*128f0*/  IMAD.MOV R26, RZ, RZ, -R26 ;  /* 0x000000ffff1a7224 */ /* 0x000fe400078e0a1a */
[----:B------:R-:W-:Y:S01]  /*12900*/  IMAD.MOV.U32 R188, RZ, RZ, R196 ;  /* 0x000000ffffbc7224 */ /* 0x000fe200078e00c4 */
[----:B------:R-:W-:Y:S02]  /*12910*/  MOV R196, R149 ;  /* 0x0000009500c47202 */ /* 0x000fe40000000f00 */
[----:B------:R-:W-:Y:S02]  /*12920*/  IADD3 R149, PT, PT, R30, R25, RZ ;  /* 0x000000191e957210 */ /* 0x000fe40007ffe0ff */
[----:B------:R-:W-:Y:S01]  /*12930*/  LOP3.LUT R25, R33, 0xffff, RZ, 0xc0, !PT ;  /* 0x0000ffff21197812 */ /* 0x000fe200078ec0ff */
[----:B------:R-:W-:Y:S01]  /*12940*/  IMAD.MOV.U32 R224, RZ, RZ, R190 ;  /* 0x000000ffffe07224 */ /* 0x000fe200078e00be */
[----:B------:R-:W-:Y:S01]  /*12950*/  PRMT R26, R26, 0x7710, RZ ;  /* 0x000077101a1a7816 */ /* 0x000fe200000000ff */
[----:B------:R-:W-:-:S02]  /*12960*/  IMAD.MOV.U32 R190, RZ, RZ, R167 ;  /* 0x000000ffffbe7224 */ /* 0x000fc400078e00a7 */
[----:B------:R-:W-:Y:S01]  /*12970*/  IMAD.MOV.U32 R167, RZ, RZ, R147 ;  /* 0x000000ffffa77224 */ /* 0x000fe200078e0093 */
[----:B------:R-:W-:Y:S01]  /*12980*/  IADD3 R147, PT, PT, R28, R26, RZ ;  /* 0x0000001a1c937210 */ /* 0x000fe20007ffe0ff */
[----:B------:R-:W-:Y:S01]  /*12990*/  IMAD R25, R25, 0xb22, RZ ;  /* 0x00000b2219197824 */ /* 0x000fe200078e02ff */
[----:B------:R-:W-:-:S04]  /*129a0*/  LOP3.LUT R26, R31, 0xffff, RZ, 0xc0, !PT ;  /* 0x0000ffff1f1a7812 */ /* 0x000fc800078ec0ff */
[----:B------:R-:W-:Y:S01]  /*129b0*/  SHF.R.U32.HI R25, RZ, 0x10, R25 ;  /* 0x00000010ff197819 */ /* 0x000fe20000011619 */
[----:B------:R-:W-:-:S03]  /*129c0*/  IMAD R26, R26, 0x8d4, RZ ;  /* 0x000008d41a1a7824 */ /* 0x000fc600078e02ff */
[----:B------:R-:W-:Y:S02]  /*129d0*/  PRMT R25, R25, 0x9910, RZ ;  /* 0x0000991019197816 */ /* 0x000fe400000000ff */
[----:B------:R-:W-:-:S03]  /*129e0*/  SHF.R.U32.HI R26, RZ, 0x10, R26 ;  /* 0x00000010ff1a7819 */ /* 0x000fc6000001161a */
[----:B------:R-:W-:Y:S01]  /*129f0*/  IMAD R25, R25, 0x17, RZ ;  /* 0x0000001719197824 */ /* 0x000fe200078e02ff */
[----:B------:R-:W-:-:S04]  /*12a00*/  PRMT R26, R26, 0x9910, RZ ;  /* 0x000099101a1a7816 */ /* 0x000fc800000000ff */
[----:B------:R-:W-:Y:S01]  /*12a10*/  IADD3 R25, PT, PT, RZ, -R25, RZ ;  /* 0x80000019ff197210 */ /* 0x000fe20007ffe0ff */
[----:B------:R-:W-:-:S03]  /*12a20*/  IMAD R26, R26, 0x1d, RZ ;  /* 0x0000001d1a1a7824 */ /* 0x000fc600078e02ff */
[----:B------:R-:W-:Y:S01]  /*12a30*/  PRMT R25, R25, 0x7710, RZ ;  /* 0x0000771019197816 */ /* 0x000fe200000000ff */
[----:B------:R-:W-:Y:S01]  /*12a40*/  IMAD.MOV R26, RZ, RZ, -R26 ;  /* 0x000000ffff1a7224 */ /* 0x000fe200078e0a1a */
[----:B------:R-:W-:Y:S01]  /*12a50*/  MOV R223, R206 ;  /* 0x000000ce00df7202 */ /* 0x000fe20000000f00 */
[----:B------:R-:W-:Y:S01]  /*12a60*/  IMAD.MOV.U32 R252, RZ, RZ, R208 ;  /* 0x000000fffffc7224 */ /* 0x000fe200078e00d0 */
[----:B------:R-:W-:Y:S01]  /*12a70*/  MOV R208, R171 ;  /* 0x000000ab00d07202 */ /* 0x000fe20000000f00 */
[----:B------:R-:W-:Y:S01]  /*12a80*/  IMAD.MOV.U32 R171, RZ, RZ, R145 ;  /* 0x000000ffffab7224 */ /* 0x000fe200078e0091 */
[----:B------:R-:W-:Y:S01]  /*12a90*/  MOV R206, R144 ;  /* 0x0000009000ce7202 */ /* 0x000fe20000000f00 */
[----:B------:R-:W-:Y:S01]  /*12aa0*/  IMAD.MOV.U32 R144, RZ, RZ, R173 ;  /* 0x000000ffff907224 */ /* 0x000fe200078e00ad */
[----:B------:R-:W-:Y:S01]  /*12ab0*/  PRMT R26, R26, 0x7710, RZ ;  /* 0x000077101a1a7816 */ /* 0x000fe200000000ff */
[----:B------:R-:W-:Y:S01]  /*12ac0*/  IMAD.IADD R145, R33, 0x1, R25 ;  /* 0x0000000121917824 */ /* 0x000fe200078e0219 */
[----:B------:R-:W-:-:S02]  /*12ad0*/  LOP3.LUT R25, R36, 0xffff, RZ, 0xc0, !PT ;  /* 0x0000ffff24197812 */ /* 0x000fc400078ec0ff */
[----:B------:R-:W-:Y:S01]  /*12ae0*/  MOV R198, R210 ;  /* 0x000000d200c67202 */ /* 0x000fe20000000f00 */
        /* <DEDUP_REMOVED lines=11> */
[----:B------:R-:W-:Y:S01]  /*12ba0*/  IMAD R26, R26, 0x35, RZ ;  /* 0x000000351a1a7824 */ /* 0x000fe200078e02ff */
[----:B------:R-:W-:Y:S02]  /*12bb0*/  PRMT R140, R140, 0x9910, RZ ;  /* 0x000099108c8c7816 */ /* 0x000fe400000000ff */
[----:B------:R-:W-:Y:S01]  /*12bc0*/  PRMT R112, R112, 0x9910, RZ ;  /* 0x0000991070707816 */ /* 0x000fe200000000ff */
[----:B------:R-:W-:Y:S01]  /*12bd0*/  IMAD.MOV R26, RZ, RZ, -R26 ;  /* 0x000000ffff1a7224 */ /* 0x000fe200078e0a1a */
[----:B------:R-:W-:-:S03]  /*12be0*/  PRMT R25, R25, 0x7710, RZ ;  /* 0x0000771019197816 */ /* 0x000fc600000000ff */
[----:B------:R-:W-:Y:S01]  /*12bf0*/  IMAD R112, R140, R112, RZ ;  /* 0x000000708c707224 */ /* 0x000fe200078e02ff */
[----:B------:R-:W-:Y:S01]  /*12c00*/  PRMT R26, R26, 0x7710, RZ ;  /* 0x000077101a1a7816 */ /* 0x000fe200000000ff */
[----:B------:R-:W-:Y:S01]  /*12c10*/  IMAD.IADD R140, R36, 0x1, R25 ;  /* 0x00000001248c7824 */ /* 0x000fe200078e0219 */
[----:B------:R-:W-:Y:S02]  /*12c20*/  LOP3.LUT R25, R46, 0xffff, RZ, 0xc0, !PT ;  /* 0x0000ffff2e197812 */ /* 0x000fe400078ec0ff */
[----:B------:R-:W-:Y:S02]  /*12c30*/  IADD3 R129, PT, PT, R34, R26, RZ ;  /* 0x0000001a22817210 */ /* 0x000fe40007ffe0ff */
[----:B------:R-:W-:Y:S01]  /*12c40*/  LOP3.LUT R26, R37, 0xffff, RZ, 0xc0, !PT ;  /* 0x0000ffff251a7812 */ /* 0x000fe200078ec0ff */
[----:B------:R-:W-:-:S04]  /*12c50*/  IMAD R25, R25, 0x39b1, RZ ;  /* 0x000039b119197824 */ /* 0x000fc800078e02ff */
[----:B------:R-:W-:Y:S01]  /*12c60*/  IMAD R26, R26, 0x18ad, RZ ;  /* 0x000018ad1a1a7824 */ /* 0x000fe200078e02ff */
[----:B------:R-:W-:-:S04]  /*12c70*/  SHF.R.U32.HI R25, RZ, 0x14, R25 ;  /* 0x00000014ff197819 */ /* 0x000fc80000011619 */
[----:B------:R-:W-:Y:S02]  /*12c80*/  SHF.R.U32.HI R26, RZ, 0x13, R26 ;  /* 0x00000013ff1a7819 */ /* 0x000fe4000001161a */
[----:B------:R-:W-:Y:S02]  /*12c90*/  PRMT R25, R25, 0x9910, RZ ;  /* 0x0000991019197816 */ /* 0x000fe400000000ff */
[----:B------:R-:W-:-:S03]  /*12ca0*/  PRMT R26, R26, 0x9910, RZ ;  /* 0x000099101a1a7816 */ /* 0x000fc600000000ff */
[----:B------:R-:W-:Y:S02]  /*12cb0*/  IMAD R25, R25, 0x47, RZ ;  /* 0x0000004719197824 */ /* 0x000fe400078e02ff */
[----:B------:R-:W-:-:S03]  /*12cc0*/  IMAD R26, R26, 0x53, RZ ;  /* 0x000000531a1a7824 */ /* 0x000fc600078e02ff */
[----:B------:R-:W-:Y:S01]  /*12cd0*/  IADD3 R25, PT, PT, RZ, -R25, RZ ;  /* 0x80000019ff197210 */ /* 0x000fe20007ffe0ff */
        /* <DEDUP_REMOVED lines=18> */
[----:B------:R-:W-:Y:S01]  /*12e00*/  PRMT R26, R26, 0x7710, RZ ;  /* 0x000077101a1a7816 */ /* 0x000fe200000000ff */
[----:B------:R0:W-:Y:S02]  /*12e10*/  STL [R1+0x338], R115 ;  /* 0x0003387301007387 */ /* 0x0001e40000100800 */
[----:B------:R-:W-:Y:S01]  /*12e20*/  IMAD.IADD R120, R53, 0x1, R25 ;  /* 0x0000000135787824 */ /* 0x000fe200078e0219 */
[----:B------:R-:W-:Y:S02]  /*12e30*/  LOP3.LUT R25, R56, 0xffff, RZ, 0xc0, !PT ;  /* 0x0000ffff38197812 */ /* 0x000fe400078ec0ff */
[----:B------:R-:W-:Y:S02]  /*12e40*/  IADD3 R119, PT, PT, R50, R26, RZ ;  /* 0x0000001a32777210 */ /* 0x000fe40007ffe0ff */
[----:B------:R-:W-:-:S02]  /*12e50*/  LOP3.LUT R26, R54, 0xffff, RZ, 0xc0, !PT ;  /* 0x0000ffff361a7812 */ /* 0x000fc400078ec0ff */
[----:B0-----:R-:W-:Y:S01]  /*12e60*/  LOP3.LUT R115, R27, 0xffff, RZ, 0xc0, !PT ;  /* 0x0000ffff1b737812 */ /* 0x001fe200078ec0ff */
[----:B------:R-:W-:Y:S02]  /*12e70*/  IMAD R25, R25, 0x4c9, RZ ;  /* 0x000004c919197824 */ /* 0x000fe400078e02ff */
[----:B------:R-:W-:Y:S02]  /*12e80*/  IMAD R26, R26, 0x244, RZ ;  /* 0x000002441a1a7824 */ /* 0x000fe400078e02ff */
[----:B------:R-:W-:Y:S01]  /*12e90*/  IMAD R115, R115, 0x3d23, RZ ;  /* 0x00003d2373737824 */ /* 0x000fe200078e02ff */
[----:B------:R-:W-:Y:S02]  /*12ea0*/  SHF.R.U32.HI R25, RZ, 0x11, R25 ;  /* 0x00000011ff197819 */ /* 0x000fe40000011619 */
[----:B------:R-:W-:Y:S02]  /*12eb0*/  SHF.R.U32.HI R26, RZ, 0x10, R26 ;  /* 0x00000010ff1a7819 */ /* 0x000fe4000001161a */
[----:B------:R-:W-:-:S02]  /*12ec0*/  SHF.R.U32.HI R115, RZ, 0x14, R115 ;  /* 0x00000014ff737819 */ /* 0x000fc40000011673 */
[----:B------:R-:W-:Y:S02]  /*12ed0*/  PRMT R25, R25, 0x9910, RZ ;  /* 0x0000991019197816 */ /* 0x000fe400000000ff */
[----:B------:R-:W-:Y:S02]  /*12ee0*/  PRMT R115, R115, 0x9910, RZ ;  /* 0x0000991073737816 */ /* 0x000fe400000000ff */
[----:B------:R-:W-:Y:S01]  /*12ef0*/  PRMT R26, R26, 0x9910, RZ ;  /* 0x000099101a1a7816 */ /* 0x000fe200000000ff */
[----:B------:R-:W-:Y:S02]  /*12f00*/  IMAD R25, R25, 0x6b, RZ ;  /* 0x0000006b19197824 */ /* 0x000fe400078e02ff */
[----:B------:R-:W-:Y:S02]  /*12f10*/  IMAD R115, R115, 0x43, RZ ;  /* 0x0000004373737824 */ /* 0x000fe400078e02ff */
[----:B------:R-:W-:Y:S01]  /*12f20*/  IMAD R26, R26, 0x71, RZ ;  /* 0x000000711a1a7824 */ /* 0x000fe200078e02ff */
[----:B------:R-:W-:Y:S01]  /*12f30*/  IADD3 R25, PT, PT, RZ, -R25, RZ ;  /* 0x80000019ff197210 */ /* 0x000fe20007ffe0ff */
[----:B------:R-:W-:-:S02]  /*12f40*/  IMAD.MOV R115, RZ, RZ, -R115 ;  /* 0x000000ffff737224 */ /* 0x000fc400078e0a73 */
[----:B------:R-:W-:Y:S01]  /*12f50*/  IMAD.MOV R26, RZ, RZ, -R26 ;  /* 0x000000ffff1a7224 */ /* 0x000fe200078e0a1a */
[----:B------:R-:W-:Y:S02]  /*12f60*/  PRMT R25, R25, 0x7710, RZ ;  /* 0x0000771019197816 */ /* 0x000fe400000000ff */
[----:B------:R-:W-:Y:S02]  /*12f70*/  PRMT R115, R115, 0x7710, RZ ;  /* 0x0000771073737816 */ /* 0x000fe400000000ff */
[----:B------:R-:W-:Y:S01]  /*12f80*/  PRMT R26, R26, 0x7710, RZ ;  /* 0x000077101a1a7816 */ /* 0x000fe200000000ff */
[----:B------:R-:W-:Y:S02]  /*12f90*/  IMAD.MOV.U32 R173, RZ, RZ, R153 ;  /* 0x000000ffffad7224 */ /* 0x000fe400078e0099 */
[----:B------:R-:W-:Y:S01]  /*12fa0*/  IMAD.IADD R153, R27, 0x1, R115 ;  /* 0x000000011b997824 */ /* 0x000fe200078e0273 */
[----:B------:R-:W-:Y:S01]  /*12fb0*/  IADD3 R115, PT, PT, R54, R26, RZ ;  /* 0x0000001a36737210 */ /* 0x000fe20007ffe0ff */
[----:B------:R-:W-:Y:S01]  /*12fc0*/  IMAD.IADD R46, R56, 0x1, R25 ;  /* 0x00000001382e7824 */ /* 0x000fe200078e0219 */
[----:B------:R-:W-:-:S02]  /*12fd0*/  LOP3.LUT R25, R113, 0xffff, RZ, 0xc0, !PT ;  /* 0x0000ffff71197812 */ /* 0x000fc400078ec0ff */
        /* <DEDUP_REMOVED lines=14> */
[----:B------:R-:W-:Y:S02]  /*130c0*/  IADD3 R50, PT, PT, R114, R26, RZ ;  /* 0x0000001a72327210 */ /* 0x000fe40007ffe0ff */
[----:B------:R-:W-:Y:S02]  /*130d0*/  LOP3.LUT R25, R139, 0xffff, RZ, 0xc0, !PT ;  /* 0x0000ffff8b197812 */ /* 0x000fe400078ec0ff */
        /* <DEDUP_REMOVED lines=12> */
[----:B------:R-:W-:Y:S02]  /*131a0*/  PRMT R26, R26, 0x7710, RZ ;  /* 0x000077101a1a7816 */ /* 0x000fe400000000ff */
[----:B------:R-:W-:Y:S01]  /*131b0*/  LOP3.LUT R116, R55, 0xffff, RZ, 0xc0, !PT ;  /* 0x0000ffff37747812 */ /* 0x000fe200078ec0ff */
[----:B------:R-:W-:Y:S01]  /*131c0*/  IMAD.IADD R139, R139, 0x1, R25 ;  /* 0x000000018b8b7824 */ /* 0x000fe200078e0219 */
[----:B------:R-:W-:Y:S02]  /*131d0*/  IADD3 R53, PT, PT, R137, R26, RZ ;  /* 0x0000001a89357210 */ /* 0x000fe40007ffe0ff */
[----:B------:R-:W-:Y:S02]  /*131e0*/  LOP3.LUT R26, R131, 0xff, RZ, 0xc0, !PT ;  /* 0x000000ff831a7812 */ /* 0x000fe400078ec0ff */
[----:B------:R-:W-:Y:S01]  /*131f0*/  LOP3.LUT R25, R133, 0xff, RZ, 0xc0, !PT ;  /* 0x000000ff85197812 */ /* 0x000fe200078ec0ff */
[----:B------:R-:W-:-:S02]  /*13200*/  IMAD R116, R116, 0x4f89, RZ ;  /* 0x00004f8974747824 */ /* 0x000fc400078e02ff */
[----:B------:R-:W-:Y:S02]  /*13210*/  IMAD R26, R26, 0x4f, RZ ;  /* 0x0000004f1a1a7824 */ /* 0x000fe400078e02ff */
[----:B------:R-:W-:Y:S01]  /*13220*/  IMAD R25, R25, 0x25, RZ ;  /* 0x0000002519197824 */ /* 0x000fe200078e02ff */
[----:B------:R-:W-:Y:S02]  /*13230*/  LOP3.LUT R27, R112, 0xffff, RZ, 0xc0, !PT ;  /* 0x0000ffff701b7812 */ /* 0x000fe400078ec0ff */
[----:B------:R-:W-:Y:S02]  /*13240*/  SHF.R.U32.HI R116, RZ, 0x15, R116 ;  /* 0x00000015ff747819 */ /* 0x000fe40000011674 */
[----:B------:R-:W-:Y:S02]  /*13250*/  SHF.R.U32.HI R26, RZ, 0xa, R26 ;  /* 0x0000000aff1a7819 */ /* 0x000fe4000001161a */
[----:B------:R-:W-:Y:S01]  /*13260*/  SHF.R.U32.HI R25, RZ, 0x8, R25 ;  /* 0x00000008ff197819 */ /* 0x000fe20000011619 */
[----:B------:R-:W-:Y:S01]  /*13270*/  IMAD R27, R27, 0x2041, RZ ;  /* 0x000020411b1b7824 */ /* 0x000fe200078e02ff */
[----:B------:R-:W-:-:S02]  /*13280*/  PRMT R116, R116, 0x9910, RZ ;  /* 0x0000991074747816 */ /* 0x000fc400000000ff */
[----:B------:R-:W-:Y:S02]  /*13290*/  PRMT R26, R26, 0x9910, RZ ;  /* 0x000099101a1a7816 */ /* 0x000fe400000000ff */
[----:B------:R-:W-:Y:S01]  /*132a0*/  PRMT R25, R25, 0x9910, RZ ;  /* 0x0000991019197816 */ /* 0x000fe200000000ff */
[----:B------:R-:W-:Y:S01]  /*132b0*/  IMAD R116, R116, 0x67, RZ ;  /* 0x0000006774747824 */ /* 0x000fe200078e02ff */
[----:B------:R-:W-:Y:S01]  /*132c0*/  SHF.R.U32.HI R27, RZ, 0x14, R27 ;  /* 0x00000014ff1b7819 */ /* 0x000fe2000001161b */
[----:B------:R-:W-:Y:S02]  /*132d0*/  IMAD R26, R26, 0xd, RZ ;  /* 0x0000000d1a1a7824 */ /* 0x000fe400078e02ff */
[----:B------:R-:W-:Y:S01]  /*132e0*/  IMAD R25, R25, 0x7, RZ ;  /* 0x0000000719197824 */ /* 0x000fe200078e02ff */
[----:B------:R-:W-:Y:S01]  /*132f0*/  PRMT R27, R27, 0x9910, RZ ;  /* 0x000099101b1b7816 */ /* 0x000fe200000000ff */
[----:B------:R-:W-:Y:S02]  /*13300*/  IMAD.MOV R116, RZ, RZ, -R116 ;  /* 0x000000ffff747224 */ /* 0x000fe400078e0a74 */
[----:B------:R-:W-:Y:S01]  /*13310*/  IMAD.MOV R26, RZ, RZ, -R26 ;  /* 0x000000ffff1a7224 */ /* 0x000fe200078e0a1a */
[----:B------:R-:W-:Y:S01]  /*13320*/  IADD3 R25, PT, PT, RZ, -R25, RZ ;  /* 0x80000019ff197210 */ /* 0x000fe20007ffe0ff */
[----:B------:R-:W-:Y:S01]  /*13330*/  IMAD R27, R27, 0x7f, RZ ;  /* 0x0000007f1b1b7824 */ /* 0x000fe200078e02ff */
[----:B------:R-:W-:-:S02]  /*13340*/  PRMT R116, R116, 0x7710, RZ ;  /* 0x0000771074747816 */ /* 0x000fc400000000ff */
[----:B------:R-:W-:Y:S02]  /*13350*/  PRMT R26, R26, 0x7710, RZ ;  /* 0x000077101a1a7816 */ /* 0x000fe400000000ff */
[----:B------:R-:W-:Y:S02]  /*13360*/  LOP3.LUT R221, R221, 0xffff, RZ, 0xc0, !PT ;  /* 0x0000ffffdddd7812 */ /* 0x000fe400078ec0ff */
[----:B------:R-:W-:Y:S02]  /*13370*/  LOP3.LUT R219, R219, 0xffff, RZ, 0xc0, !PT ;  /* 0x0000ffffdbdb7812 */ /* 0x000fe400078ec0ff */
[----:B------:R-:W-:Y:S02]  /*13380*/  MOV R200, R146 ;  /* 0x0000009200c87202 */ /* 0x000fe40000000f00 */
[----:B------:R-:W-:Y:S02]  /*13390*/  PRMT R25, R25, 0x7710, RZ ;  /* 0x0000771019197816 */ /* 0x000fe400000000ff */
[----:B------:R-:W-:Y:S01]  /*133a0*/  LOP3.LUT R146, R32, 0xffff, RZ, 0xc0, !PT ;  /* 0x0000ffff20927812 */ /* 0x000fe200078ec0ff */
[----:B------:R-:W-:Y:S01]  /*133b0*/  IMAD.MOV R27, RZ, RZ, -R27 ;  /* 0x000000ffff1b7224 */ /* 0x000fe200078e0a1b */
[----:B------:R-:W-:Y:S01]  /*133c0*/  IADD3 R56, PT, PT, R131, R26, RZ ;  /* 0x0000001a83387210 */ /* 0x000fe20007ffe0ff */
[----:B------:R-:W-:-:S02]  /*133d0*/  IMAD.IADD R116, R55, 0x1, R116 ;  /* 0x0000000137747824 */ /* 0x000fc400078e0274 */
[----:B------:R-:W-:Y:S02]  /*133e0*/  IMAD.IADD R26, R221, 0x1, R219 ;  /* 0x00000001dd1a7824 */ /* 0x000fe400078e02db */
[----:B------:R-:W-:Y:S01]  /*133f0*/  IMAD.IADD R55, R133, 0x1, R25 ;  /* 0x0000000185377824 */ /* 0x000fe200078e0219 */
[----:B------:R-:W-:Y:S01]  /*13400*/  LOP3.LUT R25, R161, 0xffff, RZ, 0xc0, !PT ;  /* 0x0000ffffa1197812 */ /* 0x000fe200078ec0ff */
[----:B------:R-:W-:Y:S01]  /*13410*/  IMAD R146, R146, 0xf10, RZ ;  /* 0x00000f1092927824 */ /* 0x000fe200078e02ff */
[----:B------:R-:W-:Y:S01]  /*13420*/  PRMT R27, R27, 0x7710, RZ ;  /* 0x000077101b1b7816 */ /* 0x000fe200000000ff */
[----:B------:R0:W-:Y:S01]  /*13430*/  STL [R1+0x334], R26 ;  /* 0x0003341a01007387 */ /* 0x0001e20000100800 */
[----:B------:R-:W-:Y:S02]  /*13440*/  LOP3.LUT R218, R218, 0xffff, RZ, 0xc0, !PT ;  /* 0x0000ffffdada7812 */ /* 0x000fe400078ec0ff */
[----:B------:R-:W-:Y:S02]  /*13450*/  LOP3.LUT R217, R217, 0xffff, RZ, 0xc0, !PT ;  /* 0x0000ffffd9d97812 */ /* 0x000fe400078ec0ff */
[----:B------:R-:W-:-:S02]  /*13460*/  LOP3.LUT R216, R216, 0xffff, RZ, 0xc0, !PT ;  /* 0x0000ffffd8d87812 */ /* 0x000fc400078ec0ff */
[----:B------:R-:W-:Y:S01]  /*13470*/  LOP3.LUT R215, R215, 0xffff, RZ, 0xc0, !PT ;  /* 0x0000ffffd7d77812 */ /* 0x000fe200078ec0ff */
[----:B------:R-:W-:Y:S01]  /*13480*/  IMAD.MOV.U32 R30, RZ, RZ, R142 ;  /* 0x000000ffff1e7224 */ /* 0x000fe200078e008e */
[----:B------:R-:W-:Y:S01]  /*13490*/  SHF.R.U32.HI R146, RZ, 0x10, R146 ;  /* 0x00000010ff927819 */ /* 0x000fe20000011692 */
[----:B------:R-:W2:Y:S01]  /*134a0*/  LDL.LU R161, [R1+0xc0] ;  /* 0x0000c00001a17983 */ /* 0x000ea20000300800 */
[----:B0-----:R-:W-:Y:S01]  /*134b0*/  IADD3 R26, PT, PT, R219, R221, -R25 ;  /* 0x000000dddb1a7210 */ /* 0x001fe20007ffe819 */
[----:B------:R-:W-:Y:S01]  /*134c0*/  IMAD.IADD R112, R112, 0x1, R27 ;  /* 0x0000000170707824 */ /* 0x000fe200078e021b */
[----:B------:R-:W-:Y:S01]  /*134d0*/  PRMT R146, R146, 0x9910, RZ ;  /* 0x0000991092927816 */ /* 0x000fe200000000ff */
[----:B------:R-:W-:Y:S01]  /*134e0*/  IMAD.IADD R27, R218, 0x1, R217 ;  /* 0x00000001da1b7824 */ /* 0x000fe200078e02d9 */
[----:B------:R-:W-:Y:S01]  /*134f0*/  IADD3 R28, PT, PT, R216, R215, RZ ;  /* 0x000000d7d81c7210 */ /* 0x000fe20007ffe0ff */
[----:B------:R0:W-:Y:S02]  /*13500*/  STL [R1+0x330], R26 ;  /* 0x0003301a01007387 */ /* 0x0001e40000100800 */
[----:B------:R-:W-:-:S02]  /*13510*/  IMAD R146, R146, 0x11, RZ ;  /* 0x0000001192927824 */ /* 0x000fc400078e02ff */
[----:B------:R1:W-:Y:S01]  /*13520*/  STL [R1+0x32c], R27 ;  /* 0x00032c1b01007387 */ /* 0x0003e20000100800 */
[----:B------:R-:W-:Y:S02]  /*13530*/  LOP3.LUT R214, R214, 0xffff, RZ, 0xc0, !PT ;  /* 0x0000ffffd6d67812 */ /* 0x000fe400078ec0ff */
[----:B------:R-:W-:Y:S01]  /*13540*/  LOP3.LUT R213, R213, 0xffff, RZ, 0xc0, !PT ;  /* 0x0000ffffd5d57812 */ /* 0x000fe200078ec0ff */
[----:B------:R-:W3:Y:S01]  /*13550*/  LDL.LU R221, [R1+0xac] ;  /* 0x0000ac0001dd7983 */ /* 0x000ee20000300800 */
[----:B0-----:R-:W-:-:S04]  /*13560*/  LOP3.LUT R26, R157, 0xffff, RZ, 0xc0, !PT ;  /* 0x0000ffff9d1a7812 */ /* 0x001fc800078ec0ff */
[----:B-1----:R-:W-:Y:S01]  /*13570*/  IADD3 R27, PT, PT, R217, R218, -R26 ;  /* 0x000000dad91b7210 */ /* 0x002fe20007ffe81a */
[----:B------:R-:W-:-:S04]  /*13580*/  IMAD.MOV R146, RZ, RZ, -R146 ;  /* 0x000000ffff927224 */ /* 0x000fc800078e0a92 */
[----:B------:R0:W-:Y:S01]  /*13590*/  STL [R1+0x328], R27 ;  /* 0x0003281b01007387 */ /* 0x0001e20000100800 */
[----:B------:R-:W-:-:S03]  /*135a0*/  PRMT R146, R146, 0x7710, RZ ;  /* 0x0000771092927816 */ /* 0x000fc600000000ff */
[----:B------:R1:W-:Y:S01]  /*135b0*/  STL [R1+0x324], R28 ;  /* 0x0003241c01007387 */ /* 0x0003e20000100800 */
[----:B0-----:R-:W-:-:S04]  /*135c0*/  LOP3.LUT R27, R159, 0xffff, RZ, 0xc0, !PT ;  /* 0x0000ffff9f1b7812 */ /* 0x001fc800078ec0ff */
[----:B-1----:R-:W-:Y:S01]  /*135d0*/  IADD3 R28, PT, PT, R215, R216, -R27 ;  /* 0x000000d8d71c7210 */ /* 0x002fe20007ffe81b */
[----:B------:R-:W-:Y:S01]  /*135e0*/  IMAD.IADD R146, R32, 0x1, R146 ;  /* 0x0000000120927824 */ /* 0x000fe200078e0292 */
[----:B------:R-:W-:Y:S01]  /*135f0*/  LOP3.LUT R142, R35, 0xffff, RZ, 0xc0, !PT ;  /* 0x0000ffff238e7812 */ /* 0x000fe200078ec0ff */
[----:B------:R-:W-:Y:S01]  /*13600*/  IMAD.MOV.U32 R32, RZ, RZ, R30 ;  /* 0x000000ffff207224 */ /* 0x000fe200078e001e */
[----:B------:R-:W-:Y:S01]  /*13610*/  IADD3 R31, PT, PT, R214, R213, RZ ;  /* 0x000000d5d61f7210 */ /* 0x000fe20007ffe0ff */
[----:B------:R0:W-:Y:S01]  /*13620*/  STL [R1+0x320], R28 ;  /* 0x0003201c01007387 */ /* 0x0001e20000100800 */
[----:B------:R-:W-:Y:S01]  /*13630*/  IMAD.MOV.U32 R30, RZ, RZ, R29 ;  /* 0x000000ffff1e7224 */ /* 0x000fe200078e001d */
[----:B------:R-:W-:Y:S01]  /*13640*/  LOP3.LUT R29, R128, 0xff, RZ, 0xc0, !PT ;  /* 0x000000ff801d7812 */ /* 0x000fe200078ec0ff */
[----:B------:R-:W-:Y:S01]  /*13650*/  IMAD R142, R142, 0xc7d, RZ ;  /* 0x00000c7d8e8e7824 */ /* 0x000fe200078e02ff */
[----:B------:R1:W-:Y:S01]  /*13660*/  STL [R1+0x31c], R31 ;  /* 0x00031c1f01007387 */ /* 0x0003e20000100800 */
[----:B0-----:R-:W-:-:S02]  /*13670*/  LOP3.LUT R28, R153, 0xffff, RZ, 0xc0, !PT ;  /* 0x0000ffff991c7812 */ /* 0x001fc400078ec0ff */
[----:B------:R-:W-:Y:S01]  /*13680*/  IMAD R29, R29, 0x34, RZ ;  /* 0x000000341d1d7824 */ /* 0x000fe200078e02ff */
[----:B------:R-:W-:Y:S02]  /*13690*/  LOP3.LUT R212, R212, 0xffff, RZ, 0xc0, !PT ;  /* 0x0000ffffd4d47812 */ /* 0x000fe400078ec0ff */
[----:B-1----:R-:W-:Y:S02]  /*136a0*/  IADD3 R31, PT, PT, R213, R214, -R28 ;  /* 0x000000d6d51f7210 */ /* 0x002fe40007ffe81c */
[----:B------:R-:W-:Y:S01]  /*136b0*/  LOP3.LUT R187, R187, 0xffff, RZ, 0xc0, !PT ;  /* 0x0000ffffbbbb7812 */ /* 0x000fe200078ec0ff */
[----:B------:R-:W-:Y:S01]  /*136c0*/  IMAD.MOV.U32 R33, RZ, RZ, R32 ;  /* 0x000000ffff217224 */ /* 0x000fe200078e0020 */
[----:B------:R-:W-:Y:S01]  /*136d0*/  SHF.R.U32.HI R142, RZ, 0x11, R142 ;  /* 0x00000011ff8e7819 */ /* 0x000fe2000001168e */
[----:B------:R0:W-:Y:S01]  /*136e0*/  STL [R1+0x318], R31 ;  /* 0x0003181f01007387 */ /* 0x0001e20000100800 */
[----:B------:R-:W-:Y:S01]  /*136f0*/  IMAD.MOV.U32 R32, RZ, RZ, R30 ;  /* 0x000000ffff207224 */ /* 0x000fe200078e001e */
[----:B------:R-:W-:-:S02]  /*13700*/  SHF.R.U32.HI R30, RZ, 0x8, R29 ;  /* 0x00000008ff1e7819 */ /* 0x000fc4000001161d */
[----:B------:R-:W-:Y:S02]  /*13710*/  PRMT R142, R142, 0x9910, RZ ;  /* 0x000099108e8e7816 */ /* 0x000fe400000000ff */
[----:B------:R-:W-:Y:S02]  /*13720*/  LOP3.LUT R29, R152, 0xffff, RZ, 0xc0, !PT ;  /* 0x0000ffff981d7812 */ /* 0x000fe400078ec0ff */
[----:B0-----:R-:W-:Y:S01]  /*13730*/  IADD3 R31, PT, PT, R212, R187, RZ ;  /* 0x000000bbd41f7210 */ /* 0x001fe20007ffe0ff */
[----:B------:R-:W-:Y:S01]  /*13740*/  IMAD R142, R142, 0x29, RZ ;  /* 0x000000298e8e7824 */ /* 0x000fe200078e02ff */
[----:B------:R-:W-:Y:S02]  /*13750*/  LOP3.LUT R186, R186, 0xffff, RZ, 0xc0, !PT ;  /* 0x0000ffffbaba7812 */ /* 0x000fe400078ec0ff */
[----:B------:R-:W-:Y:S01]  /*13760*/  LOP3.LUT R185, R185, 0xffff, RZ, 0xc0, !PT ;  /* 0x0000ffffb9b97812 */ /* 0x000fe200078ec0ff */
[----:B------:R0:W-:Y:S01]  /*13770*/  STL [R1+0x314], R31 ;  /* 0x0003141f01007387 */ /* 0x0001e20000100800 */
[----:B------:R-:W-:Y:S01]  /*13780*/  PRMT R30, R30, 0x9910, RZ ;  /* 0x000099101e1e7816 */ /* 0x000fe200000000ff */
[----:B------:R-:W-:-:S02]  /*13790*/  IMAD.MOV R142, RZ, RZ, -R142 ;  /* 0x000000ffff8e7224 */ /* 0x000fc400078e0a8e */
[----:B------:R-:W-:Y:S01]  /*137a0*/  IMAD.IADD R34, R186, 0x1, R185 ;  /* 0x00000001ba227824 */ /* 0x000fe200078e02b9 */
[----:B0-----:R-:W-:-:S05]  /*137b0*/  IADD3 R31, PT, PT, R187, R212, -R29 ;  /* 0x000000d4bb1f7210 */ /* 0x001fca0007ffe81d */
[----:B------:R0:W-:Y:S01]  /*137c0*/  STL [R1+0x310], R31 ;  /* 0x0003101f01007387 */ /* 0x0001e20000100800 */
[----:B------:R-:W-:-:S03]  /*137d0*/  PRMT R142, R142, 0x7710, RZ ;  /* 0x000077108e8e7816 */ /* 0x000fc600000000ff */
[----:B------:R1:W-:Y:S01]  /*137e0*/  STL [R1+0x30c], R34 ;  /* 0x00030c2201007387 */ /* 0x0003e20000100800 */
[----:B0-----:R-:W-:Y:S01]  /*137f0*/  IMAD.MOV.U32 R31, RZ, RZ, R30 ;  /* 0x000000ffff1f7224 */ /* 0x001fe200078e001e */
[----:B------:R-:W-:Y:S02]  /*13800*/  LOP3.LUT R30, R150, 0xffff, RZ, 0xc0, !PT ;  /* 0x0000ffff961e7812 */ /* 0x000fe400078ec0ff */
[----:B------:R-:W-:Y:S02]  /*13810*/  LOP3.LUT R184, R184, 0xffff, RZ, 0xc0, !PT ;  /* 0x0000ffffb8b87812 */ /* 0x000fe400078ec0ff */
[----:B-1----:R-:W-:Y:S02]  /*13820*/  IADD3 R34, PT, PT, R185, R186, -R30 ;  /* 0x000000bab9227210 */ /* 0x002fe40007ffe81e */
[----:B------:R-:W-:Y:S01]  /*13830*/  LOP3.LUT R179, R179, 0xffff, RZ, 0xc0, !PT ;  /* 0x0000ffffb3b37812 */ /* 0x000fe200078ec0ff */
[----:B------:R-:W-:Y:S01]  /*13840*/  IMAD.IADD R142, R35, 0x1, R142 ;  /* 0x00000001238e7824 */ /* 0x000fe200078e028e */
[----:B------:R-:W-:Y:S01]  /*13850*/  MOV R35, R33 ;  /* 0x0000002100237202 */ /* 0x000fe20000000f00 */
[----:B------:R0:W-:Y:S01]  /*13860*/  STL [R1+0x308], R34 ;  /* 0x0003082201007387 */ /* 0x0001e20000100800 */
[----:B------:R-:W-:-:S02]  /*13870*/  IMAD.MOV.U32 R33, RZ, RZ, R32 ;  /* 0x000000ffff217224 */ /* 0x000fc400078e0020 */
[----:B------:R-:W-:Y:S01]  /*13880*/  IMAD R32, R31, 0x5, RZ ;  /* 0x000000051f207824 */ /* 0x000fe200078e02ff */
[----:B------:R-:W-:Y:S01]  /*13890*/  LOP3.LUT R31, R149, 0xffff, RZ, 0xc0, !PT ;  /* 0x0000ffff951f7812 */ /* 0x000fe200078ec0ff */
[----:B0-----:R-:W-:Y:S01]  /*138a0*/  IMAD.IADD R34, R184, 0x1, R179 ;  /* 0x00000001b8227824 */ /* 0x001fe200078e02b3 */
[----:B------:R-:W-:-:S04]  /*138b0*/  LOP3.LUT R178, R178, 0xffff, RZ, 0xc0, !PT ;  /* 0x0000ffffb2b27812 */ /* 0x000fc800078ec0ff */
[----:B------:R0:W-:Y:S01]  /*138c0*/  STL [R1+0x304], R34 ;  /* 0x0003042201007387 */ /* 0x0001e20000100800 */
[----:B------:R-:W-:Y:S02]  /*138d0*/  LOP3.LUT R168, R168, 0xffff, RZ, 0xc0, !PT ;  /* 0x0000ffffa8a87812 */ /* 0x000fe400078ec0ff */
[----:B------:R-:W-:Y:S01]  /*138e0*/  MOV R36, R35 ;  /* 0x0000002300247202 */ /* 0x000fe20000000f00 */
[----:B------:R-:W-:Y:S01]  /*138f0*/  IMAD.MOV.U32 R35, RZ, RZ, R33 ;  /* 0x000000ffff237224 */ /* 0x000fe200078e0021 */
[----:B0-----:R-:W-:Y:S01]  /*13900*/  IADD3 R34, PT, PT, R179, R184, -R31 ;  /* 0x000000b8b3227210 */ /* 0x001fe20007ffe81f */
[----:B------:R-:W-:Y:S01]  /*13910*/  IMAD.MOV R33, RZ, RZ, -R32 ;  /* 0x000000ffff217224 */ /* 0x000fe200078e0a20 */
[----:B------:R-:W-:-:S03]  /*13920*/  LOP3.LUT R126, R38, 0xffff, RZ, 0xc0, !PT ;  /* 0x0000ffff267e7812 */ /* 0x000fc600078ec0ff */
[----:B------:R0:W-:Y:S01]  /*13930*/  STL [R1+0x300], R34 ;  /* 0x0003002201007387 */ /* 0x0001e20000100800 */
[----:B------:R-:W-:Y:S02]  /*13940*/  LOP3.LUT R32, R147, 0xffff, RZ, 0xc0, !PT ;  /* 0x0000ffff93207812 */ /* 0x000fe400078ec0ff */
[----:B------:R-:W-:Y:S01]  /*13950*/  LOP3.LUT R121, R51, 0xffff, RZ, 0xc0, !PT ;  /* 0x0000ffff33797812 */ /* 0x000fe200078ec0ff */
[----:B------:R-:W-:Y:S01]  /*13960*/  IMAD R126, R126, 0x457, RZ ;  /* 0x000004577e7e7824 */ /* 0x000fe200078e02ff */
[----:B0-----:R-:W-:-:S03]  /*13970*/  IADD3 R34, PT, PT, R178, R168, RZ ;  /* 0x000000a8b2227210 */ /* 0x001fc60007ffe0ff */
[----:B------:R-:W-:Y:S01]  /*13980*/  IMAD R121, R121, 0x1703, RZ ;  /* 0x0000170379797824 */ /* 0x000fe200078e02ff */
[----:B------:R-:W-:Y:S01]  /*13990*/  LOP3.LUT R164, R164, 0xffff, RZ, 0xc0, !PT ;  /* 0x0000ffffa4a47812 */ /* 0x000fe200078ec0ff */
[----:B------:R0:W-:Y:S01]  /*139a0*/  STL [R1+0x2fc], R34 ;  /* 0x0002fc2201007387 */ /* 0x0001e20000100800 */
[----:B------:R-:W-:Y:S02]  /*139b0*/  LOP3.LUT R162, R162, 0xffff, RZ, 0xc0, !PT ;  /* 0x0000ffffa2a27812 */ /* 0x000fe400078ec0ff */
[----:B------:R-:W-:Y:S02]  /*139c0*/  PRMT R33, R33, 0x7710, RZ ;  /* 0x0000771021217816 */ /* 0x000fe400000000ff */
[----:B------:R-:W-:Y:S02]  /*139d0*/  SHF.R.U32.HI R126, RZ, 0x10, R126 ;  /* 0x00000010ff7e7819 */ /* 0x000fe4000001167e */
[----:B0-----:R-:W-:Y:S01]  /*139e0*/  IADD3 R34, PT, PT, R168, R178, -R32 ;  /* 0x000000b2a8227210 */ /* 0x001fe20007ffe820 */
[----:B------:R-:W-:Y:S01]  /*139f0*/  IMAD.IADD R128, R128, 0x1, R33 ;  /* 0x0000000180807824 */ /* 0x000fe200078e0221 */
[----:B------:R-:W-:-:S03]  /*13a00*/  SHF.R.U32.HI R121, RZ, 0x13, R121 ;  /* 0x00000013ff797819 */ /* 0x000fc60000011679 */
[----:B------:R0:W-:Y:S01]  /*13a10*/  STL [R1+0x2f8], R34 ;  /* 0x0002f82201007387 */ /* 0x0001e20000100800 */
[----:B------:R-:W-:Y:S02]  /*13a20*/  PRMT R126, R126, 0x9910, RZ ;  /* 0x000099107e7e7816 */ /* 0x000fe400000000ff */
[----:B------:R-:W-:Y:S02]  /*13a30*/  LOP3.LUT R33, R146, 0xffff, RZ, 0xc0, !PT ;  /* 0x0000ffff92217812 */ /* 0x000fe400078ec0ff */
[----:B------:R-:W-:Y:S01]  /*13a40*/  PRMT R121, R121, 0x9910, RZ ;  /* 0x0000991079797816 */ /* 0x000fe200000000ff */
[----:B0-----:R-:W-:Y:S02]  /*13a50*/  IMAD.IADD R34, R164, 0x1, R162 ;  /* 0x00000001a4227824 */ /* 0x001fe400078e02a2 */
[----:B------:R-:W-:-:S03]  /*13a60*/  IMAD R126, R126, 0x3b, RZ ;  /* 0x0000003b7e7e7824 */ /* 0x000fc600078e02ff */
[----:B------:R0:W-:Y:S01]  /*13a70*/  STL [R1+0x2f4], R34 ;  /* 0x0002f42201007387 */ /* 0x0001e20000100800 */
[----:B------:R-:W-:Y:S01]  /*13a80*/  IMAD R121, R121, 0x59, RZ ;  /* 0x0000005979797824 */ /* 0x000fe200078e02ff */
[----:B------:R-:W-:Y:S01]  /*13a90*/  LOP3.LUT R154, R154, 0xffff, RZ, 0xc0, !PT ;  /* 0x0000ffff9a9a7812 */ /* 0x000fe200078ec0ff */
[----:B------:R-:W-:Y:S01]  /*13aa0*/  IMAD.MOV R126, RZ, RZ, -R126 ;  /* 0x000000ffff7e7224 */ /* 0x000fe200078e0a7e */
[----:B------:R-:W-:Y:S02]  /*13ab0*/  LOP3.LUT R0, R0, 0xffff, RZ, 0xc0, !PT ;  /* 0x0000ffff00007812 */ /* 0x000fe400078ec0ff */
[----:B0-----:R-:W-:Y:S01]  /*13ac0*/  IADD3 R34, PT, PT, R162, R164, -R33 ;  /* 0x000000a4a2227210 */ /* 0x001fe20007ffe821 */
[----:B------:R-:W-:-:S04]  /*13ad0*/  IMAD.MOV R121, RZ, RZ, -R121 ;  /* 0x000000ffff797224 */ /* 0x000fc800078e0a79 */
[----:B------:R0:W-:Y:S01]  /*13ae0*/  STL [R1+0x2f0], R34 ;  /* 0x0002f02201007387 */ /* 0x0001e20000100800 */
[----:B------:R-:W-:Y:S02]  /*13af0*/  IADD3 R37, PT, PT, R154, R0, RZ ;  /* 0x000000009a257210 */ /* 0x000fe40007ffe0ff */
[----:B------:R-:W-:Y:S02]  /*13b00*/  PRMT R126, R126, 0x7710, RZ ;  /* 0x000077107e7e7816 */ /* 0x000fe400000000ff */
[----:B0-----:R-:W-:Y:S02]  /*13b10*/  LOP3.LUT R34, R145, 0xffff, RZ, 0xc0, !PT ;  /* 0x0000ffff91227812 */ /* 0x001fe400078ec0ff */
[----:B------:R-:W-:Y:S02]  /*13b20*/  LOP3.LUT R8, R8, 0xffff, RZ, 0xc0, !PT ;  /* 0x0000ffff08087812 */ /* 0x000fe400078ec0ff */
[----:B------:R-:W-:Y:S02]  /*13b30*/  IADD3 R0, PT, PT, R0, R154, -R34 ;  /* 0x0000009a00007210 */ /* 0x000fe40007ffe822 */
[----:B------:R-:W-:-:S02]  /*13b40*/  LOP3.LUT R9, R9, 0xffff, RZ, 0xc0, !PT ;  /* 0x0000ffff09097812 */ /* 0x000fc400078ec0ff */
[----:B------:R-:W-:Y:S01]  /*13b50*/  PRMT R121, R121, 0x7710, RZ ;  /* 0x0000771079797816 */ /* 0x000fe200000000ff */
[----:B------:R-:W-:Y:S01]  /*13b60*/  IMAD.IADD R126, R38, 0x1, R126 ;  /* 0x00000001267e7824 */ /* 0x000fe200078e027e */
[----:B------:R0:W-:Y:S01]  /*13b70*/  STL [R1+0x2e8], R0 ;  /* 0x0002e80001007387 */ /* 0x0001e20000100800 */
[----:B------:R-:W-:Y:S02]  /*13b80*/  IMAD.MOV.U32 R38, RZ, RZ, R36 ;  /* 0x000000ffff267224 */ /* 0x000fe400078e0024 */
[----:B------:R-:W-:Y:S01]  /*13b90*/  IMAD.MOV.U32 R36, RZ, RZ, R35 ;  /* 0x000000ffff247224 */ /* 0x000fe200078e0023 */
[----:B------:R-:W-:Y:S01]  /*13ba0*/  LOP3.LUT R35, R144, 0xffff, RZ, 0xc0, !PT ;  /* 0x0000ffff90237812 */ /* 0x000fe200078ec0ff */
[----:B------:R-:W-:Y:S01]  /*13bb0*/  IMAD.IADD R121, R51, 0x1, R121 ;  /* 0x0000000133797824 */ /* 0x000fe200078e0279 */
[----:B------:R-:W-:Y:S02]  /*13bc0*/  LOP3.LUT R51, R138, 0xffff, RZ, 0xc0, !PT ;  /* 0x0000ffff8a337812 */ /* 0x000fe400078ec0ff */
[----:B0-----:R-:W-:-:S03]  /*13bd0*/  IADD3 R0, PT, PT, R8, R9, RZ ;  /* 0x0000000908007210 */ /* 0x001fc60007ffe0ff */
[----:B------:R-:W-:Y:S01]  /*13be0*/  IMAD R51, R51, 0x36fb, RZ ;  /* 0x000036fb33337824 */ /* 0x000fe200078e02ff */
[----:B------:R-:W-:Y:S01]  /*13bf0*/  LOP3.LUT R11, R11, 0xffff, RZ, 0xc0, !PT ;  /* 0x0000ffff0b0b7812 */ /* 0x000fe200078ec0ff */
[----:B------:R0:W-:Y:S01]  /*13c00*/  STL [R1+0x2e4], R0 ;  /* 0x0002e40001007387 */ /* 0x0001e20000100800 */
[----:B------:R-:W-:-:S03]  /*13c10*/  LOP3.LUT R12, R12, 0xffff, RZ, 0xc0, !PT ;  /* 0x0000ffff0c0c7812 */ /* 0x000fc600078ec0ff */
[----:B------:R1:W-:Y:S01]  /*13c20*/  STL [R1+0x2ec], R37 ;  /* 0x0002ec2501007387 */ /* 0x0003e20000100800 */
[----:B0-----:R-:W-:Y:S02]  /*13c30*/  IADD3 R0, PT, PT, R9, R8, -R35 ;  /* 0x0000000809007210 */ /* 0x001fe40007ffe823 */
[----:B------:R-:W-:Y:S01]  /*13c40*/  SHF.R.U32.HI R51, RZ, 0x15, R51 ;  /* 0x00000015ff337819 */ /* 0x000fe20000011633 */
[----:B-1----:R-:W-:Y:S02]  /*13c50*/  IMAD.MOV.U32 R37, RZ, RZ, R38 ;  /* 0x000000ffff257224 */ /* 0x002fe400078e0026 */
[----:B------:R0:W-:Y:S01]  /*13c60*/  STL [R1+0x2e0], R0 ;  /* 0x0002e00001007387 */ /* 0x0001e20000100800 */
[----:B------:R-:W-:Y:S01]  /*13c70*/  IMAD.MOV.U32 R38, RZ, RZ, R36 ;  /* 0x000000ffff267224 */ /* 0x000fe200078e0024 */
[----:B------:R-:W-:Y:S02]  /*13c80*/  LOP3.LUT R36, R142, 0xffff, RZ, 0xc0, !PT ;  /* 0x0000ffff8e247812 */ /* 0x000fe400078ec0ff */
[----:B------:R-:W-:-:S02]  /*13c90*/  PRMT R51, R51, 0x9910, RZ ;  /* 0x0000991033337816 */ /* 0x000fc400000000ff */
[----:B0-----:R-:W-:Y:S02]  /*13ca0*/  IADD3 R0, PT, PT, R11, R12, RZ ;  /* 0x0000000c0b007210 */ /* 0x001fe40007ffe0ff */
[----:B------:R-:W-:-:S03]  /*13cb0*/  LOP3.LUT R13, R13, 0xffff, RZ, 0xc0, !PT ;  /* 0x0000ffff0d0d7812 */ /* 0x000fc600078ec0ff */
[----:B------:R0:W-:Y:S01]  /*13cc0*/  STL [R1+0x2dc], R0 ;  /* 0x0002dc0001007387 */ /* 0x0001e20000100800 */
[----:B------:R-:W-:Y:S01]  /*13cd0*/  LOP3.LUT R15, R15, 0xffff, RZ, 0xc0, !PT ;  /* 0x0000ffff0f0f7812 */ /* 0x000fe200078ec0ff */
[----:B------:R-:W-:Y:S01]  /*13ce0*/  IMAD R51, R51, 0x95, RZ ;  /* 0x0000009533337824 */ /* 0x000fe200078e02ff */
[----:B0-----:R-:W-:Y:S01]  /*13cf0*/  IADD3 R0, PT, PT, R12, R11, -R36 ;  /* 0x0000000b0c007210 */ /* 0x001fe20007ffe824 */
[----:B------:R-:W-:Y:S01]  /*13d00*/  IMAD.MOV.U32 R114, RZ, RZ, R37 ;  /* 0x000000ffff727224 */ /* 0x000fe200078e0025 */
[----:B------:R-:W-:-:S03]  /*13d10*/  LOP3.LUT R37, R140, 0xffff, RZ, 0xc0, !PT ;  /* 0x0000ffff8c257812 */ /* 0x000fc600078ec0ff */
[----:B------:R0:W-:Y:S01]  /*13d20*/  STL [R1+0x2d8], R0 ;  /* 0x0002d80001007387 */ /* 0x0001e20000100800 */
[----:B------:R-:W-:Y:S01]  /*13d30*/  IMAD.MOV R51, RZ, RZ, -R51 ;  /* 0x000000ffff337224 */ /* 0x000fe200078e0a33 */
[----:B------:R-:W-:Y:S01]  /*13d40*/  LOP3.LUT R39, R39, 0xffff, RZ, 0xc0, !PT ;  /* 0x0000ffff27277812 */ /* 0x000fe200078ec0ff */
[----:B0-----:R-:W-:-:S03]  /*13d50*/  IMAD.IADD R0, R13, 0x1, R15 ;  /* 0x000000010d007824 */ /* 0x001fc600078e020f */
[----:B------:R-:W-:Y:S02]  /*13d60*/  PRMT R51, R51, 0x7710, RZ ;  /* 0x0000771033337816 */ /* 0x000fe400000000ff */
[----:B------:R-:W-:Y:S01]  /*13d70*/  LOP3.LUT R40, R40, 0xffff, RZ, 0xc0, !PT ;  /* 0x0000ffff28287812 */ /* 0x000fe200078ec0ff */
[----:B------:R0:W-:Y:S02]  /*13d80*/  STL [R1+0x2d4], R0 ;  /* 0x0002d40001007387 */ /* 0x0001e40000100800 */
[----:B------:R-:W-:Y:S01]  /*13d90*/  IMAD.IADD R51, R138, 0x1, R51 ;  /* 0x000000018a337824 */ /* 0x000fe200078e0233 */
[----:B------:R-:W-:Y:S02]  /*13da0*/  MOV R138, R38 ;  /* 0x00000026008a7202 */ /* 0x000fe40000000f00 */
[----:B0-----:R-:W-:Y:S02]  /*13db0*/  IADD3 R0, PT, PT, R15, R13, -R37 ;  /* 0x0000000d0f007210 */ /* 0x001fe40007ffe825 */
[----:B------:R-:W-:-:S03]  /*13dc0*/  LOP3.LUT R38, R129, 0xffff, RZ, 0xc0, !PT ;  /* 0x0000ffff81267812 */ /* 0x000fc600078ec0ff */
[----:B------:R0:W-:Y:S01]  /*13dd0*/  STL [R1+0x2d0], R0 ;  /* 0x0002d00001007387 */ /* 0x0001e20000100800 */
[----:B------:R-:W-:Y:S02]  /*13de0*/  LOP3.LUT R42, R42, 0xffff, RZ, 0xc0, !PT ;  /* 0x0000ffff2a2a7812 */ /* 0x000fe400078ec0ff */
[----:B------:R-:W-:Y:S01]  /*13df0*/  LOP3.LUT R41, R41, 0xffff, RZ, 0xc0, !PT ;  /* 0x0000ffff29297812 */ /* 0x000fe200078ec0ff */
[----:B0-----:R-:W-:-:S05]  /*13e00*/  IMAD.IADD R0, R39, 0x1, R40 ;  /* 0x0000000127007824 */ /* 0x001fca00078e0228 */
[----:B------:R0:W-:Y:S02]  /*13e10*/  STL [R1+0x2cc], R0 ;  /* 0x0002cc0001007387 */ /* 0x0001e40000100800 */
[----:B0-----:R-:W-:Y:S02]  /*13e20*/  IADD3 R0, PT, PT, R40, R39, -R38 ;  /* 0x0000002728007210 */ /* 0x001fe40007ffe826 */
[----:B------:R-:W-:-:S03]  /*13e30*/  LOP3.LUT R39, R126, 0xffff, RZ, 0xc0, !PT ;  /* 0x0000ffff7e277812 */ /* 0x000fc600078ec0ff */
[----:B------:R0:W-:Y:S01]  /*13e40*/  STL [R1+0x2c8], R0 ;  /* 0x0002c80001007387 */ /* 0x0001e20000100800 */
[----:B------:R-:W-:Y:S01]  /*13e50*/  LOP3.LUT R45, R45, 0xffff, RZ, 0xc0, !PT ;  /* 0x0000ffff2d2d7812 */ /* 0x000fe200078ec0ff */
[----:B0-----:R-:W-:Y:S01]  /*13e60*/  IMAD.IADD R0, R42, 0x1, R41 ;  /* 0x000000012a007824 */ /* 0x001fe200078e0229 */
[----:B------:R-:W-:-:S04]  /*13e70*/  LOP3.LUT R44, R44, 0xffff, RZ, 0xc0, !PT ;  /* 0x0000ffff2c2c7812 */ /* 0x000fc800078ec0ff */
[----:B------:R0:W-:Y:S01]  /*13e80*/  STL [R1+0x2c4], R0 ;  /* 0x0002c40001007387 */ /* 0x0001e20000100800 */
[----:B------:R-:W-:Y:S02]  /*13e90*/  LOP3.LUT R40, R124, 0xffff, RZ, 0xc0, !PT ;  /* 0x0000ffff7c287812 */ /* 0x000fe400078ec0ff */
[----:B0-----:R-:W-:-:S05]  /*13ea0*/  IADD3 R0, PT, PT, R41, R42, -R39 ;  /* 0x0000002a29007210 */ /* 0x001fca0007ffe827 */
[----:B------:R0:W-:Y:S01]  /*13eb0*/  STL [R1+0x2c0], R0 ;  /* 0x0002c00001007387 */ /* 0x0001e20000100800 */
[----:B------:R-:W-:Y:S02]  /*13ec0*/  LOP3.LUT R43, R43, 0xffff, RZ, 0xc0, !PT ;  /* 0x0000ffff2b2b7812 */ /* 0x000fe400078ec0ff */
[----:B------:R-:W-:Y:S02]  /*13ed0*/  LOP3.LUT R57, R57, 0xffff, RZ, 0xc0, !PT ;  /* 0x0000ffff39397812 */ /* 0x000fe400078ec0ff */
[----:B0-----:R-:W-:-:S05]  /*13ee0*/  IADD3 R0, PT, PT, R45, R44, RZ ;  /* 0x0000002c2d007210 */ /* 0x001fca0007ffe0ff */
[----:B------:R0:W-:Y:S01]  /*13ef0*/  STL [R1+0x2bc], R0 ;  /* 0x0002bc0001007387 */ /* 0x0001e20000100800 */
[----:B------:R-:W-:Y:S02]  /*13f00*/  LOP3.LUT R41, R122, 0xffff, RZ, 0xc0, !PT ;  /* 0x0000ffff7a297812 */ /* 0x000fe400078ec0ff */
[----:B0-----:R-:W-:-:S05]  /*13f10*/  IADD3 R0, PT, PT, R44, R45, -R40 ;  /* 0x0000002d2c007210 */ /* 0x001fca0007ffe828 */
[----:B------:R0:W-:Y:S01]  /*13f20*/  STL [R1+0x2b8], R0 ;  /* 0x0002b80001007387 */ /* 0x0001e20000100800 */
[----:B------:R-:W-:Y:S02]  /*13f30*/  LOP3.LUT R14, R14, 0xffff, RZ, 0xc0, !PT ;  /* 0x0000ffff0e0e7812 */ /* 0x000fe400078ec0ff */
[----:B------:R-:W-:Y:S01]  /*13f40*/  LOP3.LUT R10, R10, 0xffff, RZ, 0xc0, !PT ;  /* 0x0000ffff0a0a7812 */ /* 0x000fe200078ec0ff */
[----:B0-----:R-:W-:-:S05]  /*13f50*/  IMAD.IADD R0, R43, 0x1, R57 ;  /* 0x000000012b007824 */ /* 0x001fca00078e0239 */
[----:B------:R0:W-:Y:S01]  /*13f60*/  STL [R1+0x2b4], R0 ;  /* 0x0002b40001007387 */ /* 0x0001e20000100800 */
[----:B------:R-:W-:Y:S02]  /*13f70*/  LOP3.LUT R42, R121, 0xffff, RZ, 0xc0, !PT ;  /* 0x0000ffff792a7812 */ /* 0x000fe400078ec0ff */
[----:B0-----:R-:W-:-:S05]  /*13f80*/  IADD3 R0, PT, PT, R57, R43, -R41 ;  /* 0x0000002b39007210 */ /* 0x001fca0007ffe829 */
        /* <DEDUP_REMOVED lines=62> */
[----:B0-----:R-:W-:Y:S02]  /*14370*/  IADD3 R0, PT, PT, R228, R231, -R50 ;  /* 0x000000e7e4007210 */ /* 0x001fe40007ffe832 */
[----:B------:R-:W-:-:S03]  /*14380*/  LOP3.LUT R51, R51, 0xffff, RZ, 0xc0, !PT ;  /* 0x0000ffff33337812 */ /* 0x000fc600078ec0ff */
[----:B------:R0:W-:Y:S01]  /*14390*/  STL [R1+0x250], R0 ;  /* 0x0002500001007387 */ /* 0x0001e20000100800 */
[----:B------:R-:W-:Y:S01]  /*143a0*/  IMAD R54, R54, 0x1921, RZ ;  /* 0x0000192136367824 */ /* 0x000fe200078e02ff */
[----:B------:R-:W-:Y:S01]  /*143b0*/  LOP3.LUT R235, R235, 0xffff, RZ, 0xc0, !PT ;  /* 0x0000ffffebeb7812 */ /* 0x000fe200078ec0ff */
[----:B0-----:R-:W-:Y:S01]  /*143c0*/  IMAD.IADD R0, R233, 0x1, R230 ;  /* 0x00000001e9007824 */ /* 0x001fe200078e02e6 */
[----:B------:R-:W-:-:S04]  /*143d0*/  LOP3.LUT R232, R232, 0xffff, RZ, 0xc0, !PT ;  /* 0x0000ffffe8e87812 */ /* 0x000fc800078ec0ff */
[----:B------:R0:W-:Y:S01]  /*143e0*/  STL [R1+0x24c], R0 ;  /* 0x00024c0001007387 */ /* 0x0001e20000100800 */
[----:B------:R-:W-:Y:S02]  /*143f0*/  SHF.R.U32.HI R54, RZ, 0x14, R54 ;  /* 0x00000014ff367819 */ /* 0x000fe40000011636 */
[----:B0-----:R-:W-:Y:S02]  /*14400*/  IADD3 R0, PT, PT, R230, R233, -R51 ;  /* 0x000000e9e6007210 */ /* 0x001fe40007ffe833 */
[----:B------:R-:W-:-:S03]  /*14410*/  PRMT R54, R54, 0x9910, RZ ;  /* 0x0000991036367816 */ /* 0x000fc600000000ff */
[----:B------:R0:W-:Y:S01]  /*14420*/  STL [R1+0x248], R0 ;  /* 0x0002480001007387 */ /* 0x0001e20000100800 */
[----:B------:R-:W-:Y:S01]  /*14430*/  LOP3.LUT R52, R139, 0xffff, RZ, 0xc0, !PT ;  /* 0x0000ffff8b347812 */ /* 0x000fe200078ec0ff */
[----:B------:R-:W-:Y:S01]  /*14440*/  IMAD R54, R54, 0xa3, RZ ;  /* 0x000000a336367824 */ /* 0x000fe200078e02ff */
[----:B------:R-:W-:Y:S02]  /*14450*/  LOP3.LUT R237, R237, 0xffff, RZ, 0xc0, !PT ;  /* 0x0000ffffeded7812 */ /* 0x000fe400078ec0ff */
[----:B0-----:R-:W-:Y:S02]  /*14460*/  IADD3 R0, PT, PT, R235, R232, RZ ;  /* 0x000000e8eb007210 */ /* 0x001fe40007ffe0ff */
[----:B------:R-:W-:-:S03]  /*14470*/  LOP3.LUT R234, R234, 0xffff, RZ, 0xc0, !PT ;  /* 0x0000ffffeaea7812 */ /* 0x000fc600078ec0ff */
[----:B------:R0:W-:Y:S01]  /*14480*/  STL [R1+0x244], R0 ;  /* 0x0002440001007387 */ /* 0x0001e20000100800 */
[----:B------:R-:W-:Y:S01]  /*14490*/  IMAD.MOV R54, RZ, RZ, -R54 ;  /* 0x000000ffff367224 */ /* 0x000fe200078e0a36 */
[----:B------:R-:W-:Y:S02]  /*144a0*/  LOP3.LUT R53, R53, 0xffff, RZ, 0xc0, !PT ;  /* 0x0000ffff35357812 */ /* 0x000fe400078ec0ff */
[----:B0-----:R-:W-:-:S05]  /*144b0*/  IADD3 R0, PT, PT, R232, R235, -R52 ;  /* 0x000000ebe8007210 */ /* 0x001fca0007ffe834 */
[----:B------:R0:W-:Y:S01]  /*144c0*/  STL [R1+0x240], R0 ;  /* 0x0002400001007387 */ /* 0x0001e20000100800 */
[----:B------:R-:W-:Y:S02]  /*144d0*/  PRMT R54, R54, 0x7710, RZ ;  /* 0x0000771036367816 */ /* 0x000fe400000000ff */
[----:B------:R-:W-:Y:S01]  /*144e0*/  LOP3.LUT R238, R238, 0xffff, RZ, 0xc0, !PT ;  /* 0x0000ffffeeee7812 */ /* 0x000fe200078ec0ff */
[----:B0-----:R-:W-:Y:S01]  /*144f0*/  IMAD.IADD R0, R237, 0x1, R234 ;  /* 0x00000001ed007824 */ /* 0x001fe200078e02ea */
[----:B------:R-:W-:-:S04]  /*14500*/  LOP3.LUT R236, R236, 0xffff, RZ, 0xc0, !PT ;  /* 0x0000ffffecec7812 */ /* 0x000fc800078ec0ff */
[----:B------:R0:W-:Y:S01]  /*14510*/  STL [R1+0x23c], R0 ;  /* 0x00023c0001007387 */ /* 0x0001e20000100800 */
[----:B------:R-:W-:Y:S01]  /*14520*/  IMAD.IADD R54, R135, 0x1, R54 ;  /* 0x0000000187367824 */ /* 0x000fe200078e0236 */
[----:B0-----:R-:W-:-:S04]  /*14530*/  IADD3 R0, PT, PT, R234, R237, -R53 ;  /* 0x000000edea007210 */ /* 0x001fc80007ffe835 */
[----:B------:R-:W-:Y:S01]  /*14540*/  LOP3.LUT R54, R54, 0xffff, RZ, 0xc0, !PT ;  /* 0x0000ffff36367812 */ /* 0x000fe200078ec0ff */
[----:B------:R0:W-:Y:S01]  /*14550*/  STL [R1+0x238], R0 ;  /* 0x0002380001007387 */ /* 0x0001e20000100800 */
[----:B------:R-:W-:Y:S01]  /*14560*/  LOP3.LUT R241, R241, 0xff, RZ, 0xc0, !PT ;  /* 0x000000fff1f17812 */ /* 0x000fe200078ec0ff */
[----:B0-----:R-:W-:Y:S01]  /*14570*/  IMAD.IADD R0, R238, 0x1, R236 ;  /* 0x00000001ee007824 */ /* 0x001fe200078e02ec */
[----:B------:R-:W-:-:S04]  /*14580*/  LOP3.LUT R239, R239, 0xff, RZ, 0xc0, !PT ;  /* 0x000000ffefef7812 */ /* 0x000fc800078ec0ff */
[----:B------:R0:W-:Y:S01]  /*14590*/  STL [R1+0x234], R0 ;  /* 0x0002340001007387 */ /* 0x0001e20000100800 */
[----:B------:R-:W-:Y:S02]  /*145a0*/  LOP3.LUT R55, R55, 0xff, RZ, 0xc0, !PT ;  /* 0x000000ff37377812 */ /* 0x000fe400078ec0ff */
[----:B0-----:R-:W-:-:S05]  /*145b0*/  IADD3 R0, PT, PT, R236, R238, -R54 ;  /* 0x000000eeec007210 */ /* 0x001fca0007ffe836 */
[----:B------:R0:W-:Y:S02]  /*145c0*/  STL [R1+0x230], R0 ;  /* 0x0002300001007387 */ /* 0x0001e40000100800 */
[----:B0-----:R-:W-:-:S05]  /*145d0*/  IADD3 R0, PT, PT, R241, R239, RZ ;  /* 0x000000eff1007210 */ /* 0x001fca0007ffe0ff */
[----:B------:R0:W-:Y:S01]  /*145e0*/  STL [R1+0x27c], R0 ;  /* 0x00027c0001007387 */ /* 0x0001e20000100800 */
[----:B------:R-:W-:Y:S02]  /*145f0*/  LOP3.LUT R243, R243, 0xff, RZ, 0xc0, !PT ;  /* 0x000000fff3f37812 */ /* 0x000fe400078ec0ff */
[----:B0-----:R-:W-:Y:S02]  /*14600*/  IADD3 R0, PT, PT, R239, R241, -R55 ;  /* 0x000000f1ef007210 */ /* 0x001fe40007ffe837 */
[----:B------:R-:W-:-:S03]  /*14610*/  LOP3.LUT R240, R240, 0xff, RZ, 0xc0, !PT ;  /* 0x000000fff0f07812 */ /* 0x000fc600078ec0ff */
[----:B------:R0:W-:Y:S02]  /*14620*/  STL [R1+0x278], R0 ;  /* 0x0002780001007387 */ /* 0x0001e40000100800 */
[----:B------:R-:W-:Y:S01]  /*14630*/  IMAD.IADD R8, R243, 0x1, R240 ;  /* 0x00000001f3087824 */ /* 0x000fe200078e02f0 */
[----:B0-----:R-:W-:-:S05]  /*14640*/  LOP3.LUT R0, R118, 0xffff, RZ, 0xc0, !PT ;  /* 0x0000ffff76007812 */ /* 0x001fca00078ec0ff */
[----:B------:R-:W-:Y:S01]  /*14650*/  IMAD R0, R0, 0x886f, RZ ;  /* 0x0000886f00007824 */ /* 0x000fe200078e02ff */
[----:B------:R-:W-:Y:S01]  /*14660*/  LOP3.LUT R56, R56, 0xff, RZ, 0xc0, !PT ;  /* 0x000000ff38387812 */ /* 0x000fe200078ec0ff */
[----:B------:R0:W-:Y:S01]  /*14670*/  STL [R1+0x274], R8 ;  /* 0x0002740801007387 */ /* 0x0001e20000100800 */
[----:B------:R-:W-:Y:S02]  /*14680*/  LOP3.LUT R244, R244, 0xff, RZ, 0xc0, !PT ;  /* 0x000000fff4f47812 */ /* 0x000fe400078ec0ff */
[----:B------:R-:W-:Y:S02]  /*14690*/  SHF.R.U32.HI R0, RZ, 0x10, R0 ;  /* 0x00000010ff007819 */ /* 0x000fe40000011600 */
[----:B------:R-:W-:-:S03]  /*146a0*/  LOP3.LUT R242, R242, 0xff, RZ, 0xc0, !PT ;  /* 0x000000fff2f27812 */ /* 0x000fc600078ec0ff */
[----:B------:R-:W-:Y:S01]  /*146b0*/  IMAD.MOV R9, RZ, RZ, -R0 ;  /* 0x000000ffff097224 */ /* 0x000fe200078e0a00 */
[----:B0-----:R-:W-:Y:S01]  /*146c0*/  IADD3 R8, PT, PT, R240, R243, -R56 ;  /* 0x000000f3f0087210 */ /* 0x001fe20007ffe838 */
[----:B------:R-:W-:Y:S01]  /*146d0*/  IMAD.IADD R10, R244, 0x1, R242 ;  /* 0x00000001f40a7824 */ /* 0x000fe200078e02f2 */
[----:B------:R-:W-:-:S03]  /*146e0*/  LOP3.LUT R57, R128, 0xff, RZ, 0xc0, !PT ;  /* 0x000000ff80397812 */ /* 0x000fc600078ec0ff */
[----:B------:R0:W-:Y:S01]  /*146f0*/  STL [R1+0x270], R8 ;  /* 0x0002700801007387 */ /* 0x0001e20000100800 */
[----:B------:R-:W-:-:S03]  /*14700*/  PRMT R9, R9, 0x7710, RZ ;  /* 0x0000771009097816 */ /* 0x000fc600000000ff */
[----:B------:R1:W-:Y:S01]  /*14710*/  STL [R1+0x26c], R10 ;  /* 0x00026c0a01007387 */ /* 0x0003e20000100800 */
[----:B------:R-:W-:Y:S02]  /*14720*/  IADD3 R9, PT, PT, R118, R9, RZ ;  /* 0x0000000976097210 */ /* 0x000fe40007ffe0ff */
[----:B0-----:R-:W-:Y:S02]  /*14730*/  LOP3.LUT R8, R117, 0xffff, RZ, 0xc0, !PT ;  /* 0x0000ffff75087812 */ /* 0x001fe400078ec0ff */
[----:B-1----:R-:W-:-:S03]  /*14740*/  IADD3 R10, PT, PT, R242, R244, -R57 ;  /* 0x000000f4f20a7210 */ /* 0x002fc60007ffe839 */
[----:B------:R-:W-:Y:S02]  /*14750*/  IMAD R8, R8, 0x7ad3, RZ ;  /* 0x00007ad308087824 */ /* 0x000fe400078e02ff */
[----:B------:R0:W-:Y:S02]  /*14760*/  STL [R1+0x268], R10 ;  /* 0x0002680a01007387 */ /* 0x0001e40000100800 */
[----:B0-----:R-:W-:Y:S02]  /*14770*/  LOP3.LUT R10, R9, 0xffff, RZ, 0xc0, !PT ;  /* 0x0000ffff090a7812 */ /* 0x001fe400078ec0ff */
[----:B------:R-:W-:Y:S02]  /*14780*/  SHF.R.U32.HI R9, RZ, 0x10, R8 ;  /* 0x00000010ff097819 */ /* 0x000fe40000011608 */
[----:B------:R-:W-:-:S03]  /*14790*/  LEA.HI R8, R10, R0, RZ, 0x1f ;  /* 0x000000000a087211 */ /* 0x000fc600078ff8ff */
[----:B------:R-:W-:Y:S01]  /*147a0*/  IMAD.MOV R0, RZ, RZ, -R9 ;  /* 0x000000ffff007224 */ /* 0x000fe200078e0a09 */
[----:B------:R-:W-:-:S04]  /*147b0*/  LOP3.LUT R12, R58, 0xff, RZ, 0xc0, !PT ;  /* 0x000000ff3a0c7812 */ /* 0x000fc800078ec0ff */
[----:B------:R-:W-:Y:S01]  /*147c0*/  PRMT R0, R0, 0x7710, RZ ;  /* 0x0000771000007816 */ /* 0x000fe200000000ff */
[----:B------:R-:W-:-:S04]  /*147d0*/  IMAD R12, R12, 0x75, RZ ;  /* 0x000000750c0c7824 */ /* 0x000fc800078e02ff */
[----:B------:R-:W-:Y:S01]  /*147e0*/  IMAD.IADD R0, R117, 0x1, R0 ;  /* 0x0000000175007824 */ /* 0x000fe200078e0200 */
[----:B------:R-:W-:-:S04]  /*147f0*/  SHF.R.U32.HI R12, RZ, 0x8, R12 ;  /* 0x00000008ff0c7819 */ /* 0x000fc8000001160c */
[----:B------:R-:W-:-:S04]  /*14800*/  LOP3.LUT R0, R0, 0xffff, RZ, 0xc0, !PT ;  /* 0x0000ffff00007812 */ /* 0x000fc800078ec0ff */
[----:B------:R-:W-:Y:S02]  /*14810*/  LEA.HI R0, R0, R9, RZ, 0x1f ;  /* 0x0000000900007211 */ /* 0x000fe400078ff8ff */
[----:B------:R-:W-:-:S04]  /*14820*/  IADD3 R9, PT, PT, RZ, -R12, RZ ;  /* 0x8000000cff097210 */ /* 0x000fc80007ffe0ff */
[----:B------:R-:W-:-:S05]  /*14830*/  PRMT R9, R9, 0x7710, RZ ;  /* 0x0000771009097816 */ /* 0x000fca00000000ff */
[----:B------:R-:W-:Y:S01]  /*14840*/  IMAD.IADD R9, R58, 0x1, R9 ;  /* 0x000000013a097824 */ /* 0x000fe200078e0209 */
[----:B------:R-:W-:-:S04]  /*14850*/  LOP3.LUT R10, R8, 0xffff, RZ, 0xc0, !PT ;  /* 0x0000ffff080a7812 */ /* 0x000fc800078ec0ff */
[----:B------:R-:W-:Y:S02]  /*14860*/  LOP3.LUT R9, R9, 0xfe, RZ, 0xc0, !PT ;  /* 0x000000fe09097812 */ /* 0x000fe400078ec0ff */
[----:B------:R-:W-:Y:S02]  /*14870*/  MOV R8, R59 ;  /* 0x0000003b00087202 */ /* 0x000fe40000000f00 */
[----:B------:R-:W-:Y:S01]  /*14880*/  LEA.HI R12, R9, R12, RZ, 0x1f ;  /* 0x0000000c090c7211 */ /* 0x000fe200078ff8ff */
[----:B------:R-:W-:Y:S01]  /*14890*/  IMAD.X R9, RZ, RZ, RZ, P0 ;  /* 0x000000ffff097224 */ /* 0x000fe200000e06ff */
[----:B------:R-:W-:Y:S01]  /*148a0*/  SHF.R.U32.HI R10, RZ, 0x7, R10 ;  /* 0x00000007ff0a7819 */ /* 0x000fe2000001160a */
[----:B------:R-:W-:-:S03]  /*148b0*/  IMAD.WIDE.U32.X R8, R7, -0x6ab71b69, R8, P1 ;  /* 0x9548e49707087825 */ /* 0x000fc600008e0408 */
[----:B------:R-:W-:Y:S02]  /*148c0*/  PRMT R10, R10, 0x9910, RZ ;  /* 0x000099100a0a7816 */ /* 0x000fe400000000ff */
[----:B------:R-:W-:Y:S01]  /*148d0*/  SHF.R.U64 R14, R8, 0x8, R9 ;  /* 0x00000008080e7819 */ /* 0x000fe20000001209 */
[----:B------:R-:W-:-:S04]  /*148e0*/  IMAD.WIDE.U32 R8, R5, -0x61f7d603, RZ ;  /* 0x9e0829fd05087825 */ /* 0x000fc800078e00ff */
[----:B------:R-:W-:Y:S02]  /*148f0*/  IMAD R13, R10, 0xa7, RZ ;  /* 0x000000a70a0d7824 */ /* 0x000fe400078e02ff */
[----:B------:R-:W-:-:S04]  /*14900*/  IMAD.WIDE.U32 R8, P0, R4, -0x6ab71b69, R8 ;  /* 0x9548e49704087825 */ /* 0x000fc80007800008 */
[----:B------:R-:W-:Y:S01]  /*14910*/  IMAD.WIDE.U32 R10, R4, -0x61f7d603, RZ ;  /* 0x9e0829fd040a7825 */ /* 0x000fe200078e00ff */
[----:B------:R-:W-:-:S04]  /*14920*/  LOP3.LUT R0, R0, 0xffff, RZ, 0xc0, !PT ;  /* 0x0000ffff00007812 */ /* 0x000fc800078ec0ff */
[----:B------:R-:W-:Y:S01]  /*14930*/  IADD3 RZ, P1, PT, R11, R8, RZ ;  /* 0x000000080bff7210 */ /* 0x000fe20007f3e0ff */
[----:B------:R-:W-:Y:S01]  /*14940*/  IMAD.MOV.U32 R10, RZ, RZ, R9 ;  /* 0x000000ffff0a7224 */ /* 0x000fe200078e0009 */
[----:B------:R-:W-:Y:S02]  /*14950*/  IADD3.X R11, PT, PT, RZ, RZ, RZ, P0, !PT ;  /* 0x000000ffff0b7210 */ /* 0x000fe400007fe4ff */
[----:B------:R-:W-:Y:S01]  /*14960*/  SHF.R.U32.HI R0, RZ, 0x7, R0 ;  /* 0x00000007ff007819 */ /* 0x000fe20000011600 */
[----:B------:R-:W-:Y:S02]  /*14970*/  IMAD.MOV R13, RZ, RZ, -R13 ;  /* 0x000000ffff0d7224 */ /* 0x000fe400078e0a0d */
[----:B------:R-:W-:Y:S01]  /*14980*/  IMAD.WIDE.U32.X R10, R5, -0x6ab71b69, R10, P1 ;  /* 0x9548e497050a7825 */ /* 0x000fe200008e040a */
[----:B------:R-:W-:Y:S02]  /*14990*/  PRMT R8, R0, 0x9910, RZ ;  /* 0x0000991000087816 */ /* 0x000fe400000000ff */
[----:B------:R-:W-:-:S02]  /*149a0*/  PRMT R13, R13, 0x7710, RZ ;  /* 0x000077100d0d7816 */ /* 0x000fc400000000ff */
[----:B------:R-:W-:Y:S01]  /*149b0*/  SHF.R.U64 R0, R10, 0x8, R11 ;  /* 0x000000080a007819 */ /* 0x000fe2000000120b */
[----:B------:R-:W-:Y:S02]  /*149c0*/  IMAD.MOV.U32 R10, RZ, RZ, R8 ;  /* 0x000000ffff0a7224 */ /* 0x000fe400078e0008 */
[----:B------:R-:W-:-:S04]  /*149d0*/  IMAD.WIDE.U32 R8, R3, -0x61f7d603, RZ ;  /* 0x9e0829fd03087825 */ /* 0x000fc800078e00ff */
[----:B------:R-:W-:Y:S02]  /*149e0*/  IMAD.IADD R118, R118, 0x1, R13 ;  /* 0x0000000176767824 */ /* 0x000fe400078e020d */
[----:B------:R-:W-:Y:S02]  /*149f0*/  IMAD R13, R10, 0xad, RZ ;  /* 0x000000ad0a0d7824 */ /* 0x000fe400078e02ff */
[----:B------:R-:W-:-:S04]  /*14a00*/  IMAD.WIDE.U32 R8, P0, R2, -0x6ab71b69, R8 ;  /* 0x9548e49702087825 */ /* 0x000fc80007800008 */
[----:B------:R-:W-:Y:S01]  /*14a10*/  IMAD.WIDE.U32 R10, R2, -0x61f7d603, RZ ;  /* 0x9e0829fd020a7825 */ /* 0x000fe200078e00ff */
[----:B------:R-:W-:Y:S02]  /*14a20*/  MOV R10, R9 ;  /* 0x00000009000a7202 */ /* 0x000fe40000000f00 */
[----:B------:R-:W-:Y:S02]  /*14a30*/  SHF.R.U32.HI R12, RZ, 0x3, R12 ;  /* 0x00000003ff0c7819 */ /* 0x000fe4000001160c */
[----:B------:R-:W-:Y:S01]  /*14a40*/  IADD3 RZ, P1, PT, R11, R8, RZ ;  /* 0x000000080bff7210 */ /* 0x000fe20007f3e0ff */
[----:B------:R-:W-:Y:S01]  /*14a50*/  IMAD.X R11, RZ, RZ, RZ, P0 ;  /* 0x000000ffff0b7224 */ /* 0x000fe200000e06ff */
[----:B------:R-:W-:Y:S02]  /*14a60*/  IADD3 R13, PT, PT, RZ, -R13, RZ ;  /* 0x8000000dff0d7210 */ /* 0x000fe40007ffe0ff */
[----:B------:R-:W-:Y:S01]  /*14a70*/  PRMT R8, R12, 0x9910, RZ ;  /* 0x000099100c087816 */ /* 0x000fe200000000ff */
[----:B------:R-:W-:Y:S01]  /*14a80*/  IMAD.WIDE.U32.X R10, R3, -0x6ab71b69, R10, P1 ;  /* 0x9548e497030a7825 */ /* 0x000fe200008e040a */
[----:B------:R-:W-:-:S04]  /*14a90*/  PRMT R13, R13, 0x7710, RZ ;  /* 0x000077100d0d7816 */ /* 0x000fc800000000ff */
[----:B------:R-:W-:Y:S01]  /*14aa0*/  SHF.R.U64 R12, R10, 0x8, R11 ;  /* 0x000000080a0c7819 */ /* 0x000fe2000000120b */
[----:B------:R-:W-:Y:S02]  /*14ab0*/  IMAD.MOV.U32 R10, RZ, RZ, R8 ;  /* 0x000000ffff0a7224 */ /* 0x000fe400078e0008 */
[----:B------:R-:W-:Y:S01]  /*14ac0*/  IMAD.MOV.U32 R137, RZ, RZ, R114 ;  /* 0x000000ffff897224 */ /* 0x000fe200078e0072 */
[----:B------:R-:W-:Y:S01]  /*14ad0*/  MOV R114, R196 ;  /* 0x000000c400727202 */ /* 0x000fe20000000f00 */
[----:B------:R-:W-:Y:S02]  /*14ae0*/  IMAD.IADD R196, R117, 0x1, R13 ;  /* 0x0000000175c47824 */ /* 0x000fe400078e020d */
[----:B------:R-:W-:-:S04]  /*14af0*/  IMAD R13, R10, 0xb, RZ ;  /* 0x0000000b0a0d7824 */ /* 0x000fc800078e02ff */
[----:B------:R-:W-:-:S05]  /*14b00*/  IMAD.MOV R13, RZ, RZ, -R13 ;  /* 0x000000ffff0d7224 */ /* 0x000fca00078e0a0d */
[----:B------:R-:W-:-:S04]  /*14b10*/  PRMT R13, R13, 0x7710, RZ ;  /* 0x000077100d0d7816 */ /* 0x000fc800000000ff */
[----:B------:R-:W-:Y:S01]  /*14b20*/  IADD3 R59, PT, PT, R58, R13, RZ ;  /* 0x0000000d3a3b7210 */ /* 0x000fe20007ffe0ff */
[----:B------:R-:W-:Y:S02]  /*14b30*/  IMAD R13, R174, -0xe5, R6 ;  /* 0xffffff1bae0d7824 */ /* 0x000fe400078e0206 */
[----:B--2---:R-:W-:Y:S02]  /*14b40*/  IMAD R174, R161, -0xad, R4 ;  /* 0xffffff53a1ae7824 */ /* 0x004fe400078e0204 */
[----:B------:R-:W2:Y:S01]  /*14b50*/  LDL.LU R161, [R1+0xc4] ;  /* 0x0000c40001a17983 */ /* 0x000ea20000300800 */
[--C-:B------:R-:W-:Y:S02]  /*14b60*/  IMAD R20, R102, -0xc5, R6.reuse ;  /* 0xffffff3b66147824 */ /* 0x100fe400078e0206 */
[----:B------:R-:W-:Y:S02]  /*14b70*/  IMAD R113, R87, -0x175, R6 ;  /* 0xfffffe8b57717824 */ /* 0x000fe400078e0206 */
[----:B--2---:R-:W-:-:S02]  /*14b80*/  IMAD R102, R161, -0x1e7, R4 ;  /* 0xfffffe19a1667824 */ /* 0x004fc400078e0204 */
[----:B------:R-:W2:Y:S01]  /*14b90*/  LDL.LU R161, [R1+0xc8] ;  /* 0x0000c80001a17983 */ /* 0x000ea20000300800 */
[----:B---3--:R-:W-:Y:S02]  /*14ba0*/  IMAD R87, R221, -0xc5, R4 ;  /* 0xffffff3bdd577824 */ /* 0x008fe400078e0204 */
[--C-:B------:R-:W-:Y:S01]  /*14bb0*/  IMAD R120, R101, -0x18d, R6.reuse ;  /* 0xfffffe7365787824 */ /* 0x100fe200078e0206 */
[----:B------:R-:W3:Y:S01]  /*14bc0*/  LDL.LU R221, [R1+0x9c] ;  /* 0x00009c0001dd7983 */ /* 0x000ee20000300800 */
[----:B------:R-:W-:Y:S02]  /*14bd0*/  IMAD R72, R73, -0x14b, R6 ;  /* 0xfffffeb549487824 */ /* 0x000fe400078e0206 */
[----:B--2---:R-:W-:Y:S02]  /*14be0*/  IMAD R101, R161, -0xb3, R4 ;  /* 0xffffff4da1657824 */ /* 0x004fe400078e0204 */
[----:B------:R-:W2:Y:S01]  /*14bf0*/  LDL.LU R161, [R1+0xcc] ;  /* 0x0000cc0001a17983 */ /* 0x000ea20000300800 */
[----:B------:R-:W-:-:S02]  /*14c00*/  IMAD R73, R74, -0x151, R6 ;  /* 0xfffffeaf4a497824 */ /* 0x000fc400078e0206 */
[--C-:B------:R-:W-:Y:S02]  /*14c10*/  IMAD R74, R75, -0x15b, R6.reuse ;  /* 0xfffffea54b4a7824 */ /* 0x100fe400078e0206 */
[--C-:B------:R-:W-:Y:S02]  /*14c20*/  IMAD R75, R76, -0x15d, R6.reuse ;  /* 0xfffffea34c4b7824 */ /* 0x100fe400078e0206 */
[----:B------:R-:W-:Y:S02]  /*14c30*/  IMAD R76, R79, -0x161, R6 ;  /* 0xfffffe9f4f4c7824 */ /* 0x000fe400078e0206 */
[----:B---3--:R-:W-:Y:S02]  /*14c40*/  IMAD R79, R221, -0xc7, R4 ;  /* 0xffffff39dd4f7824 */ /* 0x008fe400078e0204 */
[----:B------:R-:W3:Y:S01]  /*14c50*/  LDL.LU R221, [R1+0x94] ;  /* 0x0000940001dd7983 */ /* 0x000ee20000300800 */
[----:B------:R-:W-:Y:S02]  /*14c60*/  IMAD R129, R98, -0x107, R6 ;  /* 0xfffffef962817824 */ /* 0x000fe400078e0206 */
[----:B--2---:R-:W-:-:S02]  /*14c70*/  IMAD R98, R161, -0xb5, R4 ;  /* 0xffffff4ba1627824 */ /* 0x004fc400078e0204 */
[----:B------:R-:W2:Y:S01]  /*14c80*/  LDL.LU R161, [R1+0xd0] ;  /* 0x0000d00001a17983 */ /* 0x000ea20000300800 */
[----:B------:R-:W-:Y:S01]  /*14c90*/  MOV R131, R114 ;  /* 0x0000007200837202 */ /* 0x000fe20000000f00 */
[--C-:B------:R-:W-:Y:S02]  /*14ca0*/  IMAD R135, R81, -0x167, R6.reuse ;  /* 0xfffffe9951877824 */ /* 0x100fe400078e0206 */
[----:B------:R-:W-:Y:S02]  /*14cb0*/  IMAD R62, R94, -0x10d, R6 ;  /* 0xfffffef35e3e7824 */ /* 0x000fe400078e0206 */
[----:B---3--:R-:W-:Y:S02]  /*14cc0*/  IMAD R81, R221, -0xd3, R4 ;  /* 0xffffff2ddd517824 */ /* 0x008fe400078e0204 */
[----:B------:R-:W3:Y:S01]  /*14cd0*/  LDL.LU R221, [R1+0x8c] ;  /* 0x00008c0001dd7983 */ /* 0x000ee20000300800 */
[----:B------:R-:W-:Y:S01]  /*14ce0*/  IMAD.WIDE.U32 R8, R7, -0x23d9e87, RZ ;  /* 0xfdc2617907087825 */ /* 0x000fe200078e00ff */
[----:B------:R-:W-:-:S02]  /*14cf0*/  LOP3.LUT R169, R169, 0xffff, RZ, 0xc0, !PT ;  /* 0x0000ffffa9a97812 */ /* 0x000fc400078ec0ff */
[----:B------:R-:W-:Y:S01]  /*14d00*/  LOP3.LUT R165, R165, 0xffff, RZ, 0xc0, !PT ;  /* 0x0000ffffa5a57812 */ /* 0x000fe200078ec0ff */
[----:B------:R-:W-:-:S04]  /*14d10*/  IMAD.WIDE.U32 R10, R6, -0x23d9e87, RZ ;  /* 0xfdc26179060a7825 */ /* 0x000fc800078e00ff */
[----:B------:R-:W-:Y:S01]  /*14d20*/  IMAD.WIDE.U32 R8, P0, R6, -0x70985e1d, R8 ;  /* 0x8f67a1e306087825 */ /* 0x000fe20007800008 */
[----:B------:R-:W-:Y:S02]  /*14d30*/  LOP3.LUT R58, R118, 0xffff, RZ, 0xc0, !PT ;  /* 0x0000ffff763a7812 */ /* 0x000fe400078ec0ff */
[----:B------:R-:W-:Y:S01]  /*14d40*/  IADD3 RZ, P1, PT, R11, R8, RZ ;  /* 0x000000080bff7210 */ /* 0x000fe20007f3e0ff */
[----:B------:R-:W-:Y:S01]  /*14d50*/  IMAD.IADD R11, R169, 0x1, R165 ;  /* 0x00000001a90b7824 */ /* 0x000fe200078e02a5 */
[----:B------:R-:W-:Y:S02]  /*14d60*/  LOP3.LUT R246, R246, 0xff, RZ, 0xc0, !PT ;  /* 0x000000fff6f67812 */ /* 0x000fe400078ec0ff */
[----:B------:R-:W-:Y:S02]  /*14d70*/  LOP3.LUT R245, R245, 0xff, RZ, 0xc0, !PT ;  /* 0x000000fff5f57812 */ /* 0x000fe400078ec0ff */
[----:B------:R0:W-:Y:S01]  /*14d80*/  STL [R1+0x224], R11 ;  /* 0x0002240b01007387 */ /* 0x0001e20000100800 */
[----:B------:R-:W-:-:S02]  /*14d90*/  LOP3.LUT R59, R59, 0xff, RZ, 0xc0, !PT ;  /* 0x000000ff3b3b7812 */ /* 0x000fc400078ec0ff */
[----:B0-----:R-:W-:-:S05]  /*14da0*/  IADD3 R11, PT, PT, R165, R169, -R58 ;  /* 0x000000a9a50b7210 */ /* 0x001fca0007ffe83a */
[----:B------:R0:W-:Y:S02]  /*14db0*/  STL [R1+0x220], R11 ;  /* 0x0002200b01007387 */ /* 0x0001e40000100800 */
[----:B0-----:R-:W-:-:S05]  /*14dc0*/  IMAD.IADD R11, R246, 0x1, R245 ;  /* 0x00000001f60b7824 */ /* 0x001fca00078e02f5 */
[----:B------:R0:W-:Y:S01]  /*14dd0*/  STL [R1+0x22c], R11 ;  /* 0x00022c0b01007387 */ /* 0x0001e20000100800 */
[----:B------:R-:W-:Y:S01]  /*14de0*/  IMAD.MOV.U32 R10, RZ, RZ, R9 ;  /* 0x000000ffff0a7224 */ /* 0x000fe200078e0009 */
[----:B0-----:R-:W-:Y:S01]  /*14df0*/  IADD3 R11, PT, PT, R245, R246, -R59 ;  /* 0x000000f6f50b7210 */ /* 0x001fe20007ffe83b */
[----:B--2---:R-:W-:Y:S02]  /*14e00*/  IMAD R94, R161, -0xbf, R4 ;  /* 0xffffff41a15e7824 */ /* 0x004fe400078e0204 */
        /* <DEDUP_REMOVED lines=10> */
[----:B------:R-:W2:Y:S04]  /*14eb0*/  LDL.LU R175, [R1+0xb4] ;  /* 0x0000b40001af7983 */ /* 0x000ea80000300800 */
[----:B------:R0:W-:Y:S01]  /*14ec0*/  STL [R1+0x228], R11 ;  /* 0x0002280b01007387 */ /* 0x0001e20000100800 */
[----:B------:R-:W-:-:S04]  /*14ed0*/  IMAD.WIDE.U32 R8, R5, -0x23d9e87, RZ ;  /* 0xfdc2617905087825 */ /* 0x000fc800078e00ff */
[----:B0-----:R-:W-:Y:S02]  /*14ee0*/  IMAD.X R11, RZ, RZ, RZ, P0 ;  /* 0x000000ffff0b7224 */ /* 0x001fe400000e06ff */
[----:B------:R-:W-:-:S04]  /*14ef0*/  IMAD.WIDE.U32.X R10, R7, -0x70985e1d, R10, P1 ;  /* 0x8f67a1e3070a7825 */ /* 0x000fc800008e040a */
[----:B------:R-:W-:Y:S01]  /*14f00*/  IMAD.WIDE.U32 R8, P0, R4, -0x70985e1d, R8 ;  /* 0x8f67a1e304087825 */ /* 0x000fe20007800008 */
[----:B------:R-:W-:-:S03]  /*14f10*/  SHF.R.U64 R112, R10, 0x8, R11 ;  /* 0x000000080a707819 */ /* 0x000fc6000000120b */
[----:B------:R-:W-:-:S05]  /*14f20*/  IMAD.WIDE.U32 R10, R4, -0x23d9e87, RZ ;  /* 0xfdc26179040a7825 */ /* 0x000fca00078e00ff */
[----:B------:R-:W-:Y:S01]  /*14f30*/  IADD3 RZ, P1, PT, R11, R8, RZ ;  /* 0x000000080bff7210 */ /* 0x000fe20007f3e0ff */
[----:B------:R-:W-:Y:S01]  /*14f40*/  IMAD.MOV.U32 R10, RZ, RZ, R9 ;  /* 0x000000ffff0a7224 */ /* 0x000fe200078e0009 */
[----:B------:R-:W-:Y:S01]  /*14f50*/  IADD3.X R11, PT, PT, RZ, RZ, RZ, P0, !PT ;  /* 0x000000ffff0b7210 */ /* 0x000fe200007fe4ff */
[----:B------:R-:W-:-:S04]  /*14f60*/  IMAD.WIDE.U32 R8, R3, -0x23d9e87, RZ ;  /* 0xfdc2617903087825 */ /* 0x000fc800078e00ff */
[----:B------:R-:W-:-:S04]  /*14f70*/  IMAD.WIDE.U32.X R10, R5, -0x70985e1d, R10, P1 ;  /* 0x8f67a1e3050a7825 */ /* 0x000fc800008e040a */
[----:B------:R-:W-:Y:S01]  /*14f80*/  IMAD.WIDE.U32 R8, P0, R2, -0x70985e1d, R8 ;  /* 0x8f67a1e302087825 */ /* 0x000fe20007800008 */
[----:B------:R-:W-:-:S03]  /*14f90*/  SHF.R.U64 R139, R10, 0x8, R11 ;  /* 0x000000080a8b7819 */ /* 0x000fc6000000120b */
[----:B------:R-:W-:Y:S01]  /*14fa0*/  IMAD.WIDE.U32 R10, R2, -0x23d9e87, RZ ;  /* 0xfdc26179020a7825 */ /* 0x000fe200078e00ff */
[----:B------:R-:W-:-:S04]  /*14fb0*/  MOV R10, R9 ;  /* 0x00000009000a7202 */ /* 0x000fc80000000f00 */
[----:B------:R-:W-:Y:S01]  /*14fc0*/  IADD3 RZ, P1, PT, R11, R8, RZ ;  /* 0x000000080bff7210 */ /* 0x000fe20007f3e0ff */
[----:B------:R-:W-:Y:S02]  /*14fd0*/  IMAD.X R11, RZ, RZ, RZ, P0 ;  /* 0x000000ffff0b7224 */ /* 0x000fe400000e06ff */
[----:B------:R-:W-:-:S04]  /*14fe0*/  IMAD.WIDE.U32 R8, R7, -0x6a28ea6f, RZ ;  /* 0x95d7159107087825 */ /* 0x000fc800078e00ff */
[----:B------:R-:W-:-:S04]  /*14ff0*/  IMAD.WIDE.U32.X R10, R3, -0x70985e1d, R10, P1 ;  /* 0x8f67a1e3030a7825 */ /* 0x000fc800008e040a */
[----:B------:R-:W-:Y:S01]  /*15000*/  IMAD.WIDE.U32 R8, P0, R6, -0x72741cc1, R8 ;  /* 0x8d8be33f06087825 */ /* 0x000fe20007800008 */
[----:B------:R-:W-:-:S03]  /*15010*/  SHF.R.U64 R15, R10, 0x8, R11 ;  /* 0x000000080a0f7819 */ /* 0x000fc6000000120b */
[----:B------:R-:W-:-:S04]  /*15020*/  IMAD.WIDE.U32 R10, R6, -0x6a28ea6f, RZ ;  /* 0x95d71591060a7825 */ /* 0x000fc800078e00ff */
[----:B------:R-:W-:Y:S01]  /*15030*/  IMAD.MOV.U32 R10, RZ, RZ, R9 ;  /* 0x000000ffff0a7224 */ /* 0x000fe200078e0009 */
[----:B------:R-:W-:Y:S01]  /*15040*/  IADD3 RZ, P1, PT, R11, R8, RZ ;  /* 0x000000080bff7210 */ /* 0x000fe20007f3e0ff */
[----:B------:R-:W-:-:S04]  /*15050*/  IMAD.X R11, RZ, RZ, RZ, P0 ;  /* 0x000000ffff0b7224 */ /* 0x000fc800000e06ff */
[----:B------:R-:W-:-:S04]  /*15060*/  IMAD.WIDE.U32.X R10, R7, -0x72741cc1, R10, P1 ;  /* 0x8d8be33f070a7825 */ /* 0x000fc800008e040a */
[----:B------:R-:W-:Y:S01]  /*15070*/  IMAD.WIDE.U32 R8, R5, -0x6a28ea6f, RZ ;  /* 0x95d7159105087825 */ /* 0x000fe200078e00ff */
[----:B------:R-:W-:-:S03]  /*15080*/  SHF.R.U64 R10, R10, 0x8, R11 ;  /* 0x000000080a0a7819 */ /* 0x000fc6000000120b */
[--C-:B------:R-:W-:Y:S02]  /*15090*/  IMAD R114, R84, -0x16f, R6.reuse ;  /* 0xfffffe9154727824 */ /* 0x100fe400078e0206 */
[--C-:B------:R-:W-:Y:S02]  /*150a0*/  IMAD R21, R68, -0xb5, R6.reuse ;  /* 0xffffff4b44157824 */ /* 0x100fe400078e0206 */
[--C-:B------:R-:W-:Y:S02]  /*150b0*/  IMAD R146, R88, -0xc1, R6.reuse ;  /* 0xffffff3f58927824 */ /* 0x100fe400078e0206 */
[--C-:B------:R-:W-:Y:S02]  /*150c0*/  IMAD R7, R92, -0xdf, R6.reuse ;  /* 0xffffff215c077824 */ /* 0x100fe400078e0206 */
[--C-:B------:R-:W-:Y:S02]  /*150d0*/  IMAD R133, R86, -0xfb, R6.reuse ;  /* 0xffffff0556857824 */ /* 0x100fe400078e0206 */
[----:B------:R-:W-:-:S02]  /*150e0*/  IMAD R84, R110, -0x199, R6 ;  /* 0xfffffe676e547824 */ /* 0x000fc400078e0206 */
        /* <DEDUP_REMOVED lines=26> */
[----:B------:R-:W-:Y:S02]  /*15290*/  IMAD R6, R10, -0x1cf, R6 ;  /* 0xfffffe310a067824 */ /* 0x000fe400078e0206 */
[----:B------:R-:W-:-:S04]  /*152a0*/  IMAD.WIDE.U32 R8, P0, R4, -0x72741cc1, R8 ;  /* 0x8d8be33f04087825 */ /* 0x000fc80007800008 */
[----:B------:R-:W-:-:S05]  /*152b0*/  IMAD.WIDE.U32 R10, R4, -0x6a28ea6f, RZ ;  /* 0x95d71591040a7825 */ /* 0x000fca00078e00ff */
[----:B------:R-:W-:Y:S01]  /*152c0*/  IADD3 RZ, P1, PT, R11, R8, RZ ;  /* 0x000000080bff7210 */ /* 0x000fe20007f3e0ff */
[----:B------:R-:W-:Y:S01]  /*152d0*/  IMAD.MOV.U32 R10, RZ, RZ, R9 ;  /* 0x000000ffff0a7224 */ /* 0x000fe200078e0009 */
[----:B------:R-:W-:Y:S01]  /*152e0*/  IADD3.X R11, PT, PT, RZ, RZ, RZ, P0, !PT ;  /* 0x000000ffff0b7210 */ /* 0x000fe200007fe4ff */
[----:B---3--:R-:W-:Y:S01]  /*152f0*/  IMAD R176, R221, -0xdf, R4 ;  /* 0xffffff21ddb07824 */ /* 0x008fe200078e0204 */
[----:B------:R-:W-:Y:S01]  /*15300*/  MOV R221, R161 ;  /* 0x000000a100dd7202 */ /* 0x000fe20000000f00 */
[----:B------:R-:W-:Y:S02]  /*15310*/  IMAD.MOV.U32 R161, RZ, RZ, R131 ;  /* 0x000000ffffa17224 */ /* 0x000fe400078e0083 */
[----:B------:R-:W-:-:S04]  /*15320*/  IMAD.WIDE.U32.X R10, R5, -0x72741cc1, R10, P1 ;  /* 0x8d8be33f050a7825 */ /* 0x000fc800008e040a */
[----:B------:R-:W-:Y:S01]  /*15330*/  IMAD.MOV.U32 R131, RZ, RZ, R137 ;  /* 0x000000ffff837224 */ /* 0x000fe200078e0089 */
[----:B------:R-:W-:Y:S01]  /*15340*/  MOV R137, R138 ;  /* 0x0000008a00897202 */ /* 0x000fe20000000f00 */
[----:B------:R-:W-:Y:S02]  /*15350*/  IMAD.MOV.U32 R138, RZ, RZ, R220 ;  /* 0x000000ffff8a7224 */ /* 0x000fe400078e00dc */
[----:B------:R-:W-:Y:S01]  /*15360*/  IMAD.MOV.U32 R220, RZ, RZ, R222 ;  /* 0x000000ffffdc7224 */ /* 0x000fe200078e00de */
[----:B------:R-:W-:Y:S01]  /*15370*/  MOV R222, R223 ;  /* 0x000000df00de7202 */ /* 0x000fe20000000f00 */
[----:B------:R-:W-:Y:S01]  /*15380*/  IMAD.MOV.U32 R223, RZ, RZ, R224 ;  /* 0x000000ffffdf7224 */ /* 0x000fe200078e00e0 */
[----:B------:R-:W-:Y:S01]  /*15390*/  SHF.R.U64 R14, R10, 0x8, R11 ;  /* 0x000000080a0e7819 */ /* 0x000fe2000000120b */
[----:B------:R-:W-:Y:S01]  /*153a0*/  IMAD.MOV.U32 R224, RZ, RZ, R252 ;  /* 0x000000ffffe07224 */ /* 0x000fe200078e00fc */
[----:B------:R-:W-:Y:S01]  /*153b0*/  MOV R252, R173 ;  /* 0x000000ad00fc7202 */ /* 0x000fe20000000f00 */
[----:B------:R-:W-:-:S02]  /*153c0*/  IMAD R61, R137, -0x101, R4 ;  /* 0xfffffeff893d7824 */ /* 0x000fc400078e0204 */
[--C-:B------:R-:W-:Y:S02]  /*153d0*/  IMAD R66, R131, -0xfb, R4.reuse ;  /* 0xffffff0583427824 */ /* 0x100fe400078e0204 */
[--C-:B------:R-:W-:Y:S02]  /*153e0*/  IMAD R168, R138, -0x107, R4.reuse ;  /* 0xfffffef98aa87824 */ /* 0x100fe400078e0204 */
[--C-:B------:R-:W-:Y:S02]  /*153f0*/  IMAD R137, R80, -0x161, R4.reuse ;  /* 0xfffffe9f50897824 */ /* 0x100fe400078e0204 */
[--C-:B------:R-:W-:Y:S02]  /*15400*/  IMAD R117, R111, -0x199, R4.reuse ;  /* 0xfffffe676f757824 */ /* 0x100fe400078e0204 */
[--C-:B------:R-:W-:Y:S02]  /*15410*/  IMAD R173, R16, -0xe3, R4.reuse ;  /* 0xffffff1d10ad7824 */ /* 0x100fe400078e0204 */
[--C-:B------:R-:W-:Y:S01]  /*15420*/  IMAD R11, R19, -0xe5, R4.reuse ;  /* 0xffffff1b130b7824 */ /* 0x100fe200078e0204 */
[----:B------:R-:W3:Y:S01]  /*15430*/  LDL.LU R16, [R1+0x364] ;  /* 0x0003640001107983 */ /* 0x000ee20000300800 */
[----:B------:R-:W-:-:S02]  /*15440*/  IMAD R10, R17, -0xe9, R4 ;  /* 0xffffff17110a7824 */ /* 0x000fc400078e0204 */
[--C-:B------:R-:W-:Y:S01]  /*15450*/  IMAD R91, R221, -0xef, R4.reuse ;  /* 0xffffff11dd5b7824 */ /* 0x100fe200078e0204 */
[----:B------:R-:W4:Y:S01]  /*15460*/  LDL.LU R19, [R1+0x360] ;  /* 0x0003600001137983 */ /* 0x000f220000300800 */
[--C-:B------:R-:W-:Y:S02]  /*15470*/  IMAD R67, R161, -0xf1, R4.reuse ;  /* 0xffffff0fa1437824 */ /* 0x100fe400078e0204 */
[--C-:B------:R-:W-:Y:S01]  /*15480*/  IMAD R63, R220, -0x10d, R4.reuse ;  /* 0xfffffef3dc3f7824 */ /* 0x100fe200078e0204 */
[----:B------:R0:W5:Y:S01]  /*15490*/  LDL.LU R17, [R1+0x35c] ;  /* 0x00035c0001117983 */ /* 0x0001620000300800 */
        /* <DEDUP_REMOVED lines=24> */
[----:B------:R-:W-:Y:S02]  /*15620*/  IMAD R14, R14, -0x1cf, R4 ;  /* 0xfffffe310e0e7824 */ /* 0x000fe400078e0204 */
[----:B------:R-:W-:-:S04]  /*15630*/  IMAD.WIDE.U32 R8, R2, -0x6a28ea6f, RZ ;  /* 0x95d7159102087825 */ /* 0x000fc800078e00ff */
[--C-:B------:R-:W-:Y:S02]  /*15640*/  IMAD R134, R83, -0x167, R2.reuse ;  /* 0xfffffe9953867824 */ /* 0x100fe400078e0202 */
[----:B------:R-:W-:Y:S02]  /*15650*/  IMAD R83, R174, R174, RZ ;  /* 0x000000aeae537224 */ /* 0x000fe400078e02ff */
[--C-:B------:R-:W-:Y:S02]  /*15660*/  IMAD R139, R78, -0x15d, R2.reuse ;  /* 0xfffffea34e8b7824 */ /* 0x100fe400078e0202 */
[--C-:B------:R-:W-:Y:S02]  /*15670*/  IMAD R132, R105, -0x15b, R2.reuse ;  /* 0xfffffea569847824 */ /* 0x100fe400078e0202 */
[--C-:B------:R-:W-:Y:S02]  /*15680*/  IMAD R78, R106, -0x161, R2.reuse ;  /* 0xfffffe9f6a4e7824 */ /* 0x100fe400078e0202 */
[----:B------:R-:W-:-:S02]  /*15690*/  IMAD R125, R108, -0x17b, R2 ;  /* 0xfffffe856c7d7824 */ /* 0x000fc400078e0202 */
[--C-:B------:R-:W-:Y:S02]  /*156a0*/  IMAD R178, R109, -0x185, R2.reuse ;  /* 0xfffffe7b6db27824 */ /* 0x100fe400078e0202 */
[--C-:B------:R-:W-:Y:S02]  /*156b0*/  IMAD R103, R252, -0x1e7, R2.reuse ;  /* 0xfffffe19fc677824 */ /* 0x100fe400078e0202 */
[----:B------:R-:W-:Y:S02]  /*156c0*/  IMAD R185, R198, -0xad, R2 ;  /* 0xffffff53c6b97824 */ /* 0x000fe400078e0202 */
[----:B--2---:R-:W-:Y:S02]  /*156d0*/  IMAD R175, R175, -0xc1, R4 ;  /* 0xffffff3fafaf7824 */ /* 0x004fe400078e0204 */
[----:B------:R-:W-:-:S04]  /*156e0*/  IMAD.WIDE.U32 R4, R3, -0x6a28ea6f, RZ ;  /* 0x95d7159103047825 */ /* 0x000fc800078e00ff */
[----:B------:R-:W-:-:S04]  /*156f0*/  IMAD.WIDE.U32 R4, P0, R2, -0x72741cc1, R4 ;  /* 0x8d8be33f02047825 */ /* 0x000fc80007800004 */
[----:B------:R-:W-:Y:S01]  /*15700*/  IMAD.MOV.U32 R8, RZ, RZ, R5 ;  /* 0x000000ffff087224 */ /* 0x000fe200078e0005 */
[----:B------:R-:W-:Y:S01]  /*15710*/  IADD3 RZ, P1, PT, R9, R4, RZ ;  /* 0x0000000409ff7210 */ /* 0x000fe20007f3e0ff */
[----:B------:R-:W-:-:S04]  /*15720*/  IMAD.X R9, RZ, RZ, RZ, P0 ;  /* 0x000000ffff097224 */ /* 0x000fc800000e06ff */
[----:B------:R-:W-:-:S05]  /*15730*/  IMAD.WIDE.U32.X R8, R3, -0x72741cc1, R8, P1 ;  /* 0x8d8be33f03087825 */ /* 0x000fca00008e0408 */
[----:B------:R-:W-:Y:S01]  /*15740*/  SHF.R.U64 R187, R8, 0x8, R9 ;  /* 0x0000000808bb7819 */ /* 0x000fe20000001209 */
        /* <DEDUP_REMOVED lines=37> */
[----:B------:R-:W-:Y:S01]  /*159a0*/  IMAD R104, R187, -0x1cf, R2 ;  /* 0xfffffe31bb687824 */ /* 0x000fe200078e0202 */
[----:B------:R-:W-:-:S05]  /*159b0*/  LOP3.LUT R2, R83, 0xffff, RZ, 0xc0, !PT ;  /* 0x0000ffff53027812 */ /* 0x000fca00078ec0ff */
[----:B------:R-:W-:Y:S02]  /*159c0*/  IMAD R2, R2, 0x7ad3, RZ ;  /* 0x00007ad302027824 */ /* 0x000fe400078e02ff */
[----:B------:R-:W-:-:S03]  /*159d0*/  IMAD R15, R185, R185, RZ ;  /* 0x000000b9b90f7224 */ /* 0x000fc600078e02ff */
[----:B------:R-:W-:-:S04]  /*159e0*/  SHF.R.U32.HI R2, RZ, 0x10, R2 ;  /* 0x00000010ff027819 */ /* 0x000fc80000011602 */
[----:B------:R-:W-:Y:S02]  /*159f0*/  IADD3 R97, PT, PT, RZ, -R2, RZ ;  /* 0x80000002ff617210 */ /* 0x000fe40007ffe0ff */
[----:B------:R-:W-:Y:S02]  /*15a00*/  LOP3.LUT R12, R15, 0xffff, RZ, 0xc0, !PT ;  /* 0x0000ffff0f0c7812 */ /* 0x000fe400078ec0ff */
[----:B------:R-:W-:-:S03]  /*15a10*/  PRMT R97, R97, 0x7710, RZ ;  /* 0x0000771061617816 */ /* 0x000fc600000000ff */
[----:B------:R-:W-:Y:S02]  /*15a20*/  IMAD R12, R12, 0x7ad3, RZ ;  /* 0x00007ad30c0c7824 */ /* 0x000fe400078e02ff */
[----:B------:R-:W-:-:S03]  /*15a30*/  IMAD.IADD R97, R83, 0x1, R97 ;  /* 0x0000000153617824 */ /* 0x000fc600078e0261 */
[----:B------:R-:W-:Y:S02]  /*15a40*/  SHF.R.U32.HI R12, RZ, 0x10, R12 ;  /* 0x00000010ff0c7819 */ /* 0x000fe4000001160c */
[----:B------:R-:W-:-:S04]  /*15a50*/  LOP3.LUT R97, R97, 0xffff, RZ, 0xc0, !PT ;  /* 0x0000ffff61617812 */ /* 0x000fc800078ec0ff */
[----:B------:R-:W-:Y:S01]  /*15a60*/  LEA.HI R97, R97, R2, RZ, 0x1f ;  /* 0x0000000261617211 */ /* 0x000fe200078ff8ff */
[----:B------:R-:W-:-:S05]  /*15a70*/  IMAD.MOV R2, RZ, RZ, -R12 ;  /* 0x000000ffff027224 */ /* 0x000fca00078e0a0c */
[----:B------:R-:W-:-:S04]  /*15a80*/  PRMT R2, R2, 0x7710, RZ ;  /* 0x0000771002027816 */ /* 0x000fc800000000ff */
[----:B------:R-:W-:-:S04]  /*15a90*/  IADD3 R2, PT, PT, R15, R2, RZ ;  /* 0x000000020f027210 */ /* 0x000fc80007ffe0ff */
[----:B------:R-:W-:-:S04]  /*15aa0*/  LOP3.LUT R2, R2, 0xffff, RZ, 0xc0, !PT ;  /* 0x0000ffff02027812 */ /* 0x000fc800078ec0ff */
[----:B------:R-:W-:-:S04]  /*15ab0*/  LEA.HI R2, R2, R12, RZ, 0x1f ;  /* 0x0000000c02027211 */ /* 0x000fc800078ff8ff */
[----:B------:R-:W-:-:S04]  /*15ac0*/  LOP3.LUT R2, R2, 0xffff, RZ, 0xc0, !PT ;  /* 0x0000ffff02027812 */ /* 0x000fc800078ec0ff */
[----:B------:R-:W-:-:S04]  /*15ad0*/  SHF.R.U32.HI R2, RZ, 0x7, R2 ;  /* 0x00000007ff027819 */ /* 0x000fc80000011602 */
[----:B------:R-:W-:Y:S02]  /*15ae0*/  PRMT R2, R2, 0x9910, RZ ;  /* 0x0000991002027816 */ /* 0x000fe400000000ff */
[----:B------:R-:W-:-:S03]  /*15af0*/  LOP3.LUT R97, R97, 0xffff, RZ, 0xc0, !PT ;  /* 0x0000ffff61617812 */ /* 0x000fc600078ec0ff */
[----:B------:R-:W-:Y:S01]  /*15b00*/  IMAD R2, R2, 0xad, RZ ;  /* 0x000000ad02027824 */ /* 0x000fe200078e02ff */
[----:B------:R-:W-:-:S03]  /*15b10*/  SHF.R.U32.HI R97, RZ, 0x7, R97 ;  /* 0x00000007ff617819 */ /* 0x000fc60000011661 */
[----:B------:R-:W-:Y:S01]  /*15b20*/  IMAD.MOV R2, RZ, RZ, -R2 ;  /* 0x000000ffff027224 */ /* 0x000fe200078e0a02 */
[----:B------:R-:W-:-:S04]  /*15b30*/  PRMT R97, R97, 0x9910, RZ ;  /* 0x0000991061617816 */ /* 0x000fc800000000ff */
[----:B------:R-:W-:Y:S01]  /*15b40*/  PRMT R2, R2, 0x7710, RZ ;  /* 0x0000771002027816 */ /* 0x000fe200000000ff */
[----:B------:R-:W-:-:S04]  /*15b50*/  IMAD R97, R97, 0xad, RZ ;  /* 0x000000ad61617824 */ /* 0x000fc800078e02ff */
[----:B------:R-:W-:Y:S02]  /*15b60*/  IMAD.IADD R15, R15, 0x1, R2 ;  /* 0x000000010f0f7824 */ /* 0x000fe400078e0202 */
[----:B------:R-:W-:Y:S02]  /*15b70*/  IMAD R2, R146, R146, RZ ;  /* 0x0000009292027224 */ /* 0x000fe400078e02ff */
[----:B------:R-:W-:-:S03]  /*15b80*/  IMAD.MOV R97, RZ, RZ, -R97 ;  /* 0x000000ffff617224 */ /* 0x000fc600078e0a61 */
[----:B------:R-:W-:Y:S02]  /*15b90*/  LOP3.LUT R12, R2, 0xffff, RZ, 0xc0, !PT ;  /* 0x0000ffff020c7812 */ /* 0x000fe400078ec0ff */
[----:B------:R-:W-:-:S03]  /*15ba0*/  PRMT R97, R97, 0x7710, RZ ;  /* 0x0000771061617816 */ /* 0x000fc600000000ff */
[----:B------:R-:W-:Y:S01]  /*15bb0*/  IMAD R12, R12, 0x5391, RZ ;  /* 0x000053910c0c7824 */ /* 0x000fe200078e02ff */
[----:B------:R-:W-:Y:S02]  /*15bc0*/  IADD3 R83, PT, PT, R83, R97, RZ ;  /* 0x0000006153537210 */ /* 0x000fe40007ffe0ff */
[----:B------:R-:W-:Y:S02]  /*15bd0*/  PRMT R97, R174, 0x9910, RZ ;  /* 0x00009910ae617816 */ /* 0x000fe400000000ff */
[----:B------:R-:W-:Y:S02]  /*15be0*/  PRMT R83, R83, 0x9910, RZ ;  /* 0x0000991053537816 */ /* 0x000fe400000000ff */
[----:B------:R-:W-:Y:S01]  /*15bf0*/  SHF.R.U32.HI R12, RZ, 0x10, R12 ;  /* 0x00000010ff0c7819 */ /* 0x000fe2000001160c */
[----:B------:R-:W-:Y:S01]  /*15c00*/  IMAD R123, R175, R175, RZ ;  /* 0x000000afaf7b7224 */ /* 0x000fe200078e02ff */
[----:B------:R-:W-:Y:S02]  /*15c10*/  PRMT R185, R185, 0x9910, RZ ;  /* 0x00009910b9b97816 */ /* 0x000fe400000000ff */
[----:B------:R-:W-:Y:S01]  /*15c20*/  PRMT R15, R15, 0x9910, RZ ;  /* 0x000099100f0f7816 */ /* 0x000fe200000000ff */
[----:B------:R-:W-:-:S02]  /*15c30*/  IMAD R97, R97, R83, RZ ;  /* 0x0000005361617224 */ /* 0x000fc400078e02ff */
[----:B------:R-:W-:Y:S02]  /*15c40*/  IMAD.MOV R83, RZ, RZ, -R12 ;  /* 0x000000ffff537224 */ /* 0x000fe400078e0a0c */
[----:B------:R-:W-:Y:S01]  /*15c50*/  IMAD R185, R185, R15, RZ ;  /* 0x0000000fb9b97224 */ /* 0x000fe200078e02ff */
[----:B------:R-:W-:Y:S02]  /*15c60*/  LOP3.LUT R15, R123, 0xffff, RZ, 0xc0, !PT ;  /* 0x0000ffff7b0f7812 */ /* 0x000fe400078ec0ff */
[----:B------:R-:W-:-:S03]  /*15c70*/  PRMT R83, R83, 0x7710, RZ ;  /* 0x0000771053537816 */ /* 0x000fc600000000ff */
[----:B------:R-:W-:Y:S01]  /*15c80*/  IMAD R15, R15, 0x5391, RZ ;  /* 0x000053910f0f7824 */ /* 0x000fe200078e02ff */
[----:B------:R-:W-:-:S04]  /*15c90*/  IADD3 R83, PT, PT, R2, R83, RZ ;  /* 0x0000005302537210 */ /* 0x000fc80007ffe0ff */
[----:B------:R-:W-:Y:S02]  /*15ca0*/  LOP3.LUT R83, R83, 0xffff, RZ, 0xc0, !PT ;  /* 0x0000ffff53537812 */ /* 0x000fe400078ec0ff */
[----:B------:R-:W-:Y:S02]  /*15cb0*/  SHF.R.U32.HI R15, RZ, 0x10, R15 ;  /* 0x00000010ff0f7819 */ /* 0x000fe4000001160f */
[----:B------:R-:W-:-:S03]  /*15cc0*/  LEA.HI R12, R83, R12, RZ, 0x1f ;  /* 0x0000000c530c7211 */ /* 0x000fc600078ff8ff */
[----:B------:R-:W-:-:S05]  /*15cd0*/  IMAD.MOV R83, RZ, RZ, -R15 ;  /* 0x000000ffff537224 */ /* 0x000fca00078e0a0f */
[----:B------:R-:W-:-:S05]  /*15ce0*/  PRMT R83, R83, 0x7710, RZ ;  /* 0x0000771053537816 */ /* 0x000fca00000000ff */
[----:B------:R-:W-:-:S05]  /*15cf0*/  IMAD.IADD R83, R123, 0x1, R83 ;  /* 0x000000017b537824 */ /* 0x000fca00078e0253 */
[----:B------:R-:W-:-:S04]  /*15d00*/  LOP3.LUT R83, R83, 0xffff, RZ, 0xc0, !PT ;  /* 0x0000ffff53537812 */ /* 0x000fc800078ec0ff */
[----:B------:R-:W-:-:S04]  /*15d10*/  LEA.HI R83, R83, R15, RZ, 0x1f ;  /* 0x0000000f53537211 */ /* 0x000fc800078ff8ff */
[----:B------:R-:W-:-:S04]  /*15d20*/  LOP3.LUT R83, R83, 0xffff, RZ, 0xc0, !PT ;  /* 0x0000ffff53537812 */ /* 0x000fc800078ec0ff */
[----:B------:R-:W-:-:S04]  /*15d30*/  SHF.R.U32.HI R83, RZ, 0x7, R83 ;  /* 0x00000007ff537819 */ /* 0x000fc80000011653 */
[----:B------:R-:W-:-:S05]  /*15d40*/  PRMT R83, R83, 0x9910, RZ ;  /* 0x0000991053537816 */ /* 0x000fca00000000ff */
[----:B------:R-:W-:-:S05]  /*15d50*/  IMAD R83, R83, 0xc1, RZ ;  /* 0x000000c153537824 */ /* 0x000fca00078e02ff */
[----:B------:R-:W-:-:S04]  /*15d60*/  IADD3 R83, PT, PT, RZ, -R83, RZ ;  /* 0x80000053ff537210 */ /* 0x000fc80007ffe0ff */
[----:B------:R-:W-:-:S05]  /*15d70*/  PRMT R83, R83, 0x7710, RZ ;  /* 0x0000771053537816 */ /* 0x000fca00000000ff */
[----:B------:R-:W-:Y:S02]  /*15d80*/  IMAD.IADD R123, R123, 0x1, R83 ;  /* 0x000000017b7b7824 */ /* 0x000fe400078e0253 */
[----:B------:R-:W-:-:S05]  /*15d90*/  IMAD R83, R186, R186, RZ ;  /* 0x000000baba537224 */ /* 0x000fca00078e02ff */
[----:B------:R-:W-:-:S05]  /*15da0*/  LOP3.LUT R15, R83, 0xffff, RZ, 0xc0, !PT ;  /* 0x0000ffff530f7812 */ /* 0x000fca00078ec0ff */
[----:B------:R-:W-:Y:S01]  /*15db0*/  IMAD R15, R15, 0x5391, RZ ;  /* 0x000053910f0f7824 */ /* 0x000fe200078e02ff */
[----:B------:R-:W-:Y:S02]  /*15dc0*/  PRMT R175, R175, 0x9910, RZ ;  /* 0x00009910afaf7816 */ /* 0x000fe400000000ff */
[----:B------:R-:W-:Y:S02]  /*15dd0*/  PRMT R123, R123, 0x9910, RZ ;  /* 0x000099107b7b7816 */ /* 0x000fe400000000ff */
[----:B------:R-:W-:-:S03]  /*15de0*/  SHF.R.U32.HI R130, RZ, 0x10, R15 ;  /* 0x00000010ff827819 */ /* 0x000fc6000001160f */
[----:B------:R-:W-:Y:S02]  /*15df0*/  IMAD R15, R175, R123, RZ ;  /* 0x0000007baf0f7224 */ /* 0x000fe400078e02ff */
[----:B------:R-:W-:-:S05]  /*15e00*/  IMAD.MOV R123, RZ, RZ, -R130 ;  /* 0x000000ffff7b7224 */ /* 0x000fca00078e0a82 */
[----:B------:R-:W-:-:S04]  /*15e10*/  PRMT R123, R123, 0x7710, RZ ;  /* 0x000077107b7b7816 */ /* 0x000fc800000000ff */
[----:B------:R-:W-:-:S04]  /*15e20*/  IADD3 R123, PT, PT, R83, R123, RZ ;  /* 0x0000007b537b7210 */ /* 0x000fc80007ffe0ff */
[----:B------:R-:W-:-:S04]  /*15e30*/  LOP3.LUT R123, R123, 0xffff, RZ, 0xc0, !PT ;  /* 0x0000ffff7b7b7812 */ /* 0x000fc800078ec0ff */
[----:B------:R-:W-:-:S04]  /*15e40*/  LEA.HI R123, R123, R130, RZ, 0x1f ;  /* 0x000000827b7b7211 */ /* 0x000fc800078ff8ff */
[----:B------:R-:W-:-:S04]  /*15e50*/  LOP3.LUT R123, R123, 0xffff, RZ, 0xc0, !PT ;  /* 0x0000ffff7b7b7812 */ /* 0x000fc800078ec0ff */
[----:B------:R-:W-:-:S04]  /*15e60*/  SHF.R.U32.HI R123, RZ, 0x7, R123 ;  /* 0x00000007ff7b7819 */ /* 0x000fc8000001167b */
[----:B------:R-:W-:-:S05]  /*15e70*/  PRMT R123, R123, 0x9910, RZ ;  /* 0x000099107b7b7816 */ /* 0x000fca00000000ff */
[----:B------:R-:W-:-:S04]  /*15e80*/  IMAD R123, R123, 0xc1, RZ ;  /* 0x000000c17b7b7824 */ /* 0x000fc800078e02ff */
[----:B------:R-:W-:-:S05]  /*15e90*/  IMAD.MOV R123, RZ, RZ, -R123 ;  /* 0x000000ffff7b7224 */ /* 0x000fca00078e0a7b */
[----:B------:R-:W-:-:S05]  /*15ea0*/  PRMT R123, R123, 0x7710, RZ ;  /* 0x000077107b7b7816 */ /* 0x000fca00000000ff */
[----:B------:R-:W-:Y:S02]  /*15eb0*/  IMAD.IADD R130, R83, 0x1, R123 ;  /* 0x0000000153827824 */ /* 0x000fe400078e027b */
[----:B------:R-:W-:-:S05]  /*15ec0*/  IMAD R83, R7, R7, RZ ;  /* 0x0000000707537224 */ /* 0x000fca00078e02ff */
[----:B------:R-:W-:Y:S02]  /*15ed0*/  LOP3.LUT R123, R83, 0xffff, RZ, 0xc0, !PT ;  /* 0x0000ffff537b7812 */ /* 0x000fe400078ec0ff */
[----:B------:R-:W-:-:S03]  /*15ee0*/  PRMT R174, R186, 0x9910, RZ ;  /* 0x00009910baae7816 */ /* 0x000fc600000000ff */
[----:B------:R-:W-:Y:S01]  /*15ef0*/  IMAD R123, R123, 0x25e3, RZ ;  /* 0x000025e37b7b7824 */ /* 0x000fe200078e02ff */
[----:B------:R-:W-:-:S04]  /*15f00*/  PRMT R130, R130, 0x9910, RZ ;  /* 0x0000991082827816 */ /* 0x000fc800000000ff */
[----:B------:R-:W-:Y:S01]  /*15f10*/  SHF.R.U32.HI R123, RZ, 0x10, R123 ;  /* 0x00000010ff7b7819 */ /* 0x000fe2000001167b */
[----:B------:R-:W-:Y:S01]  /*15f20*/  IMAD R174, R174, R130, RZ ;  /* 0x00000082aeae7224 */ /* 0x000fe200078e02ff */
[----:B------:R-:W-:Y:S02]  /*15f30*/  LOP3.LUT R130, R12, 0xffff, RZ, 0xc0, !PT ;  /* 0x0000ffff0c827812 */ /* 0x000fe400078ec0ff */
[----:B------:R-:W-:-:S04]  /*15f40*/  IADD3 R12, PT, PT, RZ, -R123, RZ ;  /* 0x8000007bff0c7210 */ /* 0x000fc80007ffe0ff */
[----:B------:R-:W-:Y:S02]  /*15f50*/  PRMT R12, R12, 0x7710, RZ ;  /* 0x000077100c0c7816 */ /* 0x000fe400000000ff */
[----:B------:R-:W-:-:S03]  /*15f60*/  SHF.R.U32.HI R130, RZ, 0x7, R130 ;  /* 0x00000007ff827819 */ /* 0x000fc60000011682 */
[----:B------:R-:W-:Y:S01]  /*15f70*/  IMAD.IADD R12, R83, 0x1, R12 ;  /* 0x00000001530c7824 */ /* 0x000fe200078e020c */
[----:B------:R-:W-:-:S04]  /*15f80*/  PRMT R130, R130, 0x9910, RZ ;  /* 0x0000991082827816 */ /* 0x000fc800000000ff */
[----:B------:R-:W-:Y:S01]  /*15f90*/  LOP3.LUT R12, R12, 0xffff, RZ, 0xc0, !PT ;  /* 0x0000ffff0c0c7812 */ /* 0x000fe200078ec0ff */
[----:B------:R-:W-:-:S03]  /*15fa0*/  IMAD R130, R130, 0xc1, RZ ;  /* 0x000000c182827824 */ /* 0x000fc600078e02ff */
[----:B------:R-:W-:Y:S01]  /*15fb0*/  LEA.HI R12, R12, R123, RZ, 0x1f ;  /* 0x0000007b0c0c7211 */ /* 0x000fe200078ff8ff */
[----:B------:R-:W-:-:S03]  /*15fc0*/  IMAD.MOV R130, RZ, RZ, -R130 ;  /* 0x000000ffff827224 */ /* 0x000fc600078e0a82 */
[----:B------:R-:W-:-:S04]  /*15fd0*/  LOP3.LUT R12, R12, 0xffff, RZ, 0xc0, !PT ;  /* 0x0000ffff0c0c7812 */ /* 0x000fc800078ec0ff */
[----:B------:R-:W-:Y:S02]  /*15fe0*/  SHF.R.U32.HI R12, RZ, 0x7, R12 ;  /* 0x00000007ff0c7819 */ /* 0x000fe4000001160c */
[----:B------:R-:W-:Y:S02]  /*15ff0*/  PRMT R123, R130, 0x7710, RZ ;  /* 0x00007710827b7816 */ /* 0x000fe400000000ff */
[----:B------:R-:W-:Y:S01]  /*16000*/  PRMT R12, R12, 0x9910, RZ ;  /* 0x000099100c0c7816 */ /* 0x000fe200000000ff */
[----:B------:R-:W-:Y:S01]  /*16010*/  IMAD R130, R176, R176, RZ ;  /* 0x000000b0b0827224 */ /* 0x000fe200078e02ff */
[----:B------:R-:W-:-:S03]  /*16020*/  IADD3 R123, PT, PT, R2, R123, RZ ;  /* 0x0000007b027b7210 */ /* 0x000fc60007ffe0ff */
[----:B------:R-:W-:Y:S01]  /*16030*/  IMAD.MOV.U32 R2, RZ, RZ, R12 ;  /* 0x000000ffff027224 */ /* 0x000fe200078e000c */
[----:B------:R-:W-:-:S03]  /*16040*/  LOP3.LUT R12, R130, 0xffff, RZ, 0xc0, !PT ;  /* 0x0000ffff820c7812 */ /* 0x000fc600078ec0ff */
[----:B------:R-:W-:Y:S02]  /*16050*/  IMAD R2, R2, 0xdf, RZ ;  /* 0x000000df02027824 */ /* 0x000fe400078e02ff */
[----:B------:R-:W-:Y:S02]  /*16060*/  IMAD R12, R12, 0x25e3, RZ ;  /* 0x000025e30c0c7824 */ /* 0x000fe400078e02ff */
[----:B------:R-:W-:-:S03]  /*16070*/  IMAD.MOV R2, RZ, RZ, -R2 ;  /* 0x000000ffff027224 */ /* 0x000fc600078e0a02 */
[----:B------:R-:W-:Y:S02]  /*16080*/  SHF.R.U32.HI R12, RZ, 0x10, R12 ;  /* 0x00000010ff0c7819 */ /* 0x000fe4000001160c */
[----:B------:R-:W-:-:S04]  /*16090*/  PRMT R2, R2, 0x7710, RZ ;  /* 0x0000771002027816 */ /* 0x000fc800000000ff */
[----:B------:R-:W-:Y:S01]  /*160a0*/  IADD3 R2, PT, PT, R83, R2, RZ ;  /* 0x0000000253027210 */ /* 0x000fe20007ffe0ff */
        /* <DEDUP_REMOVED lines=9> */
[----:B------:R-:W-:Y:S01]  /*16140*/  IADD3 R83, PT, PT, RZ, -R83, RZ ;  /* 0x80000053ff537210 */ /* 0x000fe20007ffe0ff */
[----:B------:R-:W-:-:S03]  /*16150*/  IMAD R12, R3, R3, RZ ;  /* 0x00000003030c7224 */ /* 0x000fc600078e02ff */
[----:B------:R-:W-:-:S05]  /*16160*/  PRMT R83, R83, 0x7710, RZ ;  /* 0x0000771053537816 */ /* 0x000fca00000000ff */
[----:B------:R-:W-:Y:S01]  /*16170*/  IMAD.IADD R130, R130, 0x1, R83 ;  /* 0x0000000182827824 */ /* 0x000fe200078e0253 */
[----:B------:R-:W-:-:S05]  /*16180*/  LOP3.LUT R83, R12, 0xffff, RZ, 0xc0, !PT ;  /* 0x0000ffff0c537812 */ /* 0x000fca00078ec0ff */
[----:B------:R-:W-:-:S05]  /*16190*/  IMAD R83, R83, 0x25e3, RZ ;  /* 0x000025e353537824 */ /* 0x000fca00078e02ff */
[----:B------:R-:W-:-:S05]  /*161a0*/  SHF.R.U32.HI R83, RZ, 0x10, R83 ;  /* 0x00000010ff537819 */ /* 0x000fca0000011653 */
        /* <DEDUP_REMOVED lines=9> */
[----:B------:R-:W-:Y:S02]  /*16240*/  IMAD.MOV R136, RZ, RZ, -R136 ;  /* 0x000000ffff887224 */ /* 0x000fe400078e0a88 */
[----:B------:R-:W-:-:S03]  /*16250*/  IMAD R83, R172, R172, RZ ;  /* 0x000000acac537224 */ /* 0x000fc600078e02ff */
[----:B------:R-:W-:-:S05]  /*16260*/  PRMT R136, R136, 0x7710, RZ ;  /* 0x0000771088887816 */ /* 0x000fca00000000ff */
[----:B------:R-:W-:Y:S01]  /*16270*/  IMAD.IADD R136, R12, 0x1, R136 ;  /* 0x000000010c887824 */ /* 0x000fe200078e0288 */
[----:B------:R-:W-:Y:S02]  /*16280*/  LOP3.LUT R12, R83, 0xffff, RZ, 0xc0, !PT ;  /* 0x0000ffff530c7812 */ /* 0x000fe400078ec0ff */
[----:B------:R-:W-:-:S03]  /*16290*/  PRMT R3, R3, 0x9910, RZ ;  /* 0x0000991003037816 */ /* 0x000fc600000000ff */
[----:B------:R-:W-:Y:S01]  /*162a0*/  IMAD R12, R12, 0x20b5, RZ ;  /* 0x000020b50c0c7824 */ /* 0x000fe200078e02ff */
[----:B------:R-:W-:-:S04]  /*162b0*/  PRMT R136, R136, 0x9910, RZ ;  /* 0x0000991088887816 */ /* 0x000fc800000000ff */
[----:B------:R-:W-:Y:S01]  /*162c0*/  SHF.R.U32.HI R175, RZ, 0x10, R12 ;  /* 0x00000010ffaf7819 */ /* 0x000fe2000001160c */
[----:B------:R-:W-:-:S03]  /*162d0*/  IMAD R12, R3, R136, RZ ;  /* 0x00000088030c7224 */ /* 0x000fc600078e02ff */
[----:B------:R-:W-:-:S04]  /*162e0*/  IADD3 R3, PT, PT, RZ, -R175, RZ ;  /* 0x800000afff037210 */ /* 0x000fc80007ffe0ff */
[----:B------:R-:W-:-:S05]  /*162f0*/  PRMT R3, R3, 0x7710, RZ ;  /* 0x0000771003037816 */ /* 0x000fca00000000ff */
[----:B------:R-:W-:-:S05]  /*16300*/  IMAD.IADD R3, R83, 0x1, R3 ;  /* 0x0000000153037824 */ /* 0x000fca00078e0203 */
        /* <DEDUP_REMOVED lines=8> */
[----:B------:R-:W-:-:S04]  /*16390*/  PRMT R3, R3, 0x7710, RZ ;  /* 0x0000771003037816 */ /* 0x000fc800000000ff */
[----:B------:R-:W-:Y:S02]  /*163a0*/  IADD3 R83, PT, PT, R83, R3, RZ ;  /* 0x0000000353537210 */ /* 0x000fe40007ffe0ff */
[----:B------:R-:W-:-:S05]  /*163b0*/  LOP3.LUT R3, R136, 0xffff, RZ, 0xc0, !PT ;  /* 0x0000ffff88037812 */ /* 0x000fca00078ec0ff */
[----:B------:R-:W-:Y:S01]  /*163c0*/  IMAD R3, R3, 0x20b5, RZ ;  /* 0x000020b503037824 */ /* 0x000fe200078e02ff */
[----:B------:R-:W-:Y:S02]  /*163d0*/  PRMT R146, R146, 0x9910, RZ ;  /* 0x0000991092927816 */ /* 0x000fe400000000ff */
[----:B------:R-:W-:Y:S02]  /*163e0*/  PRMT R123, R123, 0x9910, RZ ;  /* 0x000099107b7b7816 */ /* 0x000fe400000000ff */
[----:B------:R-:W-:-:S03]  /*163f0*/  SHF.R.U32.HI R175, RZ, 0x10, R3 ;  /* 0x00000010ffaf7819 */ /* 0x000fc60000011603 */
[----:B------:R-:W-:Y:S02]  /*16400*/  IMAD R3, R146, R123, RZ ;  /* 0x0000007b92037224 */ /* 0x000fe400078e02ff */
        /* <DEDUP_REMOVED lines=29> */
[----:B------:R-:W-:-:S03]  /*165e0*/  HFMA2 R173, -RZ, RZ, -0.428466796875, 5852 ;  /* 0xb6db6db7ffad7431 */ /* 0x000fc600000001ff */
[----:B------:R-:W-:-:S05]  /*165f0*/  PRMT R146, R146, 0x7710, RZ ;  /* 0x0000771092927816 */ /* 0x000fca00000000ff */
[----:B------:R-:W-:Y:S01]  /*16600*/  IMAD.IADD R175, R136, 0x1, R146 ;  /* 0x0000000188af7824 */ /* 0x000fe200078e0292 */
[----:B------:R-:W-:Y:S01]  /*16610*/  LOP3.LUT R146, R97, 0xffff, RZ, 0xc0, !PT ;  /* 0x0000ffff61927812 */ /* 0x000fe200078ec0ff */
[----:B---3--:R-:W-:-:S04]  /*16620*/  IMAD R136, R16, R173, 0x12492492 ;  /* 0x1249249210887424 */ /* 0x008fc800078e02ad */
[----:B------:R-:W-:Y:S01]  /*16630*/  IMAD R146, R146, 0x7ad3, RZ ;  /* 0x00007ad392927824 */ /* 0x000fe200078e02ff */
[----:B------:R-:W-:Y:S01]  /*16640*/  ISETP.GT.U32.AND P0, PT, R136, 0x24924924, PT ;  /* 0x249249248800780c */ /* 0x000fe20003f04070 */
[----:B----4-:R-:W-:-:S03]  /*16650*/  IMAD R136, R19, R173, 0x12492492 ;  /* 0x1249249213887424 */ /* 0x010fc600078e02ad */
[----:B------:R-:W-:Y:S02]  /*16660*/  SHF.R.U32.HI R146, RZ, 0x10, R146 ;  /* 0x00000010ff927819 */ /* 0x000fe40000011692 */
[----:B------:R-:W-:-:S03]  /*16670*/  ISETP.GT.U32.AND P1, PT, R136, 0x24924924, PT ;  /* 0x249249248800780c */ /* 0x000fc60003f24070 */
[----:B------:R-:W-:-:S05]  /*16680*/  IMAD.MOV R136, RZ, RZ, -R146 ;  /* 0x000000ffff887224 */ /* 0x000fca00078e0a92 */
[----:B------:R-:W-:-:S05]  /*16690*/  PRMT R136, R136, 0x7710, RZ ;  /* 0x0000771088887816 */ /* 0x000fca00000000ff */
[----:B------:R-:W-:-:S05]  /*166a0*/  IMAD.IADD R136, R97, 0x1, R136 ;  /* 0x0000000161887824 */ /* 0x000fca00078e0288 */
[----:B------:R-:W-:Y:S02]  /*166b0*/  LOP3.LUT R136, R136, 0xffff, RZ, 0xc0, !PT ;  /* 0x0000ffff88887812 */ /* 0x000fe400078ec0ff */
[----:B------:R-:W-:Y:S02]  /*166c0*/  PRMT R176, R176, 0x9910, RZ ;  /* 0x00009910b0b07816 */ /* 0x000fe400000000ff */
[----:B------:R-:W-:Y:S02]  /*166d0*/  LEA.HI R136, R136, R146, RZ, 0x1f ;  /* 0x0000009288887211 */ /* 0x000fe400078ff8ff */
[----:B------:R-:W-:Y:S02]  /*166e0*/  PRMT R130, R130, 0x9910, RZ ;  /* 0x0000991082827816 */ /* 0x000fe400000000ff */
[----:B------:R-:W-:Y:S02]  /*166f0*/  LOP3.LUT R146, R185, 0xffff, RZ, 0xc0, !PT ;  /* 0x0000ffffb9927812 */ /* 0x000fe400078ec0ff */
[----:B------:R-:W-:Y:S01]  /*16700*/  LOP3.LUT R136, R136, 0xffff, RZ, 0xc0, !PT ;  /* 0x0000ffff88887812 */ /* 0x000fe200078ec0ff */
[----:B------:R-:W-:Y:S01]  /*16710*/  IMAD R130, R176, R130, RZ ;  /* 0x00000082b0827224 */ /* 0x000fe200078e02ff */
[----:B------:R-:W-:-:S02]  /*16720*/  PRMT R173, R177, 0x9910, RZ ;  /* 0x00009910b1ad7816 */ /* 0x000fc400000000ff */
[----:B------:R-:W-:Y:S01]  /*16730*/  PRMT R175, R175, 0x9910, RZ ;  /* 0x00009910afaf7816 */ /* 0x000fe200000000ff */
[----:B------:R-:W-:Y:S01]  /*16740*/  IMAD R146, R146, 0x7ad3, RZ ;  /* 0x00007ad392927824 */ /* 0x000fe200078e02ff */
[----:B------:R-:W-:-:S03]  /*16750*/  SHF.R.U32.HI R176, RZ, 0x7, R136 ;  /* 0x00000007ffb07819 */ /* 0x000fc60000011688 */
[----:B------:R-:W-:Y:S01]  /*16760*/  IMAD R136, R173, R175, RZ ;  /* 0x000000afad887224 */ /* 0x000fe200078e02ff */
[----:B------:R-:W-:Y:S02]  /*16770*/  PRMT R173, R176, 0x9910, RZ ;  /* 0x00009910b0ad7816 */ /* 0x000fe400000000ff */
[----:B------:R-:W-:-:S03]  /*16780*/  SHF.R.U32.HI R146, RZ, 0x10, R146 ;  /* 0x00000010ff927819 */ /* 0x000fc60000011692 */
[----:B------:R-:W-:Y:S01]  /*16790*/  IMAD R173, R173, 0xad, RZ ;  /* 0x000000adadad7824 */ /* 0x000fe200078e02ff */
[----:B------:R-:W-:-:S03]  /*167a0*/  IADD3 R175, PT, PT, RZ, -R146, RZ ;  /* 0x80000092ffaf7210 */ /* 0x000fc60007ffe0ff */
[----:B------:R-:W-:Y:S01]  /*167b0*/  IMAD.MOV R173, RZ, RZ, -R173 ;  /* 0x000000ffffad7224 */ /* 0x000fe200078e0aad */
[----:B------:R-:W-:-:S04]  /*167c0*/  PRMT R175, R175, 0x7710, RZ ;  /* 0x00007710afaf7816 */ /* 0x000fc800000000ff */
[----:B------:R-:W-:Y:S01]  /*167d0*/  PRMT R173, R173, 0x7710, RZ ;  /* 0x00007710adad7816 */ /* 0x000fe200000000ff */
[----:B------:R-:W-:-:S03]  /*167e0*/  IMAD.IADD R175, R185, 0x1, R175 ;  /* 0x00000001b9af7824 */ /* 0x000fc600078e02af */
[----:B------:R-:W-:Y:S01]  /*167f0*/  IADD3 R195, PT, PT, R97, R173, RZ ;  /* 0x000000ad61c37210 */ /* 0x000fe20007ffe0ff */
[----:B------:R-:W-:Y:S01]  /*16800*/  IMAD R97, R142, R142, RZ ;  /* 0x0000008e8e617224 */ /* 0x000fe200078e02ff */
[----:B------:R-:W-:-:S04]  /*16810*/  LOP3.LUT R175, R175, 0xffff, RZ, 0xc0, !PT ;  /* 0x0000ffffafaf7812 */ /* 0x000fc800078ec0ff */
[----:B------:R-:W-:Y:S02]  /*16820*/  LEA.HI R175, R175, R146, RZ, 0x1f ;  /* 0x00000092afaf7211 */ /* 0x000fe400078ff8ff */
[----:B------:R-:W-:-:S05]  /*16830*/  LOP3.LUT R146, R97, 0xffff, RZ, 0xc0, !PT ;  /* 0x0000ffff61927812 */ /* 0x000fca00078ec0ff */
[----:B------:R-:W-:Y:S01]  /*16840*/  IMAD R146, R146, 0xb71, RZ ;  /* 0x00000b7192927824 */ /* 0x000fe200078e02ff */
[----:B------:R-:W-:-:S04]  /*16850*/  LOP3.LUT R173, R175, 0xffff, RZ, 0xc0, !PT ;  /* 0x0000ffffafad7812 */ /* 0x000fc800078ec0ff */
        /* <DEDUP_REMOVED lines=10> */
[----:B------:R-:W-:Y:S02]  /*16900*/  IMAD.IADD R97, R97, 0x1, R146 ;  /* 0x0000000161617824 */ /* 0x000fe400078e0292 */
[----:B------:R-:W-:Y:S01]  /*16910*/  IMAD R146, R101, R101, RZ ;  /* 0x0000006565927224 */ /* 0x000fe200078e02ff */
[----:B------:R-:W-:-:S04]  /*16920*/  IADD3 R194, PT, PT, R185, R173, RZ ;  /* 0x000000adb9c27210 */ /* 0x000fc80007ffe0ff */
[----:B------:R-:W-:-:S05]  /*16930*/  LOP3.LUT R173, R146, 0xffff, RZ, 0xc0, !PT ;  /* 0x0000ffff92ad7812 */ /* 0x000fca00078ec0ff */
[----:B------:R-:W-:-:S05]  /*16940*/  IMAD R173, R173, 0xb71, RZ ;  /* 0x00000b71adad7824 */ /* 0x000fca00078e02ff */
[----:B------:R-:W-:-:S04]  /*16950*/  SHF.R.U32.HI R173, RZ, 0x13, R173 ;  /* 0x00000013ffad7819 */ /* 0x000fc800000116ad */
[----:B------:R-:W-:-:S05]  /*16960*/  PRMT R173, R173, 0x9910, RZ ;  /* 0x00009910adad7816 */ /* 0x000fca00000000ff */
[----:B------:R-:W-:-:S04]  /*16970*/  IMAD R173, R173, 0xb3, RZ ;  /* 0x000000b3adad7824 */ /* 0x000fc800078e02ff */
[----:B------:R-:W-:-:S05]  /*16980*/  IMAD.MOV R173, RZ, RZ, -R173 ;  /* 0x000000ffffad7224 */ /* 0x000fca00078e0aad */
[----:B------:R-:W-:-:S04]  /*16990*/  PRMT R173, R173, 0x7710, RZ ;  /* 0x00007710adad7816 */ /* 0x000fc800000000ff */
[----:B------:R-:W-:Y:S02]  /*169a0*/  IADD3 R173, PT, PT, R146, R173, RZ ;  /* 0x000000ad92ad7210 */ /* 0x000fe40007ffe0ff */
[----:B------:R-:W-:Y:S02]  /*169b0*/  PRMT R101, R101, 0x9910, RZ ;  /* 0x0000991065657816 */ /* 0x000fe400000000ff */
[----:B------:R-:W-:-:S05]  /*169c0*/  PRMT R173, R173, 0x9910, RZ ;  /* 0x00009910adad7816 */ /* 0x000fca00000000ff */
[----:B------:R-:W-:Y:S02]  /*169d0*/  IMAD R177, R101, R173, RZ ;  /* 0x000000ad65b17224 */ /* 0x000fe400078e02ff */
[----:B------:R-:W-:-:S05]  /*169e0*/  IMAD R101, R100, R100, RZ ;  /* 0x0000006464657224 */ /* 0x000fca00078e02ff */
[----:B------:R-:W-:-:S05]  /*169f0*/  LOP3.LUT R146, R101, 0xffff, RZ, 0xc0, !PT ;  /* 0x0000ffff65927812 */ /* 0x000fca00078ec0ff */
[----:B------:R-:W-:-:S05]  /*16a00*/  IMAD R146, R146, 0xb71, RZ ;  /* 0x00000b7192927824 */ /* 0x000fca00078e02ff */
[----:B------:R-:W-:-:S04]  /*16a10*/  SHF.R.U32.HI R146, RZ, 0x13, R146 ;  /* 0x00000013ff927819 */ /* 0x000fc80000011692 */
[----:B------:R-:W-:-:S05]  /*16a20*/  PRMT R146, R146, 0x9910, RZ ;  /* 0x0000991092927816 */ /* 0x000fca00000000ff */
[----:B------:R-:W-:-:S04]  /*16a30*/  IMAD R146, R146, 0xb3, RZ ;  /* 0x000000b392927824 */ /* 0x000fc800078e02ff */
[----:B------:R-:W-:-:S05]  /*16a40*/  IMAD.MOV R146, RZ, RZ, -R146 ;  /* 0x000000ffff927224 */ /* 0x000fca00078e0a92 */
[----:B------:R-:W-:-:S05]  /*16a50*/  PRMT R146, R146, 0x7710, RZ ;  /* 0x0000771092927816 */ /* 0x000fca00000000ff */
[----:B------:R-:W-:Y:S01]  /*16a60*/  IMAD.IADD R146, R101, 0x1, R146 ;  /* 0x0000000165927824 */ /* 0x000fe200078e0292 */
[----:B------:R-:W-:Y:S01]  /*16a70*/  PRMT R100, R100, 0x9910, RZ ;  /* 0x0000991064647816 */ /* 0x000fe200000000ff */
[----:B------:R-:W-:-:S03]  /*16a80*/  IMAD R101, R21, R21, RZ ;  /* 0x0000001515657224 */ /* 0x000fc600078e02ff */
[----:B------:R-:W-:-:S05]  /*16a90*/  PRMT R146, R146, 0x9910, RZ ;  /* 0x0000991092927816 */ /* 0x000fca00000000ff */
[----:B------:R-:W-:Y:S01]  /*16aa0*/  IMAD R100, R100, R146, RZ ;  /* 0x0000009264647224 */ /* 0x000fe200078e02ff */
[----:B------:R-:W-:-:S05]  /*16ab0*/  LOP3.LUT R146, R101, 0xffff, RZ, 0xc0, !PT ;  /* 0x0000ffff65927812 */ /* 0x000fca00078ec0ff */
[----:B------:R-:W-:-:S05]  /*16ac0*/  IMAD R146, R146, 0x5a85, RZ ;  /* 0x00005a8592927824 */ /* 0x000fca00078e02ff */
[----:B------:R-:W-:-:S04]  /*16ad0*/  SHF.R.U32.HI R146, RZ, 0x16, R146 ;  /* 0x00000016ff927819 */ /* 0x000fc80000011692 */
[----:B------:R-:W-:-:S05]  /*16ae0*/  PRMT R146, R146, 0x9910, RZ ;  /* 0x0000991092927816 */ /* 0x000fca00000000ff */
[----:B------:R-:W-:Y:S01]  /*16af0*/  IMAD R173, R146, 0xb5, RZ ;  /* 0x000000b592ad7824 */ /* 0x000fe200078e02ff */
[----:B------:R-:W-:-:S04]  /*16b00*/  PRMT R146, R142, 0x9910, RZ ;  /* 0x000099108e927816 */ /* 0x000fc800000000ff */
[----:B------:R-:W-:Y:S02]  /*16b10*/  IADD3 R142, PT, PT, RZ, -R173, RZ ;  /* 0x800000adff8e7210 */ /* 0x000fe40007ffe0ff */
[----:B------:R-:W-:Y:S02]  /*16b20*/  PRMT R97, R97, 0x9910, RZ ;  /* 0x0000991061617816 */ /* 0x000fe400000000ff */
[----:B------:R-:W-:-:S05]  /*16b30*/  PRMT R142, R142, 0x7710, RZ ;  /* 0x000077108e8e7816 */ /* 0x000fca00000000ff */
[----:B------:R-:W-:Y:S02]  /*16b40*/  IMAD.IADD R142, R101, 0x1, R142 ;  /* 0x00000001658e7824 */ /* 0x000fe400078e028e */
        /* <DEDUP_REMOVED lines=8> */
[----:B------:R-:W-:-:S04]  /*16bd0*/  PRMT R146, R146, 0x7710, RZ ;  /* 0x0000771092927816 */ /* 0x000fc800000000ff */
[----:B------:R-:W-:Y:S01]  /*16be0*/  IADD3 R146, PT, PT, R97, R146, RZ ;  /* 0x0000009261927210 */ /* 0x000fe20007ffe0ff */
[----:B------:R-:W-:Y:S01]  /*16bf0*/  IMAD R97, R93, R93, RZ ;  /* 0x0000005d5d617224 */ /* 0x000fe200078e02ff */
[----:B------:R-:W-:Y:S02]  /*16c00*/  PRMT R98, R98, 0x9910, RZ ;  /* 0x0000991062627816 */ /* 0x000fe400000000ff */
[----:B------:R-:W-:-:S05]  /*16c10*/  PRMT R146, R146, 0x9910, RZ ;  /* 0x0000991092927816 */ /* 0x000fca00000000ff */
[----:B------:R-:W-:Y:S01]  /*16c20*/  IMAD R176, R98, R146, RZ ;  /* 0x0000009262b07224 */ /* 0x000fe200078e02ff */
        /* <DEDUP_REMOVED lines=8> */
[----:B------:R-:W-:-:S04]  /*16cb0*/  PRMT R93, R93, 0x9910, RZ ;  /* 0x000099105d5d7816 */ /* 0x000fc800000000ff */
[----:B------:R-:W-:-:S04]  /*16cc0*/  PRMT R98, R98, 0x9910, RZ ;  /* 0x0000991062627816 */ /* 0x000fc800000000ff */
[----:B------:R-:W-:-:S05]  /*16cd0*/  MOV R97, R98 ;  /* 0x0000006200617202 */ /* 0x000fca0000000f00 */
[----:B------:R-:W-:Y:S02]  /*16ce0*/  IMAD R97, R93, R97, RZ ;  /* 0x000000615d617224 */ /* 0x000fe400078e02ff */
[----:B------:R-:W-:-:S05]  /*16cf0*/  IMAD R93, R170, R170, RZ ;  /* 0x000000aaaa5d7224 */ /* 0x000fca00078e02ff */
[----:B------:R-:W-:-:S05]  /*16d00*/  LOP3.LUT R98, R93, 0xffff, RZ, 0xc0, !PT ;  /* 0x0000ffff5d627812 */ /* 0x000fca00078ec0ff */
[----:B------:R-:W-:-:S05]  /*16d10*/  IMAD R98, R98, 0xab9, RZ ;  /* 0x00000ab962627824 */ /* 0x000fca00078e02ff */
[----:B------:R-:W-:-:S04]  /*16d20*/  SHF.R.U32.HI R98, RZ, 0x13, R98 ;  /* 0x00000013ff627819 */ /* 0x000fc80000011662 */
[----:B------:R-:W-:-:S05]  /*16d30*/  PRMT R98, R98, 0x9910, RZ ;  /* 0x0000991062627816 */ /* 0x000fca00000000ff */
[----:B------:R-:W-:Y:S01]  /*16d40*/  IMAD R146, R98, 0xbf, RZ ;  /* 0x000000bf62927824 */ /* 0x000fe200078e02ff */
[----:B------:R-:W-:-:S03]  /*16d50*/  PRMT R98, R21, 0x9910, RZ ;  /* 0x0000991015627816 */ /* 0x000fc600000000ff */
[----:B------:R-:W-:-:S05]  /*16d60*/  IMAD.MOV R21, RZ, RZ, -R146 ;  /* 0x000000ffff157224 */ /* 0x000fca00078e0a92 */
[----:B------:R-:W-:Y:S02]  /*16d70*/  PRMT R21, R21, 0x7710, RZ ;  /* 0x0000771015157816 */ /* 0x000fe400000000ff */
[----:B------:R-:W-:-:S03]  /*16d80*/  PRMT R142, R142, 0x9910, RZ ;  /* 0x000099108e8e7816 */ /* 0x000fc600000000ff */
[----:B------:R-:W-:Y:S02]  /*16d90*/  IMAD.IADD R21, R93, 0x1, R21 ;  /* 0x000000015d157824 */ /* 0x000fe400078e0215 */
[----:B------:R-:W-:Y:S02]  /*16da0*/  IMAD R93, R94, R94, RZ ;  /* 0x0000005e5e5d7224 */ /* 0x000fe400078e02ff */
[----:B------:R-:W-:-:S03]  /*16db0*/  IMAD R98, R98, R142, RZ ;  /* 0x0000008e62627224 */ /* 0x000fc600078e02ff */
[----:B------:R-:W-:-:S05]  /*16dc0*/  LOP3.LUT R142, R93, 0xffff, RZ, 0xc0, !PT ;  /* 0x0000ffff5d8e7812 */ /* 0x000fca00078ec0ff */
[----:B------:R-:W-:-:S05]  /*16dd0*/  IMAD R142, R142, 0xab9, RZ ;  /* 0x00000ab98e8e7824 */ /* 0x000fca00078e02ff */
[----:B------:R-:W-:-:S04]  /*16de0*/  SHF.R.U32.HI R142, RZ, 0x13, R142 ;  /* 0x00000013ff8e7819 */ /* 0x000fc8000001168e */
[----:B------:R-:W-:-:S05]  /*16df0*/  PRMT R142, R142, 0x9910, RZ ;  /* 0x000099108e8e7816 */ /* 0x000fca00000000ff */
[----:B------:R-:W-:-:S05]  /*16e00*/  IMAD R142, R142, 0xbf, RZ ;  /* 0x000000bf8e8e7824 */ /* 0x000fca00078e02ff */
[----:B------:R-:W-:-:S04]  /*16e10*/  IADD3 R142, PT, PT, RZ, -R142, RZ ;  /* 0x8000008eff8e7210 */ /* 0x000fc80007ffe0ff */
[----:B------:R-:W-:Y:S02]  /*16e20*/  PRMT R142, R142, 0x7710, RZ ;  /* 0x000077108e8e7816 */ /* 0x000fe400000000ff */
[----:B------:R-:W-:-:S03]  /*16e30*/  PRMT R94, R94, 0x9910, RZ ;  /* 0x000099105e5e7816 */ /* 0x000fc600000000ff */
[----:B------:R-:W-:Y:S02]  /*16e40*/  IMAD.IADD R142, R93, 0x1, R142 ;  /* 0x000000015d8e7824 */ /* 0x000fe400078e028e */
[----:B------:R-:W-:-:S03]  /*16e50*/  IMAD.MOV.U32 R93, RZ, RZ, R94 ;  /* 0x000000ffff5d7224 */ /* 0x000fc600078e005e */
[----:B------:R-:W-:-:S05]  /*16e60*/  PRMT R142, R142, 0x9910, RZ ;  /* 0x000099108e8e7816 */ /* 0x000fca00000000ff */
[----:B------:R-:W-:Y:S02]  /*16e70*/  IMAD R93, R93, R142, RZ ;  /* 0x0000008e5d5d7224 */ /* 0x000fe400078e02ff */
[----:B------:R-:W-:-:S05]  /*16e80*/  IMAD R142, R96, R96, RZ ;  /* 0x00000060608e7224 */ /* 0x000fca00078e02ff */
[----:B------:R-:W-:-:S05]  /*16e90*/  LOP3.LUT R94, R142, 0xffff, RZ, 0xc0, !PT ;  /* 0x0000ffff8e5e7812 */ /* 0x000fca00078ec0ff */
[----:B------:R-:W-:-:S05]  /*16ea0*/  IMAD R94, R94, 0xab9, RZ ;  /* 0x00000ab95e5e7824 */ /* 0x000fca00078e02ff */
[----:B------:R-:W-:-:S04]  /*16eb0*/  SHF.R.U32.HI R94, RZ, 0x13, R94 ;  /* 0x00000013ff5e7819 */ /* 0x000fc8000001165e */
[----:B------:R-:W-:-:S05]  /*16ec0*/  PRMT R94, R94, 0x9910, RZ ;  /* 0x000099105e5e7816 */ /* 0x000fca00000000ff */
[----:B------:R-:W-:-:S05]  /*16ed0*/  IMAD R94, R94, 0xbf, RZ ;  /* 0x000000bf5e5e7824 */ /* 0x000fca00078e02ff */
[----:B------:R-:W-:-:S04]  /*16ee0*/  IADD3 R94, PT, PT, RZ, -R94, RZ ;  /* 0x8000005eff5e7210 */ /* 0x000fc80007ffe0ff */
[----:B------:R-:W-:-:S05]  /*16ef0*/  PRMT R94, R94, 0x7710, RZ ;  /* 0x000077105e5e7816 */ /* 0x000fca00000000ff */
[----:B------:R-:W-:Y:S01]  /*16f00*/  IMAD.IADD R142, R142, 0x1, R94 ;  /* 0x000000018e8e7824 */ /* 0x000fe200078e025e */
        /* <DEDUP_REMOVED lines=15> */
[----:B------:R-:W-:Y:S02]  /*17000*/  IMAD R96, R96, 0xc1, RZ ;  /* 0x000000c160607824 */ /* 0x000fe400078e02ff */
[----:B------:R-:W-:Y:S02]  /*17010*/  IMAD R94, R94, 0x5391, RZ ;  /* 0x000053915e5e7824 */ /* 0x000fe400078e02ff */
[----:B------:R-:W-:-:S03]  /*17020*/  IMAD.MOV R96, RZ, RZ, -R96 ;  /* 0x000000ffff607224 */ /* 0x000fc600078e0a60 */
[----:B------:R-:W-:Y:S02]  /*17030*/  SHF.R.U32.HI R94, RZ, 0x10, R94 ;  /* 0x00000010ff5e7819 */ /* 0x000fe4000001165e */
[----:B------:R-:W-:-:S05]  /*17040*/  PRMT R96, R96, 0x7710, RZ ;  /* 0x0000771060607816 */ /* 0x000fca00000000ff */
[----:B------:R-:W-:Y:S01]  /*17050*/  IMAD.IADD R193, R15, 0x1, R96 ;  /* 0x000000010fc17824 */ /* 0x000fe200078e0260 */
        /* <DEDUP_REMOVED lines=9> */
[----:B------:R-:W-:-:S05]  /*170f0*/  IMAD.MOV R15, RZ, RZ, -R15 ;  /* 0x000000ffff0f7224 */ /* 0x000fca00078e0a0f */
[----:B------:R-:W-:-:S04]  /*17100*/  PRMT R15, R15, 0x7710, RZ ;  /* 0x000077100f0f7816 */ /* 0x000fc800000000ff */
[----:B------:R-:W-:Y:S01]  /*17110*/  IADD3 R192, PT, PT, R174, R15, RZ ;  /* 0x0000000faec07210 */ /* 0x000fe20007ffe0ff */
[----:B------:R-:W-:-:S05]  /*17120*/  IMAD R15, R20, R20, RZ ;  /* 0x00000014140f7224 */ /* 0x000fca00078e02ff */
[----:B------:R-:W-:-:S05]  /*17130*/  LOP3.LUT R94, R15, 0xffff, RZ, 0xc0, !PT ;  /* 0x0000ffff0f5e7812 */ /* 0x000fca00078ec0ff */
[----:B------:R-:W-:-:S05]  /*17140*/  IMAD R94, R94, 0x532b, RZ ;  /* 0x0000532b5e5e7824 */ /* 0x000fca00078e02ff */
[----:B------:R-:W-:-:S04]  /*17150*/  SHF.R.U32.HI R94, RZ, 0x16, R94 ;  /* 0x00000016ff5e7819 */ /* 0x000fc8000001165e */
[----:B------:R-:W-:Y:S02]  /*17160*/  PRMT R94, R94, 0x9910, RZ ;  /* 0x000099105e5e7816 */ /* 0x000fe400000000ff */
[----:B------:R-:W-:-:S03]  /*17170*/  PRMT R170, R170, 0x9910, RZ ;  /* 0x00009910aaaa7816 */ /* 0x000fc600000000ff */
[----:B------:R-:W-:Y:S01]  /*17180*/  IMAD R94, R94, 0xc5, RZ ;  /* 0x000000c55e5e7824 */ /* 0x000fe200078e02ff */
[----:B------:R-:W-:Y:S01]  /*17190*/  PRMT R21, R21, 0x9910, RZ ;  /* 0x0000991015157816 */ /* 0x000fe200000000ff */
[----:B------:R-:W-:Y:S02]  /*171a0*/  IMAD.MOV.U32 R96, RZ, RZ, R170 ;  /* 0x000000ffff607224 */ /* 0x000fe400078e00aa */
[----:B------:R-:W-:Y:S02]  /*171b0*/  IMAD.MOV R94, RZ, RZ, -R94 ;  /* 0x000000ffff5e7224 */ /* 0x000fe400078e0a5e */
[----:B------:R-:W-:Y:S02]  /*171c0*/  IMAD R96, R96, R21, RZ ;  /* 0x0000001560607224 */ /* 0x000fe400078e02ff */
[----:B------:R-:W-:Y:S01]  /*171d0*/  IMAD R21, R87, R87, RZ ;  /* 0x0000005757157224 */ /* 0x000fe200078e02ff */
[----:B------:R-:W-:-:S04]  /*171e0*/  PRMT R94, R94, 0x7710, RZ ;  /* 0x000077105e5e7816 */ /* 0x000fc800000000ff */
[----:B------:R-:W-:Y:S02]  /*171f0*/  IADD3 R15, PT, PT, R15, R94, RZ ;  /* 0x0000005e0f0f7210 */ /* 0x000fe40007ffe0ff */
[----:B------:R-:W-:-:S05]  /*17200*/  LOP3.LUT R94, R21, 0xffff, RZ, 0xc0, !PT ;  /* 0x0000ffff155e7812 */ /* 0x000fca00078ec0ff */
[----:B------:R-:W-:-:S05]  /*17210*/  IMAD R94, R94, 0x532b, RZ ;  /* 0x0000532b5e5e7824 */ /* 0x000fca00078e02ff */
[----:B------:R-:W-:-:S04]  /*17220*/  SHF.R.U32.HI R94, RZ, 0x16, R94 ;  /* 0x00000016ff5e7819 */ /* 0x000fc8000001165e */
[----:B------:R-:W-:-:S05]  /*17230*/  PRMT R94, R94, 0x9910, RZ ;  /* 0x000099105e5e7816 */ /* 0x000fca00000000ff */
[----:B------:R-:W-:-:S04]  /*17240*/  IMAD R94, R94, 0xc5, RZ ;  /* 0x000000c55e5e7824 */ /* 0x000fc800078e02ff */
[----:B------:R-:W-:-:S05]  /*17250*/  IMAD.MOV R94, RZ, RZ, -R94 ;  /* 0x000000ffff5e7224 */ /* 0x000fca00078e0a5e */
[----:B------:R-:W-:Y:S02]  /*17260*/  PRMT R94, R94, 0x7710, RZ ;  /* 0x000077105e5e7816 */ /* 0x000fe400000000ff */
[----:B------:R-:W-:-:S03]  /*17270*/  PRMT R87, R87, 0x9910, RZ ;  /* 0x0000991057577816 */ /* 0x000fc600000000ff */
[----:B------:R-:W-:Y:S01]  /*17280*/  IMAD.IADD R94, R21, 0x1, R94 ;  /* 0x00000001155e7824 */ /* 0x000fe200078e025e */
[----:B------:R-:W-:Y:S01]  /*17290*/  MOV R21, R87 ;  /* 0x0000005700157202 */ /* 0x000fe20000000f00 */
[----:B------:R-:W-:-:S03]  /*172a0*/  IMAD R87, R77, R77, RZ ;  /* 0x0000004d4d577224 */ /* 0x000fc600078e02ff */
        /* <DEDUP_REMOVED lines=11> */
[----:B------:R-:W-:-:S05]  /*17360*/  PRMT R94, R94, 0x9910, RZ ;  /* 0x000099105e5e7816 */ /* 0x000fca00000000ff */
[----:B------:R-:W-:Y:S02]  /*17370*/  IMAD R94, R77, R94, RZ ;  /* 0x0000005e4d5e7224 */ /* 0x000fe400078e02ff */
[----:B------:R-:W-:-:S05]  /*17380*/  IMAD R77, R156, R156, RZ ;  /* 0x0000009c9c4d7224 */ /* 0x000fca00078e02ff */
        /* <DEDUP_REMOVED lines=8> */
[----:B------:R-:W-:-:S03]  /*17410*/  PRMT R20, R20, 0x7710, RZ ;  /* 0x0000771014147816 */ /* 0x000fc600000000ff */
[----:B------:R-:W-:Y:S02]  /*17420*/  IMAD.MOV.U32 R142, RZ, RZ, R15 ;  /* 0x000000ffff8e7224 */ /* 0x000fe400078e000f */
        /* <DEDUP_REMOVED lines=20> */
[----:B------:R-:W-:Y:S01]  /*17570*/  IMAD.MOV R79, RZ, RZ, -R79 ;  /* 0x000000ffff4f7224 */ /* 0x000fe200078e0a4f */
[----:B------:R-:W-:-:S04]  /*17580*/  PRMT R89, R89, 0x9910, RZ ;  /* 0x0000991059597816 */ /* 0x000fc800000000ff */
[----:B------:R-:W-:-:S04]  /*17590*/  PRMT R79, R79, 0x7710, RZ ;  /* 0x000077104f4f7816 */ /* 0x000fc800000000ff */
[----:B------:R-:W-:Y:S01]  /*175a0*/  IADD3 R79, PT, PT, R20, R79, RZ ;  /* 0x0000004f144f7210 */ /* 0x000fe20007ffe0ff */
        /* <DEDUP_REMOVED lines=9> */
[----:B------:R-:W-:Y:S01]  /*17640*/  IMAD.MOV R87, RZ, RZ, -R87 ;  /* 0x000000ffff577224 */ /* 0x000fe200078e0a57 */
[----:B------:R-:W-:Y:S02]  /*17650*/  PRMT R156, R156, 0x9910, RZ ;  /* 0x000099109c9c7816 */ /* 0x000fe400000000ff */
[----:B------:R-:W-:Y:S02]  /*17660*/  PRMT R15, R15, 0x9910, RZ ;  /* 0x000099100f0f7816 */ /* 0x000fe400000000ff */
[----:B------:R-:W-:-:S04]  /*17670*/  PRMT R87, R87, 0x7710, RZ ;  /* 0x0000771057577816 */ /* 0x000fc800000000ff */
[----:B------:R-:W-:Y:S01]  /*17680*/  IADD3 R87, PT, PT, R79, R87, RZ ;  /* 0x000000574f577210 */ /* 0x000fe20007ffe0ff */
        /* <DEDUP_REMOVED lines=39> */
[----:B------:R-:W-:Y:S01]  /*17900*/  IMAD.IADD R191, R130, 0x1, R0 ;  /* 0x0000000182bf7824 */ /* 0x000fe200078e0200 */
[----:B------:R-:W-:Y:S02]  /*17910*/  LOP3.LUT R0, R12, 0xffff, RZ, 0xc0, !PT ;  /* 0x0000ffff0c007812 */ /* 0x000fe400078ec0ff */
[----:B------:R-:W-:-:S03]  /*17920*/  PRMT R166, R166, 0x9910, RZ ;  /* 0x00009910a6a67816 */ /* 0x000fc600000000ff */
[----:B------:R-:W-:Y:S01]  /*17930*/  IMAD R0, R0, 0x25e3, RZ ;  /* 0x000025e300007824 */ /* 0x000fe200078e02ff */
[----:B------:R-:W-:Y:S02]  /*17940*/  PRMT R87, R87, 0x9910, RZ ;  /* 0x0000991057577816 */ /* 0x000fe400000000ff */
[----:B------:R-:W-:Y:S02]  /*17950*/  MOV R81, R166 ;  /* 0x000000a600517202 */ /* 0x000fe40000000f00 */
[----:B------:R-:W-:-:S03]  /*17960*/  SHF.R.U32.HI R0, RZ, 0x10, R0 ;  /* 0x00000010ff007819 */ /* 0x000fc60000011600 */
[----:B------:R-:W-:Y:S02]  /*17970*/  IMAD R81, R81, R87, RZ ;  /* 0x0000005751517224 */ /* 0x000fe400078e02ff */
[----:B------:R-:W-:-:S05]  /*17980*/  IMAD.MOV R87, RZ, RZ, -R0 ;  /* 0x000000ffff577224 */ /* 0x000fca00078e0a00 */
[----:B------:R-:W-:-:S05]  /*17990*/  PRMT R87, R87, 0x7710, RZ ;  /* 0x0000771057577816 */ /* 0x000fca00000000ff */
[----:B------:R-:W-:Y:S01]  /*179a0*/  IMAD.IADD R89, R12, 0x1, R87 ;  /* 0x000000010c597824 */ /* 0x000fe200078e0257 */
[----:B------:R-:W-:-:S05]  /*179b0*/  LOP3.LUT R87, R3, 0xffff, RZ, 0xc0, !PT ;  /* 0x0000ffff03577812 */ /* 0x000fca00078ec0ff */
[----:B------:R-:W-:Y:S01]  /*179c0*/  IMAD R87, R87, 0x5391, RZ ;  /* 0x0000539157577824 */ /* 0x000fe200078e02ff */
[----:B------:R-:W-:-:S04]  /*179d0*/  LOP3.LUT R89, R89, 0xffff, RZ, 0xc0, !PT ;  /* 0x0000ffff59597812 */ /* 0x000fc800078ec0ff */
[----:B------:R-:W-:Y:S02]  /*179e0*/  SHF.R.U32.HI R87, RZ, 0x10, R87 ;  /* 0x00000010ff577819 */ /* 0x000fe40000011657 */
[----:B------:R-:W-:Y:S02]  /*179f0*/  LEA.HI R89, R89, R0, RZ, 0x1f ;  /* 0x0000000059597211 */ /* 0x000fe400078ff8ff */
[----:B------:R-:W-:Y:S02]  /*17a00*/  IADD3 R0, PT, PT, RZ, -R87, RZ ;  /* 0x80000057ff007210 */ /* 0x000fe40007ffe0ff */
[----:B------:R-:W-:Y:S02]  /*17a10*/  PRMT R7, R7, 0x9910, RZ ;  /* 0x0000991007077816 */ /* 0x000fe400000000ff */
[----:B------:R-:W-:Y:S02]  /*17a20*/  PRMT R2, R2, 0x9910, RZ ;  /* 0x0000991002027816 */ /* 0x000fe400000000ff */
[----:B------:R-:W-:-:S03]  /*17a30*/  PRMT R0, R0, 0x7710, RZ ;  /* 0x0000771000007816 */ /* 0x000fc600000000ff */
[----:B------:R-:W-:Y:S02]  /*17a40*/  IMAD R2, R7, R2, RZ ;  /* 0x0000000207027224 */ /* 0x000fe400078e02ff */
[----:B------:R-:W-:-:S05]  /*17a50*/  IMAD.IADD R7, R3, 0x1, R0 ;  /* 0x0000000103077824 */ /* 0x000fca00078e0200 */
[----:B------:R-:W-:-:S04]  /*17a60*/  LOP3.LUT R7, R7, 0xffff, RZ, 0xc0, !PT ;  /* 0x0000ffff07077812 */ /* 0x000fc800078ec0ff */
[----:B------:R-:W-:Y:S02]  /*17a70*/  LEA.HI R188, R7, R87, RZ, 0x1f ;  /* 0x0000005707bc7211 */ /* 0x000fe400078ff8ff */
[----:B------:R-:W-:Y:S02]  /*17a80*/  LOP3.LUT R7, R2, 0xffff, RZ, 0xc0, !PT ;  /* 0x0000ffff02077812 */ /* 0x000fe400078ec0ff */
[----:B------:R-:W-:-:S03]  /*17a90*/  LOP3.LUT R89, R89, 0xffff, RZ, 0xc0, !PT ;  /* 0x0000ffff59597812 */ /* 0x000fc600078ec0ff */
[----:B------:R-:W-:Y:S01]  /*17aa0*/  IMAD R7, R7, 0x25e3, RZ ;  /* 0x000025e307077824 */ /* 0x000fe200078e02ff */
[----:B------:R-:W-:Y:S02]  /*17ab0*/  PRMT R172, R172, 0x9910, RZ ;  /* 0x00009910acac7816 */ /* 0x000fe400000000ff */
[----:B------:R-:W-:Y:S02]  /*17ac0*/  PRMT R83, R83, 0x9910, RZ ;  /* 0x0000991053537816 */ /* 0x000fe400000000ff */
[----:B------:R-:W-:Y:S02]  /*17ad0*/  SHF.R.U32.HI R87, RZ, 0x7, R89 ;  /* 0x00000007ff577819 */ /* 0x000fe40000011659 */
[----:B------:R-:W-:Y:S01]  /*17ae0*/  SHF.R.U32.HI R7, RZ, 0x10, R7 ;  /* 0x00000010ff077819 */ /* 0x000fe20000011607 */
[----:B------:R-:W-:Y:S01]  /*17af0*/  IMAD R0, R172, R83, RZ ;  /* 0x00000053ac007224 */ /* 0x000fe200078e02ff */
[----:B------:R-:W-:-:S03]  /*17b00*/  PRMT R87, R87, 0x9910, RZ ;  /* 0x0000991057577816 */ /* 0x000fc600000000ff */
[----:B------:R-:W-:Y:S01]  /*17b10*/  IMAD.MOV R83, RZ, RZ, -R7 ;  /* 0x000000ffff537224 */ /* 0x000fe200078e0a07 */
[----:B------:R-:W-:Y:S01]  /*17b20*/  LOP3.LUT R89, R0, 0xffff, RZ, 0xc0, !PT ;  /* 0x0000ffff00597812 */ /* 0x000fe200078ec0ff */
[----:B------:R-:W-:-:S03]  /*17b30*/  IMAD R87, R87, 0xdf, RZ ;  /* 0x000000df57577824 */ /* 0x000fc600078e02ff */
[----:B------:R-:W-:Y:S01]  /*17b40*/  PRMT R83, R83, 0x7710, RZ ;  /* 0x0000771053537816 */ /* 0x000fe200000000ff */
[----:B------:R-:W-:Y:S01]  /*17b50*/  IMAD R89, R89, 0x20b5, RZ ;  /* 0x000020b559597824 */ /* 0x000fe200078e02ff */
[----:B------:R-:W-:-:S03]  /*17b60*/  IADD3 R87, PT, PT, RZ, -R87, RZ ;  /* 0x80000057ff577210 */ /* 0x000fc60007ffe0ff */
[----:B------:R-:W-:Y:S01]  /*17b70*/  IMAD.IADD R83, R2, 0x1, R83 ;  /* 0x0000000102537824 */ /* 0x000fe200078e0253 */
[----:B------:R-:W-:Y:S02]  /*17b80*/  PRMT R87, R87, 0x7710, RZ ;  /* 0x0000771057577816 */ /* 0x000fe400000000ff */
[----:B------:R-:W-:Y:S02]  /*17b90*/  SHF.R.U32.HI R89, RZ, 0x10, R89 ;  /* 0x00000010ff597819 */ /* 0x000fe40000011659 */
[----:B------:R-:W-:Y:S01]  /*17ba0*/  LOP3.LUT R83, R83, 0xffff, RZ, 0xc0, !PT ;  /* 0x0000ffff53537812 */ /* 0x000fe200078ec0ff */
[----:B------:R-:W-:Y:S01]  /*17bb0*/  IMAD.IADD R190, R12, 0x1, R87 ;  /* 0x000000010cbe7824 */ /* 0x000fe200078e0257 */
[----:B------:R-:W-:Y:S02]  /*17bc0*/  IADD3 R12, PT, PT, RZ, -R89, RZ ;  /* 0x80000059ff0c7210 */ /* 0x000fe40007ffe0ff */
[----:B------:R-:W-:Y:S02]  /*17bd0*/  LEA.HI R186, R83, R7, RZ, 0x1f ;  /* 0x0000000753ba7211 */ /* 0x000fe400078ff8ff */
[----:B------:R-:W-:-:S02]  /*17be0*/  LOP3.LUT R7, R123, 0xffff, RZ, 0xc0, !PT ;  /* 0x0000ffff7b077812 */ /* 0x000fc400078ec0ff */
        /* <DEDUP_REMOVED lines=67> */
[----:B------:R-:W-:Y:S02]  /*18020*/  IMAD.MOV.U32 R13, RZ, RZ, R85 ;  /* 0x000000ffff0d7224 */ /* 0x000fe400078e0055 */
[----:B------:R-:W-:Y:S01]  /*18030*/  IMAD R7, R180, R180, RZ ;  /* 0x000000b4b4077224 */ /* 0x000fe200078e02ff */
        /* <DEDUP_REMOVED lines=79> */
[----:B------:R-:W-:Y:S02]  /*18530*/  PRMT R89, R89, 0x7710, RZ ;  /* 0x0000771059597816 */ /* 0x000fe400000000ff */
[----:B------:R-:W-:Y:S02]  /*18540*/  PRMT R91, R91, 0x9910, RZ ;  /* 0x000099105b5b7816 */ /* 0x000fe400000000ff */
[----:B------:R-:W-:Y:S01]  /*18550*/  PRMT R8, R8, 0x9910, RZ ;  /* 0x0000991008087816 */ /* 0x000fe200000000ff */
        /* <DEDUP_REMOVED lines=22> */
[----:B------:R-:W-:-:S04]  /*186c0*/  IADD3 R67, PT, PT, R7, R67, RZ ;  /* 0x0000004307437210 */ /* 0x000fc80007ffe0ff */
[----:B------:R-:W-:Y:S02]  /*186d0*/  PRMT R67, R67, 0x9910, RZ ;  /* 0x0000991043437816 */ /* 0x000fe400000000ff */
[----:B------:R-:W-:-:S03]  /*186e0*/  PRMT R4, R4, 0x9910, RZ ;  /* 0x0000991004047816 */ /* 0x000fc600000000ff */
[----:B------:R-:W-:-:S04]  /*186f0*/  IMAD.MOV.U32 R7, RZ, RZ, R67 ;  /* 0x000000ffff077224 */ /* 0x000fc800078e0043 */
        /* <DEDUP_REMOVED lines=37> */
[----:B------:R-:W-:Y:S01]  /*18950*/  PRMT R67, R67, 0x9910, RZ ;  /* 0x0000991043437816 */ /* 0x000fe200000000ff */
[----:B------:R-:W-:-:S04]  /*18960*/  IMAD R66, R60, R60, RZ ;  /* 0x0000003c3c427224 */ /* 0x000fc800078e02ff */
[----:B------:R-:W-:Y:S02]  /*18970*/  IMAD R5, R5, R67, RZ ;  /* 0x0000004305057224 */ /* 0x000fe400078e02ff */
[----:B------:R-:W-:-:S04]  /*18980*/  IMAD.HI.U32 R67, R66, 0xff0100, RZ ;  /* 0x00ff010042437827 */ /* 0x000fc800078e00ff */
[----:B------:R-:W-:Y:S02]  /*18990*/  IMAD R67, R67, -0x101, R66 ;  /* 0xfffffeff43437824 */ /* 0x000fe400078e0242 */
[----:B------:R-:W-:Y:S02]  /*189a0*/  IMAD R66, R61, R61, RZ ;  /* 0x0000003d3d427224 */ /* 0x000fe400078e02ff */
[----:B------:R-:W-:Y:S02]  /*189b0*/  IMAD R60, R60, R67, RZ ;  /* 0x000000433c3c7224 */ /* 0x000fe400078e02ff */
[----:B------:R-:W-:-:S04]  /*189c0*/  IMAD.HI.U32 R67, R66, 0xff0100, RZ ;  /* 0x00ff010042437827 */ /* 0x000fc800078e00ff */
[----:B------:R-:W-:-:S04]  /*189d0*/  IMAD R67, R67, -0x101, R66 ;  /* 0xfffffeff43437824 */ /* 0x000fc800078e0242 */
[----:B------:R-:W-:Y:S02]  /*189e0*/  IMAD R166, R61, R67, RZ ;  /* 0x000000433da67224 */ /* 0x000fe400078e02ff */
[----:B------:R-:W-:-:S04]  /*189f0*/  IMAD R61, R167, R167, RZ ;  /* 0x000000a7a73d7224 */ /* 0x000fc800078e02ff */
[----:B------:R-:W-:-:S04]  /*18a00*/  IMAD.HI.U32 R66, R61, 0xff0100, RZ ;  /* 0x00ff01003d427827 */ /* 0x000fc800078e00ff */
[----:B------:R-:W-:Y:S02]  /*18a10*/  IMAD R66, R66, -0x101, R61 ;  /* 0xfffffeff42427824 */ /* 0x000fe400078e023d */
[----:B------:R-:W-:Y:S02]  /*18a20*/  IMAD R61, R129, R129, RZ ;  /* 0x00000081813d7224 */ /* 0x000fe400078e02ff */
[----:B------:R-:W-:Y:S02]  /*18a30*/  IMAD R167, R167, R66, RZ ;  /* 0x00000042a7a77224 */ /* 0x000fe400078e02ff */
[----:B------:R-:W-:-:S04]  /*18a40*/  IMAD.HI.U32 R66, R61, 0xf92fb3, RZ ;  /* 0x00f92fb33d427827 */ /* 0x000fc800078e00ff */
[----:B------:R-:W-:Y:S02]  /*18a50*/  IMAD R61, R66, -0x107, R61 ;  /* 0xfffffef9423d7824 */ /* 0x000fe400078e023d */
[----:B------:R-:W-:-:S04]  /*18a60*/  IMAD R66, R168, R168, RZ ;  /* 0x000000a8a8427224 */ /* 0x000fc800078e02ff */
[----:B------:R-:W-:-:S04]  /*18a70*/  IMAD.HI.U32 R67, R66, 0xf92fb3, RZ ;  /* 0x00f92fb342437827 */ /* 0x000fc800078e00ff */
[----:B------:R-:W-:Y:S02]  /*18a80*/  IMAD R67, R67, -0x107, R66 ;  /* 0xfffffef943437824 */ /* 0x000fe400078e0242 */
[----:B------:R-:W-:Y:S02]  /*18a90*/  IMAD R66, R169, R169, RZ ;  /* 0x000000a9a9427224 */ /* 0x000fe400078e02ff */
[----:B------:R-:W-:Y:S02]  /*18aa0*/  IMAD R168, R168, R67, RZ ;  /* 0x00000043a8a87224 */ /* 0x000fe400078e02ff */
        /* <DEDUP_REMOVED lines=383> */
[----:B------:R-:W-:-:S04]  /*1a2a0*/  IMAD.HI.U32 R148, R166, 0xff0100, RZ ;  /* 0x00ff0100a6947827 */ /* 0x000fc800078e00ff */
[----:B------:R-:W-:Y:S02]  /*1a2b0*/  IMAD R166, R148, -0x101, R166 ;  /* 0xfffffeff94a67824 */ /* 0x000fe400078e02a6 */
        /* <DEDUP_REMOVED lines=15> */
[----:B------:R-:W-:Y:S01]  /*1a3b0*/  IMAD R62, R148, -0x10d, R62 ;  /* 0xfffffef3943e7824 */ /* 0x000fe200078e023e */
[----:B------:R-:W-:-:S05]  /*1a3c0*/  IADD3 R148, PT, PT, R166, R167, RZ ;  /* 0x000000a7a6947210 */ /* 0x000fca0007ffe0ff */
[----:B------:R1:W-:Y:S02]  /*1a3d0*/  STL [R1+0x1a4], R148 ;  /* 0x0001a49401007387 */ /* 0x0003e40000100800 */
[----:B-1----:R-:W-:-:S05]  /*1a3e0*/  IADD3 R148, PT, PT, R169, R168, -R61 ;  /* 0x000000a8a9947210 */ /* 0x002fca0007ffe83d */
[----:B------:R1:W-:Y:S02]  /*1a3f0*/  STL [R1+0x198], R148 ;  /* 0x0001989401007387 */ /* 0x0003e40000100800 */
[----:B-1----:R-:W-:-:S04]  /*1a400*/  IMAD.HI.U32 R148, R160, 0xf1d48c, RZ ;  /* 0x00f1d48ca0947827 */ /* 0x002fc800078e00ff */
        /* <DEDUP_REMOVED lines=40> */
[----:B------:R1:W-:Y:S01]  /*1a690*/  STL [R1+0x174], R148 ;  /* 0x0001749401007387 */ /* 0x0003e20000100800 */
[----:B------:R-:W-:Y:S01]  /*1a6a0*/  IADD3 R155, PT, PT, R155, R154, -R66 ;  /* 0x0000009a9b9b7210 */ /* 0x000fe20007ffe842 */
[----:B------:R-:W-:Y:S01]  /*1a6b0*/  IMAD.IADD R154, R156, 0x1, R157 ;  /* 0x000000019c9a7824 */ /* 0x000fe200078e029d */
[----:B-1----:R-:W-:-:S05]  /*1a6c0*/  IADD3 R148, PT, PT, R157, R156, -R67 ;  /* 0x0000009c9d947210 */ /* 0x002fca0007ffe843 */
[----:B------:R1:W-:Y:S02]  /*1a6d0*/  STL [R1+0x168], R148 ;  /* 0x0001689401007387 */ /* 0x0003e40000100800 */
[----:B-1----:R-:W-:Y:S02]  /*1a6e0*/  IMAD.HI.U32 R148, R153, 0xd2ba09, RZ ;  /* 0x00d2ba0999947827 */ /* 0x002fe400078e00ff */
[----:B------:R1:W-:Y:S02]  /*1a6f0*/  STL [R1+0x16c], R154 ;  /* 0x00016c9a01007387 */ /* 0x0003e40000100800 */
[----:B------:R-:W-:Y:S02]  /*1a700*/  IMAD R153, R148, -0x137, R153 ;  /* 0xfffffec994997824 */ /* 0x000fe400078e0299 */
[----:B------:R-:W-:-:S04]  /*1a710*/  IMAD.HI.U32 R148, R69, 0xd2ba09, RZ ;  /* 0x00d2ba0945947827 */ /* 0x000fc800078e00ff */
[----:B------:R-:W-:Y:S01]  /*1a720*/  IMAD R69, R148, -0x137, R69 ;  /* 0xfffffec994457824 */ /* 0x000fe200078e0245 */
[----:B-1----:R-:W-:Y:S02]  /*1a730*/  IADD3 R154, PT, PT, R159, R158, -R68 ;  /* 0x0000009e9f9a7210 */ /* 0x002fe40007ffe844 */
[----:B------:R-:W-:-:S03]  /*1a740*/  LOP3.LUT R148, R101, 0xffff, RZ, 0xc0, !PT ;  /* 0x0000ffff65947812 */ /* 0x000fc600078ec0ff */
[----:B------:R1:W-:Y:S02]  /*1a750*/  STL [R1+0x160], R154 ;  /* 0x0001609a01007387 */ /* 0x0003e40000100800 */
[----:B------:R-:W-:Y:S02]  /*1a760*/  IMAD R148, R148, 0xb71, RZ ;  /* 0x00000b7194947824 */ /* 0x000fe400078e02ff */
[----:B-1----:R-:W-:-:S03]  /*1a770*/  IMAD.HI.U32 R154, R152, 0xd2ba09, RZ ;  /* 0x00d2ba09989a7827 */ /* 0x002fc600078e00ff */
[----:B------:R-:W-:Y:S01]  /*1a780*/  SHF.R.U32.HI R148, RZ, 0x13, R148 ;  /* 0x00000013ff947819 */ /* 0x000fe20000011694 */
[----:B------:R-:W-:-:S03]  /*1a790*/  IMAD R152, R154, -0x137, R152 ;  /* 0xfffffec99a987824 */ /* 0x000fc600078e0298 */
[----:B------:R-:W-:Y:S02]  /*1a7a0*/  PRMT R148, R148, 0x9910, RZ ;  /* 0x0000991094947816 */ /* 0x000fe400000000ff */
[----:B------:R-:W-:Y:S02]  /*1a7b0*/  IADD3 R154, PT, PT, R153, R152, RZ ;  /* 0x00000098999a7210 */ /* 0x000fe40007ffe0ff */
[----:B------:R-:W-:Y:S01]  /*1a7c0*/  IADD3 R153, PT, PT, R152, R153, -R69 ;  /* 0x0000009998997210 */ /* 0x000fe20007ffe845 */
[----:B------:R-:W-:-:S04]  /*1a7d0*/  IMAD.HI.U32 R152, R70, 0xd16155, RZ ;  /* 0x00d1615546987827 */ /* 0x000fc800078e00ff */
[----:B------:R-:W-:Y:S02]  /*1a7e0*/  IMAD R70, R152, -0x139, R70 ;  /* 0xfffffec798467824 */ /* 0x000fe400078e0246 */
[----:B------:R-:W-:Y:S02]  /*1a7f0*/  IMAD R148, R148, 0xb3, RZ ;  /* 0x000000b394947824 */ /* 0x000fe400078e02ff */
[----:B------:R-:W-:-:S04]  /*1a800*/  IMAD.HI.U32 R152, R150, 0xd16155, RZ ;  /* 0x00d1615596987827 */ /* 0x000fc800078e00ff */
[----:B------:R-:W-:Y:S02]  /*1a810*/  IMAD.MOV R148, RZ, RZ, -R148 ;  /* 0x000000ffff947224 */ /* 0x000fe400078e0a94 */
[----:B------:R-:W-:Y:S02]  /*1a820*/  IMAD R150, R152, -0x139, R150 ;  /* 0xfffffec798967824 */ /* 0x000fe400078e0296 */
[----:B------:R-:W-:Y:S01]  /*1a830*/  IMAD.HI.U32 R152, R151, 0xd16155, RZ ;  /* 0x00d1615597987827 */ /* 0x000fe200078e00ff */
[----:B------:R-:W-:-:S03]  /*1a840*/  PRMT R148, R148, 0x7710, RZ ;  /* 0x0000771094947816 */ /* 0x000fc600000000ff */
[----:B------:R-:W-:Y:S01]  /*1a850*/  IMAD R151, R152, -0x139, R151 ;  /* 0xfffffec798977824 */ /* 0x000fe200078e0297 */
[----:B------:R-:W-:Y:S01]  /*1a860*/  IADD3 R101, PT, PT, R101, R148, RZ ;  /* 0x0000009465657210 */ /* 0x000fe20007ffe0ff */
[----:B------:R-:W-:-:S04]  /*1a870*/  IMAD.HI.U32 R148, R149, 0xcebcf9, RZ ;  /* 0x00cebcf995947827 */ /* 0x000fc800078e00ff */
[----:B------:R-:W-:Y:S01]  /*1a880*/  IMAD.IADD R152, R150, 0x1, R151 ;  /* 0x0000000196987824 */ /* 0x000fe200078e0297 */
[----:B------:R-:W-:Y:S01]  /*1a890*/  IADD3 R150, PT, PT, R151, R150, -R70 ;  /* 0x0000009697967210 */ /* 0x000fe20007ffe846 */
[----:B------:R-:W-:Y:S02]  /*1a8a0*/  IMAD R149, R148, -0x13d, R149 ;  /* 0xfffffec394957824 */ /* 0x000fe400078e0295 */
[----:B------:R-:W-:Y:S02]  /*1a8b0*/  IMAD.HI.U32 R148, R71, 0xcebcf9, RZ ;  /* 0x00cebcf947947827 */ /* 0x000fe400078e00ff */
[----:B------:R1:W-:Y:S02]  /*1a8c0*/  STL [R1+0x150], R150 ;  /* 0x0001509601007387 */ /* 0x0003e40000100800 */
[----:B------:R-:W-:Y:S02]  /*1a8d0*/  IMAD R71, R148, -0x13d, R71 ;  /* 0xfffffec394477824 */ /* 0x000fe400078e0247 */
[----:B------:R-:W-:Y:S01]  /*1a8e0*/  IMAD.HI.U32 R148, R147, 0xcebcf9, RZ ;  /* 0x00cebcf993947827 */ /* 0x000fe200078e00ff */
[----:B-1----:R-:W-:-:S03]  /*1a8f0*/  LOP3.LUT R150, R98, 0xffff, RZ, 0xc0, !PT ;  /* 0x0000ffff62967812 */ /* 0x002fc600078ec0ff */
[----:B------:R-:W-:Y:S02]  /*1a900*/  IMAD R148, R148, -0x13d, R147 ;  /* 0xfffffec394947824 */ /* 0x000fe400078e0293 */
[----:B------:R-:W-:-:S05]  /*1a910*/  IMAD R150, R150, 0x5a85, RZ ;  /* 0x00005a8596967824 */ /* 0x000fca00078e02ff */
[----:B------:R-:W-:Y:S01]  /*1a920*/  SHF.R.U32.HI R147, RZ, 0x16, R150 ;  /* 0x00000016ff937819 */ /* 0x000fe20000011696 */
[----:B------:R-:W-:Y:S01]  /*1a930*/  IMAD.IADD R150, R149, 0x1, R148 ;  /* 0x0000000195967824 */ /* 0x000fe200078e0294 */
[----:B------:R-:W-:Y:S01]  /*1a940*/  IADD3 R149, PT, PT, R148, R149, -R71 ;  /* 0x0000009594957210 */ /* 0x000fe20007ffe847 */
[----:B------:R-:W-:Y:S01]  /*1a950*/  IMAD.HI.U32 R148, R72, 0xc5fe75, RZ ;  /* 0x00c5fe7548947827 */ /* 0x000fe200078e00ff */
[----:B------:R-:W-:-:S03]  /*1a960*/  PRMT R147, R147, 0x9910, RZ ;  /* 0x0000991093937816 */ /* 0x000fc600000000ff */
[----:B------:R-:W-:Y:S02]  /*1a970*/  IMAD R72, R148, -0x14b, R72 ;  /* 0xfffffeb594487824 */ /* 0x000fe400078e0248 */
[----:B------:R-:W-:-:S04]  /*1a980*/  IMAD.HI.U32 R148, R145, 0xc5fe75, RZ ;  /* 0x00c5fe7591947827 */ /* 0x000fc800078e00ff */
[----:B------:R-:W-:Y:S02]  /*1a990*/  IMAD R145, R148, -0x14b, R145 ;  /* 0xfffffeb594917824 */ /* 0x000fe400078e0291 */
[----:B------:R-:W-:Y:S02]  /*1a9a0*/  IMAD R148, R147, 0xb5, RZ ;  /* 0x000000b593947824 */ /* 0x000fe400078e02ff */
[----:B------:R-:W-:-:S04]  /*1a9b0*/  IMAD.HI.U32 R147, R146, 0xc5fe75, RZ ;  /* 0x00c5fe7592937827 */ /* 0x000fc800078e00ff */
[----:B------:R-:W-:Y:S02]  /*1a9c0*/  IMAD R147, R147, -0x14b, R146 ;  /* 0xfffffeb593937824 */ /* 0x000fe400078e0292 */
[----:B------:R-:W-:-:S03]  /*1a9d0*/  IMAD.MOV R146, RZ, RZ, -R148 ;  /* 0x000000ffff927224 */ /* 0x000fc600078e0a94 */
[----:B------:R-:W-:Y:S02]  /*1a9e0*/  IADD3 R148, PT, PT, R145, R147, RZ ;  /* 0x0000009391947210 */ /* 0x000fe40007ffe0ff */
[----:B------:R-:W-:Y:S01]  /*1a9f0*/  IADD3 R147, PT, PT, R147, R145, -R72 ;  /* 0x0000009193937210 */ /* 0x000fe20007ffe848 */
[----:B------:R-:W-:Y:S01]  /*1aa00*/  IMAD.HI.U32 R145, R144, 0xc27807, RZ ;  /* 0x00c2780790917827 */ /* 0x000fe200078e00ff */
[----:B------:R-:W-:-:S03]  /*1aa10*/  PRMT R146, R146, 0x7710, RZ ;  /* 0x0000771092927816 */ /* 0x000fc600000000ff */
[----:B------:R-:W-:Y:S02]  /*1aa20*/  IMAD R144, R145, -0x151, R144 ;  /* 0xfffffeaf91907824 */ /* 0x000fe400078e0290 */
[----:B------:R-:W-:-:S04]  /*1aa30*/  IMAD.HI.U32 R145, R73, 0xc27807, RZ ;  /* 0x00c2780749917827 */ /* 0x000fc800078e00ff */
[----:B------:R-:W-:Y:S01]  /*1aa40*/  IMAD.IADD R98, R98, 0x1, R146 ;  /* 0x0000000162627824 */ /* 0x000fe200078e0292 */
[----:B------:R-:W-:Y:S01]  /*1aa50*/  LOP3.LUT R146, R96, 0xffff, RZ, 0xc0, !PT ;  /* 0x0000ffff60927812 */ /* 0x000fe200078ec0ff */
[----:B------:R-:W-:Y:S02]  /*1aa60*/  IMAD R73, R145, -0x151, R73 ;  /* 0xfffffeaf91497824 */ /* 0x000fe400078e0249 */
[----:B------:R-:W-:-:S04]  /*1aa70*/  IMAD.HI.U32 R145, R143, 0xc27807, RZ ;  /* 0x00c278078f917827 */ /* 0x000fc800078e00ff */
[----:B------:R-:W-:Y:S02]  /*1aa80*/  IMAD R146, R146, 0xab9, RZ ;  /* 0x00000ab992927824 */ /* 0x000fe400078e02ff */
[----:B------:R-:W-:-:S03]  /*1aa90*/  IMAD R145, R145, -0x151, R143 ;  /* 0xfffffeaf91917824 */ /* 0x000fc600078e028f */
        /* <DEDUP_REMOVED lines=10> */
[----:B------:R-:W-:Y:S01]  /*1ab40*/  IMAD R143, R143, -0x15b, R142 ;  /* 0xfffffea58f8f7824 */ /* 0x000fe200078e028e */
[----:B------:R-:W-:-:S03]  /*1ab50*/  IADD3 R142, PT, PT, RZ, -R144, RZ ;  /* 0x80000090ff8e7210 */ /* 0x000fc60007ffe0ff */
[----:B------:R-:W-:Y:S01]  /*1ab60*/  IMAD.IADD R144, R141, 0x1, R143 ;  /* 0x000000018d907824 */ /* 0x000fe200078e028f */
        /* <DEDUP_REMOVED lines=11> */
[----:B------:R-:W-:Y:S02]  /*1ac20*/  SHF.R.U32.HI R139, RZ, 0x16, R142 ;  /* 0x00000016ff8b7819 */ /* 0x000fe4000001168e */
[----:B------:R-:W-:Y:S02]  /*1ac30*/  IADD3 R142, PT, PT, R140, R141, RZ ;  /* 0x0000008d8c8e7210 */ /* 0x000fe40007ffe0ff */
        /* <DEDUP_REMOVED lines=9> */
[----:B------:R-:W-:Y:S02]  /*1acd0*/  IMAD.MOV R138, RZ, RZ, -R140 ;  /* 0x000000ffff8a7224 */ /* 0x000fe400078e0a8c */
[----:B------:R-:W-:-:S03]  /*1ace0*/  IMAD R6, R102, R102, RZ ;  /* 0x0000006666067224 */ /* 0x000fc600078e02ff */
[----:B------:R-:W-:Y:S01]  /*1acf0*/  PRMT R138, R138, 0x7710, RZ ;  /* 0x000077108a8a7816 */ /* 0x000fe200000000ff */
[----:B------:R-:W-:Y:S01]  /*1ad00*/  IMAD.IADD R140, R137, 0x1, R139 ;  /* 0x00000001898c7824 */ /* 0x000fe200078e028b */
[----:B------:R-:W-:Y:S01]  /*1ad10*/  IADD3 R139, PT, PT, R139, R137, -R76 ;  /* 0x000000898b8b7210 */ /* 0x000fe20007ffe84c */
[----:B------:R-:W-:Y:S01]  /*1ad20*/  IMAD.HI.U32 R14, R6, 0x869223, RZ ;  /* 0x00869223060e7827 */ /* 0x000fe200078e00ff */
[----:B------:R-:W-:-:S03]  /*1ad30*/  IADD3 R137, PT, PT, R77, R138, RZ ;  /* 0x0000008a4d897210 */ /* 0x000fc60007ffe0ff */
[----:B------:R-:W-:Y:S01]  /*1ad40*/  IMAD.HI.U32 R77, R136, 0xb68d32, RZ ;  /* 0x00b68d32884d7827 */ /* 0x000fe200078e00ff */
[----:B------:R-:W-:-:S03]  /*1ad50*/  LOP3.LUT R138, R79, 0xffff, RZ, 0xc0, !PT ;  /* 0x0000ffff4f8a7812 */ /* 0x000fc600078ec0ff */
[----:B------:R-:W-:Y:S02]  /*1ad60*/  IMAD R14, R14, -0x1e7, R6 ;  /* 0xfffffe190e0e7824 */ /* 0x000fe400078e0206 */
[----:B------:R-:W-:Y:S02]  /*1ad70*/  IMAD R136, R77, -0x167, R136 ;  /* 0xfffffe994d887824 */ /* 0x000fe400078e0288 */
[----:B------:R-:W-:Y:S02]  /*1ad80*/  IMAD R6, R103, R103, RZ ;  /* 0x0000006767067224 */ /* 0x000fe400078e02ff */
[----:B------:R-:W-:-:S04]  /*1ad90*/  IMAD.HI.U32 R77, R135, 0xb68d32, RZ ;  /* 0x00b68d32874d7827 */ /* 0x000fc800078e00ff */
[----:B------:R-:W-:Y:S02]  /*1ada0*/  IMAD R102, R102, R14, RZ ;  /* 0x0000000e66667224 */ /* 0x000fe400078e02ff */
[----:B------:R-:W-:-:S04]  /*1adb0*/  IMAD.HI.U32 R14, R6, 0x869223, RZ ;  /* 0x00869223060e7827 */ /* 0x000fc800078e00ff */
[----:B------:R-:W-:Y:S02]  /*1adc0*/  IMAD R77, R77, -0x167, R135 ;  /* 0xfffffe994d4d7824 */ /* 0x000fe400078e0287 */
[----:B------:R-:W-:-:S04]  /*1add0*/  IMAD.HI.U32 R135, R134, 0xb68d32, RZ ;  /* 0x00b68d3286877827 */ /* 0x000fc800078e00ff */
[----:B------:R-:W-:Y:S02]  /*1ade0*/  IMAD R138, R138, 0x5255, RZ ;  /* 0x000052558a8a7824 */ /* 0x000fe400078e02ff */
[----:B------:R-:W-:Y:S01]  /*1adf0*/  IMAD R14, R14, -0x1e7, R6 ;  /* 0xfffffe190e0e7824 */ /* 0x000fe200078e0206 */
[----:B------:R-:W-:Y:S01]  /*1ae00*/  LOP3.LUT R6, R100, 0xffff, RZ, 0xc0, !PT ;  /* 0x0000ffff64067812 */ /* 0x000fe200078ec0ff */
[----:B------:R-:W-:Y:S01]  /*1ae10*/  IMAD R135, R135, -0x167, R134 ;  /* 0xfffffe9987877824 */ /* 0x000fe200078e0286 */
[----:B------:R-:W-:-:S03]  /*1ae20*/  SHF.R.U32.HI R134, RZ, 0x16, R138 ;  /* 0x00000016ff867819 */ /* 0x000fc6000001168a */
[----:B------:R-:W-:Y:S01]  /*1ae30*/  IMAD.IADD R138, R136, 0x1, R135 ;  /* 0x00000001888a7824 */ /* 0x000fe200078e0287 */
[----:B------:R-:W-:Y:S01]  /*1ae40*/  IADD3 R136, PT, PT, R135, R136, -R77 ;  /* 0x0000008887887210 */ /* 0x000fe20007ffe84d */
[----:B------:R-:W-:Y:S02]  /*1ae50*/  IMAD R6, R6, 0xb71, RZ ;  /* 0x00000b7106067824 */ /* 0x000fe400078e02ff */
[----:B------:R-:W-:Y:S01]  /*1ae60*/  IMAD.HI.U32 R135, R78, 0xb2927d, RZ ;  /* 0x00b2927d4e877827 */ /* 0x000fe200078e00ff */
[----:B------:R-:W-:Y:S02]  /*1ae70*/  PRMT R134, R134, 0x9910, RZ ;  /* 0x0000991086867816 */ /* 0x000fe400000000ff */
[----:B------:R-:W-:Y:S01]  /*1ae80*/  SHF.R.U32.HI R6, RZ, 0x13, R6 ;  /* 0x00000013ff067819 */ /* 0x000fe20000011606 */
[----:B------:R-:W-:Y:S02]  /*1ae90*/  IMAD R78, R135, -0x16f, R78 ;  /* 0xfffffe91874e7824 */ /* 0x000fe400078e024e */
[----:B------:R-:W-:Y:S01]  /*1aea0*/  IMAD.HI.U32 R135, R132, 0xb2927d, RZ ;  /* 0x00b2927d84877827 */ /* 0x000fe200078e00ff */
[----:B------:R-:W-:-:S03]  /*1aeb0*/  PRMT R6, R6, 0x9910, RZ ;  /* 0x0000991006067816 */ /* 0x000fc600000000ff */
[----:B------:R-:W-:Y:S02]  /*1aec0*/  IMAD R132, R135, -0x16f, R132 ;  /* 0xfffffe9187847824 */ /* 0x000fe400078e0284 */
[----:B------:R-:W-:Y:S02]  /*1aed0*/  IMAD R135, R134, 0xc7, RZ ;  /* 0x000000c786877824 */ /* 0x000fe400078e02ff */
[----:B------:R-:W-:-:S04]  /*1aee0*/  IMAD.HI.U32 R134, R133, 0xb2927d, RZ ;  /* 0x00b2927d85867827 */ /* 0x000fc800078e00ff */
[----:B------:R-:W-:Y:S02]  /*1aef0*/  IMAD R6, R6, 0xb3, RZ ;  /* 0x000000b306067824 */ /* 0x000fe400078e02ff */
[----:B------:R-:W-:Y:S02]  /*1af00*/  IMAD R134, R134, -0x16f, R133 ;  /* 0xfffffe9186867824 */ /* 0x000fe400078e0285 */
[----:B------:R-:W-:Y:S02]  /*1af10*/  IMAD.MOV R133, RZ, RZ, -R135 ;  /* 0x000000ffff857224 */ /* 0x000fe400078e0a87 */
[----:B------:R-:W-:-:S03]  /*1af20*/  IMAD.MOV R6, RZ, RZ, -R6 ;  /* 0x000000ffff067224 */ /* 0x000fc600078e0a06 */
[----:B------:R-:W-:Y:S02]  /*1af30*/  PRMT R133, R133, 0x7710, RZ ;  /* 0x0000771085857816 */ /* 0x000fe400000000ff */
[----:B------:R-:W-:Y:S02]  /*1af40*/  PRMT R6, R6, 0x7710, RZ ;  /* 0x0000771006067816 */ /* 0x000fe400000000ff */
[----:B------:R-:W-:Y:S02]  /*1af50*/  IADD3 R135, PT, PT, R132, R134, RZ ;  /* 0x0000008684877210 */ /* 0x000fe40007ffe0ff */
[----:B------:R-:W-:Y:S01]  /*1af60*/  IADD3 R134, PT, PT, R134, R132, -R78 ;  /* 0x0000008486867210 */ /* 0x000fe20007ffe84e */
[----:B------:R-:W-:Y:S02]  /*1af70*/  IMAD.IADD R132, R79, 0x1, R133 ;  /* 0x000000014f847824 */ /* 0x000fe400078e0285 */
[----:B------:R-:W-:Y:S01]  /*1af80*/  IMAD.IADD R100, R100, 0x1, R6 ;  /* 0x0000000164647824 */ /* 0x000fe200078e0206 */
[----:B------:R-:W-:Y:S01]  /*1af90*/  LOP3.LUT R6, R97, 0xffff, RZ, 0xc0, !PT ;  /* 0x0000ffff61067812 */ /* 0x000fe200078ec0ff */
[----:B------:R-:W-:Y:S01]  /*1afa0*/  IMAD.HI.U32 R79, R131, 0xafb322, RZ ;  /* 0x00afb322834f7827 */ /* 0x000fe200078e00ff */
[----:B------:R-:W-:-:S03]  /*1afb0*/  LOP3.LUT R133, R81, 0xffff, RZ, 0xc0, !PT ;  /* 0x0000ffff51857812 */ /* 0x000fc600078ec0ff */
[----:B------:R-:W-:Y:S02]  /*1afc0*/  IMAD R131, R79, -0x175, R131 ;  /* 0xfffffe8b4f837824 */ /* 0x000fe400078e0283 */
[----:B------:R-:W-:-:S04]  /*1afd0*/  IMAD.HI.U32 R79, R130, 0xafb322, RZ ;  /* 0x00afb322824f7827 */ /* 0x000fc800078e00ff */
[----:B------:R-:W-:Y:S02]  /*1afe0*/  IMAD R6, R6, 0x5a85, RZ ;  /* 0x00005a8506067824 */ /* 0x000fe400078e02ff */
[----:B------:R-:W-:Y:S02]  /*1aff0*/  IMAD R79, R79, -0x175, R130 ;  /* 0xfffffe8b4f4f7824 */ /* 0x000fe400078e0282 */
[----:B------:R-:W-:Y:S01]  /*1b000*/  IMAD.HI.U32 R130, R129, 0xafb322, RZ ;  /* 0x00afb32281827827 */ /* 0x000fe200078e00ff */
[----:B------:R-:W-:-:S03]  /*1b010*/  SHF.R.U32.HI R6, RZ, 0x16, R6 ;  /* 0x00000016ff067819 */ /* 0x000fc60000011606 */
[----:B------:R-:W-:Y:S01]  /*1b020*/  IMAD R133, R133, 0x9b4d, RZ ;  /* 0x00009b4d85857824 */ /* 0x000fe200078e02ff */
[----:B------:R-:W-:Y:S01]  /*1b030*/  PRMT R6, R6, 0x9910, RZ ;  /* 0x0000991006067816 */ /* 0x000fe200000000ff */
[----:B------:R-:W-:-:S03]  /*1b040*/  IMAD R130, R130, -0x175, R129 ;  /* 0xfffffe8b82827824 */ /* 0x000fc600078e0281 */
[----:B------:R-:W-:Y:S01]  /*1b050*/  SHF.R.U32.HI R129, RZ, 0x17, R133 ;  /* 0x00000017ff817819 */ /* 0x000fe20000011685 */
[----:B------:R-:W-:Y:S01]  /*1b060*/  IMAD.IADD R133, R131, 0x1, R130 ;  /* 0x0000000183857824 */ /* 0x000fe200078e0282 */
[----:B------:R-:W-:Y:S01]  /*1b070*/  IADD3 R131, PT, PT, R130, R131, -R79 ;  /* 0x0000008382837210 */ /* 0x000fe20007ffe84f */
[----:B------:R-:W-:Y:S02]  /*1b080*/  IMAD R6, R6, 0xb5, RZ ;  /* 0x000000b506067824 */ /* 0x000fe400078e02ff */
[----:B------:R-:W-:Y:S01]  /*1b090*/  IMAD.HI.U32 R130, R80, 0xaceb10, RZ ;  /* 0x00aceb1050827827 */ /* 0x000fe200078e00ff */
[----:B------:R-:W-:Y:S02]  /*1b0a0*/  PRMT R129, R129, 0x9910, RZ ;  /* 0x0000991081817816 */ /* 0x000fe400000000ff */
[----:B------:R-:W-:Y:S01]  /*1b0b0*/  IADD3 R6, PT, PT, RZ, -R6, RZ ;  /* 0x80000006ff067210 */ /* 0x000fe20007ffe0ff */
[----:B------:R-:W-:Y:S02]  /*1b0c0*/  IMAD R80, R130, -0x17b, R80 ;  /* 0xfffffe8582507824 */ /* 0x000fe400078e0250 */
[----:B------:R-:W-:Y:S01]  /*1b0d0*/  IMAD.HI.U32 R130, R127, 0xaceb10, RZ ;  /* 0x00aceb107f827827 */ /* 0x000fe200078e00ff */
[----:B------:R-:W-:-:S03]  /*1b0e0*/  PRMT R6, R6, 0x7710, RZ ;  /* 0x0000771006067816 */ /* 0x000fc600000000ff */
[----:B------:R-:W-:Y:S02]  /*1b0f0*/  IMAD R127, R130, -0x17b, R127 ;  /* 0xfffffe85827f7824 */ /* 0x000fe400078e027f */
[----:B------:R-:W-:Y:S02]  /*1b100*/  IMAD R130, R129, 0xd3, RZ ;  /* 0x000000d381827824 */ /* 0x000fe400078e02ff */
[----:B------:R-:W-:-:S04]  /*1b110*/  IMAD.HI.U32 R129, R128, 0xaceb10, RZ ;  /* 0x00aceb1080817827 */ /* 0x000fc800078e00ff */
[----:B------:R-:W-:Y:S01]  /*1b120*/  IMAD.IADD R97, R97, 0x1, R6 ;  /* 0x0000000161617824 */ /* 0x000fe200078e0206 */
[----:B------:R-:W-:Y:S01]  /*1b130*/  LOP3.LUT R6, R93, 0xffff, RZ, 0xc0, !PT ;  /* 0x0000ffff5d067812 */ /* 0x000fe200078ec0ff */
[----:B------:R-:W-:Y:S01]  /*1b140*/  IMAD R129, R129, -0x17b, R128 ;  /* 0xfffffe8581817824 */ /* 0x000fe200078e0280 */
[----:B------:R-:W-:-:S03]  /*1b150*/  IADD3 R128, PT, PT, RZ, -R130, RZ ;  /* 0x80000082ff807210 */ /* 0x000fc60007ffe0ff */
[----:B------:R-:W-:Y:S01]  /*1b160*/  IMAD R6, R6, 0xab9, RZ ;  /* 0x00000ab906067824 */ /* 0x000fe200078e02ff */
[----:B------:R-:W-:Y:S01]  /*1b170*/  PRMT R128, R128, 0x7710, RZ ;  /* 0x0000771080807816 */ /* 0x000fe200000000ff */
[----:B------:R-:W-:Y:S01]  /*1b180*/  IMAD.IADD R130, R127, 0x1, R129 ;  /* 0x000000017f827824 */ /* 0x000fe200078e0281 */
[----:B------:R-:W-:Y:S02]  /*1b190*/  IADD3 R129, PT, PT, R129, R127, -R80 ;  /* 0x0000007f81817210 */ /* 0x000fe40007ffe850 */
[----:B------:R-:W-:Y:S01]  /*1b1a0*/  SHF.R.U32.HI R6, RZ, 0x13, R6 ;  /* 0x00000013ff067819 */ /* 0x000fe20000011606 */
[----:B------:R-:W-:Y:S02]  /*1b1b0*/  IMAD.IADD R127, R81, 0x1, R128 ;  /* 0x00000001517f7824 */ /* 0x000fe400078e0280 */
[----:B------:R-:W-:Y:S01]  /*1b1c0*/  IMAD.HI.U32 R81, R126, 0xab1cbe, RZ ;  /* 0x00ab1cbe7e517827 */ /* 0x000fe200078e00ff */
[----:B------:R-:W-:-:S03]  /*1b1d0*/  PRMT R6, R6, 0x9910, RZ ;  /* 0x0000991006067816 */ /* 0x000fc600000000ff */
[----:B------:R-:W-:Y:S02]  /*1b1e0*/  IMAD R126, R81, -0x17f, R126 ;  /* 0xfffffe81517e7824 */ /* 0x000fe400078e027e */
[----:B------:R-:W-:Y:S01]  /*1b1f0*/  IMAD.HI.U32 R81, R125, 0xab1cbe, RZ ;  /* 0x00ab1cbe7d517827 */ /* 0x000fe200078e00ff */
[----:B------:R-:W-:-:S03]  /*1b200*/  LOP3.LUT R128, R83, 0xffff, RZ, 0xc0, !PT ;  /* 0x0000ffff53807812 */ /* 0x000fc600078ec0ff */
[----:B------:R-:W-:Y:S02]  /*1b210*/  IMAD R6, R6, 0xbf, RZ ;  /* 0x000000bf06067824 */ /* 0x000fe400078e02ff */
[----:B------:R-:W-:Y:S02]  /*1b220*/  IMAD R81, R81, -0x17f, R125 ;  /* 0xfffffe8151517824 */ /* 0x000fe400078e027d */
[----:B------:R-:W-:Y:S01]  /*1b230*/  IMAD.HI.U32 R125, R124, 0xab1cbe, RZ ;  /* 0x00ab1cbe7c7d7827 */ /* 0x000fe200078e00ff */
[----:B------:R-:W-:-:S03]  /*1b240*/  IADD3 R6, PT, PT, RZ, -R6, RZ ;  /* 0x80000006ff067210 */ /* 0x000fc60007ffe0ff */
[----:B------:R-:W-:Y:S02]  /*1b250*/  IMAD R128, R128, 0x11e3, RZ ;  /* 0x000011e380807824 */ /* 0x000fe400078e02ff */
[----:B------:R-:W-:Y:S01]  /*1b260*/  IMAD R125, R125, -0x17f, R124 ;  /* 0xfffffe817d7d7824 */ /* 0x000fe200078e027c */
[----:B------:R-:W-:Y:S01]  /*1b270*/  PRMT R6, R6, 0x7710, RZ ;  /* 0x0000771006067816 */ /* 0x000fe200000000ff */
[----:B------:R-:W-:Y:S01]  /*1b280*/  IMAD R82, R99, R82, RZ ;  /* 0x0000005263527224 */ /* 0x000fe200078e02ff */
[----:B------:R-:W-:Y:S02]  /*1b290*/  SHF.R.U32.HI R124, RZ, 0x14, R128 ;  /* 0x00000014ff7c7819 */ /* 0x000fe40000011680 */
[----:B------:R-:W-:Y:S02]  /*1b2a0*/  IADD3 R128, PT, PT, R126, R125, RZ ;  /* 0x0000007d7e807210 */ /* 0x000fe40007ffe0ff */
[----:B------:R-:W-:Y:S01]  /*1b2b0*/  IADD3 R126, PT, PT, R125, R126, -R81 ;  /* 0x0000007e7d7e7210 */ /* 0x000fe20007ffe851 */
[----:B------:R-:W-:-:S04]  /*1b2c0*/  IMAD.HI.U32 R125, R82, 0xa87918, RZ ;  /* 0x00a87918527d7827 */ /* 0x000fc800078e00ff */
[----:B------:R-:W-:Y:S01]  /*1b2d0*/  IMAD.IADD R93, R93, 0x1, R6 ;  /* 0x000000015d5d7824 */ /* 0x000fe200078e0206 */
[----:B------:R-:W-:Y:S01]  /*1b2e0*/  LOP3.LUT R6, R94, 0xffff, RZ, 0xc0, !PT ;  /* 0x0000ffff5e067812 */ /* 0x000fe200078ec0ff */
[----:B------:R-:W-:Y:S01]  /*1b2f0*/  IMAD R82, R125, -0x185, R82 ;  /* 0xfffffe7b7d527824 */ /* 0x000fe200078e0252 */
[----:B------:R-:W-:Y:S01]  /*1b300*/  PRMT R124, R124, 0x9910, RZ ;  /* 0x000099107c7c7816 */ /* 0x000fe200000000ff */
[----:B------:R-:W-:-:S04]  /*1b310*/  IMAD.HI.U32 R125, R122, 0xa87918, RZ ;  /* 0x00a879187a7d7827 */ /* 0x000fc800078e00ff */
[----:B------:R-:W-:Y:S02]  /*1b320*/  IMAD R6, R6, 0x532b, RZ ;  /* 0x0000532b06067824 */ /* 0x000fe400078e02ff */
[----:B------:R-:W-:Y:S02]  /*1b330*/  IMAD R122, R125, -0x185, R122 ;  /* 0xfffffe7b7d7a7824 */ /* 0x000fe400078e027a */
[----:B------:R-:W-:Y:S01]  /*1b340*/  IMAD R125, R124, 0xe5, RZ ;  /* 0x000000e57c7d7824 */ /* 0x000fe200078e02ff */
[----:B------:R-:W-:Y:S01]  /*1b350*/  SHF.R.U32.HI R6, RZ, 0x16, R6 ;  /* 0x00000016ff067819 */ /* 0x000fe20000011606 */
[----:B------:R-:W-:-:S03]  /*1b360*/  IMAD.HI.U32 R124, R123, 0xa87918, RZ ;  /* 0x00a879187b7c7827 */ /* 0x000fc600078e00ff */
[----:B------:R-:W-:Y:S01]  /*1b370*/  PRMT R6, R6, 0x9910, RZ ;  /* 0x0000991006067816 */ /* 0x000fe200000000ff */
[----:B------:R-:W-:Y:S02]  /*1b380*/  IMAD R124, R124, -0x185, R123 ;  /* 0xfffffe7b7c7c7824 */ /* 0x000fe400078e027b */
[----:B------:R-:W-:Y:S02]  /*1b390*/  IMAD.MOV R123, RZ, RZ, -R125 ;  /* 0x000000ffff7b7224 */ /* 0x000fe400078e0a7d */
[----:B------:R-:W-:-:S03]  /*1b3a0*/  IMAD R6, R6, 0xc5, RZ ;  /* 0x000000c506067824 */ /* 0x000fc600078e02ff */
[----:B------:R-:W-:Y:S01]  /*1b3b0*/  PRMT R123, R123, 0x7710, RZ ;  /* 0x000077107b7b7816 */ /* 0x000fe200000000ff */
[----:B------:R-:W-:Y:S01]  /*1b3c0*/  IMAD.IADD R125, R122, 0x1, R124 ;  /* 0x000000017a7d7824 */ /* 0x000fe200078e027c */
[----:B------:R-:W-:Y:S01]  /*1b3d0*/  IADD3 R124, PT, PT, R124, R122, -R82 ;  /* 0x0000007a7c7c7210 */ /* 0x000fe20007ffe852 */
[----:B------:R-:W-:Y:S01]  /*1b3e0*/  IMAD.MOV R6, RZ, RZ, -R6 ;  /* 0x000000ffff067224 */ /* 0x000fe200078e0a06 */
[----:B------:R-:W-:Y:S01]  /*1b3f0*/  IADD3 R122, PT, PT, R83, R123, RZ ;  /* 0x0000007b537a7210 */ /* 0x000fe20007ffe0ff */
[----:B------:R-:W-:-:S03]  /*1b400*/  IMAD.HI.U32 R83, R121, 0xa513fe, RZ ;  /* 0x00a513fe79537827 */ /* 0x000fc600078e00ff */
[----:B------:R-:W-:Y:S01]  /*1b410*/  PRMT R6, R6, 0x7710, RZ ;  /* 0x0000771006067816 */ /* 0x000fe200000000ff */
[----:B------:R-:W-:Y:S02]  /*1b420*/  IMAD R121, R83, -0x18d, R121 ;  /* 0xfffffe7353797824 */ /* 0x000fe400078e0279 */
[----:B------:R-:W-:Y:S01]  /*1b430*/  IMAD.HI.U32 R83, R120, 0xa513fe, RZ ;  /* 0x00a513fe78537827 */ /* 0x000fe200078e00ff */
[----:B------:R-:W-:-:S03]  /*1b440*/  LOP3.LUT R123, R85, 0xffff, RZ, 0xc0, !PT ;  /* 0x0000ffff557b7812 */ /* 0x000fc600078ec0ff */
[----:B------:R-:W-:Y:S01]  /*1b450*/  IMAD.IADD R94, R94, 0x1, R6 ;  /* 0x000000015e5e7824 */ /* 0x000fe200078e0206 */
[----:B------:R-:W-:Y:S01]  /*1b460*/  LOP3.LUT R6, R20, 0xffff, RZ, 0xc0, !PT ;  /* 0x0000ffff14067812 */ /* 0x000fe200078ec0ff */
[----:B------:R-:W-:Y:S02]  /*1b470*/  IMAD R83, R83, -0x18d, R120 ;  /* 0xfffffe7353537824 */ /* 0x000fe400078e0278 */
[----:B------:R-:W-:-:S04]  /*1b480*/  IMAD.HI.U32 R120, R119, 0xa513fe, RZ ;  /* 0x00a513fe77787827 */ /* 0x000fc800078e00ff */
[----:B------:R-:W-:Y:S02]  /*1b490*/  IMAD R123, R123, 0x8ca3, RZ ;  /* 0x00008ca37b7b7824 */ /* 0x000fe400078e02ff */
[----:B------:R-:W-:Y:S02]  /*1b4a0*/  IMAD R120, R120, -0x18d, R119 ;  /* 0xfffffe7378787824 */ /* 0x000fe400078e0277 */
[----:B------:R-:W-:Y:S01]  /*1b4b0*/  IMAD R6, R6, 0x5255, RZ ;  /* 0x0000525506067824 */ /* 0x000fe200078e02ff */
[----:B------:R-:W-:Y:S01]  /*1b4c0*/  SHF.R.U32.HI R119, RZ, 0x17, R123 ;  /* 0x00000017ff777819 */ /* 0x000fe2000001167b */
[----:B------:R-:W-:Y:S01]  /*1b4d0*/  IMAD.IADD R123, R121, 0x1, R120 ;  /* 0x00000001797b7824 */ /* 0x000fe200078e0278 */
[----:B------:R-:W-:Y:S01]  /*1b4e0*/  IADD3 R121, PT, PT, R120, R121, -R83 ;  /* 0x0000007978797210 */ /* 0x000fe20007ffe853 */
[----:B------:R-:W-:Y:S01]  /*1b4f0*/  IMAD.HI.U32 R120, R84, 0xa03c17, RZ ;  /* 0x00a03c1754787827 */ /* 0x000fe200078e00ff */
[----:B------:R-:W-:Y:S02]  /*1b500*/  SHF.R.U32.HI R6, RZ, 0x16, R6 ;  /* 0x00000016ff067819 */ /* 0x000fe40000011606 */
[----:B------:R-:W-:Y:S01]  /*1b510*/  PRMT R119, R119, 0x9910, RZ ;  /* 0x0000991077777816 */ /* 0x000fe200000000ff */
[----:B------:R-:W-:Y:S01]  /*1b520*/  IMAD R84, R120, -0x199, R84 ;  /* 0xfffffe6778547824 */ /* 0x000fe200078e0254 */
[----:B------:R-:W-:Y:S01]  /*1b530*/  PRMT R6, R6, 0x9910, RZ ;  /* 0x0000991006067816 */ /* 0x000fe200000000ff */
[----:B------:R-:W-:-:S04]  /*1b540*/  IMAD.HI.U32 R120, R117, 0xa03c17, RZ ;  /* 0x00a03c1775787827 */ /* 0x000fc800078e00ff */
[----:B------:R-:W-:Y:S02]  /*1b550*/  IMAD R6, R6, 0xc7, RZ ;  /* 0x000000c706067824 */ /* 0x000fe400078e02ff */
[----:B------:R-:W-:Y:S02]  /*1b560*/  IMAD R117, R120, -0x199, R117 ;  /* 0xfffffe6778757824 */ /* 0x000fe400078e0275 */
[----:B------:R-:W-:Y:S02]  /*1b570*/  IMAD R120, R119, 0xe9, RZ ;  /* 0x000000e977787824 */ /* 0x000fe400078e02ff */
[----:B------:R-:W-:Y:S01]  /*1b580*/  IMAD.HI.U32 R119, R118, 0xa03c17, RZ ;  /* 0x00a03c1776777827 */ /* 0x000fe200078e00ff */
[----:B------:R-:W-:-:S03]  /*1b590*/  IADD3 R6, PT, PT, RZ, -R6, RZ ;  /* 0x80000006ff067210 */ /* 0x000fc60007ffe0ff */
[----:B------:R-:W-:Y:S02]  /*1b5a0*/  IMAD R119, R119, -0x199, R118 ;  /* 0xfffffe6777777824 */ /* 0x000fe400078e0276 */
[----:B------:R-:W-:Y:S01]  /*1b5b0*/  IMAD.MOV R118, RZ, RZ, -R120 ;  /* 0x000000ffff767224 */ /* 0x000fe200078e0a78 */
[----:B------:R-:W-:-:S04]  /*1b5c0*/  PRMT R6, R6, 0x7710, RZ ;  /* 0x0000771006067816 */ /* 0x000fc800000000ff */
[----:B------:R-:W-:Y:S01]  /*1b5d0*/  PRMT R118, R118, 0x7710, RZ ;  /* 0x0000771076767816 */ /* 0x000fe200000000ff */
[----:B------:R-:W-:Y:S01]  /*1b5e0*/  IMAD.IADD R20, R20, 0x1, R6 ;  /* 0x0000000114147824 */ /* 0x000fe200078e0206 */
[----:B------:R-:W-:Y:S02]  /*1b5f0*/  LOP3.LUT R6, R15, 0xffff, RZ, 0xc0, !PT ;  /* 0x0000ffff0f067812 */ /* 0x000fe400078ec0ff */
[----:B------:R-:W-:Y:S02]  /*1b600*/  IADD3 R120, PT, PT, R117, R119, RZ ;  /* 0x0000007775787210 */ /* 0x000fe40007ffe0ff */
[----:B------:R-:W-:Y:S01]  /*1b610*/  IADD3 R119, PT, PT, R119, R117, -R84 ;  /* 0x0000007577777210 */ /* 0x000fe20007ffe854 */
[----:B------:R-:W-:Y:S02]  /*1b620*/  IMAD.IADD R117, R85, 0x1, R118 ;  /* 0x0000000155757824 */ /* 0x000fe400078e0276 */
[----:B------:R-:W-:-:S04]  /*1b630*/  IMAD.HI.U32 R85, R116, 0x9baadf, RZ ;  /* 0x009baadf74557827 */ /* 0x000fc800078e00ff */
[----:B------:R-:W-:Y:S02]  /*1b640*/  IMAD R6, R6, 0x9b4d, RZ ;  /* 0x00009b4d06067824 */ /* 0x000fe400078e02ff */
[----:B------:R-:W-:Y:S02]  /*1b650*/  IMAD R116, R85, -0x1a5, R116 ;  /* 0xfffffe5b55747824 */ /* 0x000fe400078e0274 */
[----:B------:R-:W-:Y:S01]  /*1b660*/  IMAD.HI.U32 R85, R115, 0x9baadf, RZ ;  /* 0x009baadf73557827 */ /* 0x000fe200078e00ff */
[----:B------:R-:W-:Y:S02]  /*1b670*/  SHF.R.U32.HI R6, RZ, 0x17, R6 ;  /* 0x00000017ff067819 */ /* 0x000fe40000011606 */
        /* <DEDUP_REMOVED lines=8> */
[----:B------:R-:W-:Y:S01]  /*1b700*/  IMAD.IADD R118, R116, 0x1, R115 ;  /* 0x0000000174767824 */ /* 0x000fe200078e0273 */
[----:B------:R-:W-:Y:S01]  /*1b710*/  IADD3 R116, PT, PT, R115, R116, -R85 ;  /* 0x0000007473747210 */ /* 0x000fe20007ffe855 */
[----:B------:R-:W-:Y:S02]  /*1b720*/  IMAD.MOV R6, RZ, RZ, -R6 ;  /* 0x000000ffff067224 */ /* 0x000fe400078e0a06 */
[----:B------:R-:W-:Y:S01]  /*1b730*/  IMAD.HI.U32 R115, R86, 0x975a76, RZ ;  /* 0x00975a7656737827 */ /* 0x000fe200078e00ff */
[----:B------:R-:W-:-:S02]  /*1b740*/  PRMT R114, R114, 0x9910, RZ ;  /* 0x0000991072727816 */ /* 0x000fc400000000ff */
[----:B------:R-:W-:Y:S01]  /*1b750*/  PRMT R6, R6, 0x7710, RZ ;  /* 0x0000771006067816 */ /* 0x000fe200000000ff */
[----:B------:R-:W-:Y:S02]  /*1b760*/  IMAD R86, R115, -0x1b1, R86 ;  /* 0xfffffe4f73567824 */ /* 0x000fe400078e0256 */
[----:B------:R-:W-:Y:S01]  /*1b770*/  IMAD.HI.U32 R115, R112, 0x975a76, RZ ;  /* 0x00975a7670737827 */ /* 0x000fe200078e00ff */
[----:B------:R-:W-:Y:S02]  /*1b780*/  IADD3 R15, PT, PT, R15, R6, RZ ;  /* 0x000000060f0f7210 */ /* 0x000fe40007ffe0ff */
[----:B------:R-:W-:Y:S01]  /*1b790*/  LOP3.LUT R6, R13, 0xffff, RZ, 0xc0, !PT ;  /* 0x0000ffff0d067812 */ /* 0x000fe200078ec0ff */
[----:B------:R-:W-:Y:S02]  /*1b7a0*/  IMAD R112, R115, -0x1b1, R112 ;  /* 0xfffffe4f73707824 */ /* 0x000fe400078e0270 */
[----:B------:R-:W-:Y:S02]  /*1b7b0*/  IMAD R115, R114, 0xef, RZ ;  /* 0x000000ef72737824 */ /* 0x000fe400078e02ff */
[----:B------:R-:W-:-:S04]  /*1b7c0*/  IMAD.HI.U32 R114, R113, 0x975a76, RZ ;  /* 0x00975a7671727827 */ /* 0x000fc800078e00ff */
[----:B------:R-:W-:Y:S02]  /*1b7d0*/  IMAD R6, R6, 0x11e3, RZ ;  /* 0x000011e306067824 */ /* 0x000fe400078e02ff */
[----:B------:R-:W-:Y:S01]  /*1b7e0*/  IMAD R114, R114, -0x1b1, R113 ;  /* 0xfffffe4f72727824 */ /* 0x000fe200078e0271 */
[----:B------:R-:W-:Y:S02]  /*1b7f0*/  IADD3 R113, PT, PT, RZ, -R115, RZ ;  /* 0x80000073ff717210 */ /* 0x000fe40007ffe0ff */
[----:B------:R-:W-:Y:S02]  /*1b800*/  SHF.R.U32.HI R6, RZ, 0x14, R6 ;  /* 0x00000014ff067819 */ /* 0x000fe40000011606 */
[----:B------:R-:W-:Y:S01]  /*1b810*/  PRMT R113, R113, 0x7710, RZ ;  /* 0x0000771071717816 */ /* 0x000fe200000000ff */
[----:B------:R-:W-:Y:S01]  /*1b820*/  IMAD.IADD R115, R112, 0x1, R114 ;  /* 0x0000000170737824 */ /* 0x000fe200078e0272 */
[----:B------:R-:W-:Y:S02]  /*1b830*/  PRMT R182, R182, 0x9910, RZ ;  /* 0x00009910b6b67816 */ /* 0x000fe400000000ff */
[----:B------:R-:W-:-:S02]  /*1b840*/  PRMT R89, R89, 0x9910, RZ ;  /* 0x0000991059597816 */ /* 0x000fc400000000ff */
[----:B------:R-:W-:Y:S02]  /*1b850*/  PRMT R6, R6, 0x9910, RZ ;  /* 0x0000991006067816 */ /* 0x000fe400000000ff */
[----:B------:R-:W-:Y:S01]  /*1b860*/  IADD3 R114, PT, PT, R114, R112, -R86 ;  /* 0x0000007072727210 */ /* 0x000fe20007ffe856 */
[----:B------:R-:W-:Y:S02]  /*1b870*/  IMAD.IADD R112, R87, 0x1, R113 ;  /* 0x0000000157707824 */ /* 0x000fe400078e0271 */
[----:B------:R-:W-:-:S04]  /*1b880*/  IMAD.HI.U32 R87, R111, 0x9548e5, RZ ;  /* 0x009548e56f577827 */ /* 0x000fc800078e00ff */
[----:B------:R-:W-:Y:S02]  /*1b890*/  IMAD R89, R182, R89, RZ ;  /* 0x00000059b6597224 */ /* 0x000fe400078e02ff */
[----:B------:R-:W-:Y:S02]  /*1b8a0*/  IMAD R6, R6, 0xe5, RZ ;  /* 0x000000e506067824 */ /* 0x000fe400078e02ff */
[----:B------:R-:W-:Y:S02]  /*1b8b0*/  IMAD R111, R87, -0x1b7, R111 ;  /* 0xfffffe49576f7824 */ /* 0x000fe400078e026f */
[----:B------:R-:W-:Y:S01]  /*1b8c0*/  IMAD.HI.U32 R87, R110, 0x9548e5, RZ ;  /* 0x009548e56e577827 */ /* 0x000fe200078e00ff */
[----:B------:R-:W-:-:S03]  /*1b8d0*/  LOP3.LUT R113, R89, 0xffff, RZ, 0xc0, !PT ;  /* 0x0000ffff59717812 */ /* 0x000fc600078ec0ff */
[----:B------:R-:W-:Y:S02]  /*1b8e0*/  IMAD.MOV R6, RZ, RZ, -R6 ;  /* 0x000000ffff067224 */ /* 0x000fe400078e0a06 */
[----:B------:R-:W-:Y:S02]  /*1b8f0*/  IMAD R87, R87, -0x1b7, R110 ;  /* 0xfffffe4957577824 */ /* 0x000fe400078e026e */
[----:B------:R-:W-:Y:S01]  /*1b900*/  IMAD.HI.U32 R110, R109, 0x9548e5, RZ ;  /* 0x009548e56d6e7827 */ /* 0x000fe200078e00ff */
[----:B------:R-:W-:-:S03]  /*1b910*/  PRMT R6, R6, 0x7710, RZ ;  /* 0x0000771006067816 */ /* 0x000fc600000000ff */
[----:B------:R-:W-:Y:S02]  /*1b920*/  IMAD R113, R113, 0x10ff, RZ ;  /* 0x000010ff71717824 */ /* 0x000fe400078e02ff */
[----:B------:R-:W-:Y:S02]  /*1b930*/  IMAD R110, R110, -0x1b7, R109 ;  /* 0xfffffe496e6e7824 */ /* 0x000fe400078e026d */
[----:B------:R-:W-:Y:S01]  /*1b940*/  IMAD.IADD R13, R13, 0x1, R6 ;  /* 0x000000010d0d7824 */ /* 0x000fe200078e0206 */
[----:B------:R-:W-:Y:S02]  /*1b950*/  LOP3.LUT R6, R11, 0xffff, RZ, 0xc0, !PT ;  /* 0x0000ffff0b067812 */ /* 0x000fe400078ec0ff */
[----:B------:R-:W-:Y:S02]  /*1b960*/  SHF.R.U32.HI R109, RZ, 0x14, R113 ;  /* 0x00000014ff6d7819 */ /* 0x000fe40000011671 */
[----:B------:R-:W-:Y:S02]  /*1b970*/  IADD3 R113, PT, PT, R111, R110, RZ ;  /* 0x0000006e6f717210 */ /* 0x000fe40007ffe0ff */
[----:B------:R-:W-:Y:S01]  /*1b980*/  IADD3 R111, PT, PT, R110, R111, -R87 ;  /* 0x0000006f6e6f7210 */ /* 0x000fe20007ffe857 */
[----:B------:R-:W-:Y:S01]  /*1b990*/  IMAD.HI.U32 R110, R88, 0x8f67a2, RZ ;  /* 0x008f67a2586e7827 */ /* 0x000fe200078e00ff */
[----:B------:R-:W-:-:S03]  /*1b9a0*/  PRMT R109, R109, 0x9910, RZ ;  /* 0x000099106d6d7816 */ /* 0x000fc600000000ff */
[----:B------:R-:W-:Y:S02]  /*1b9b0*/  IMAD R6, R6, 0x8ca3, RZ ;  /* 0x00008ca306067824 */ /* 0x000fe400078e02ff */
[----:B------:R-:W-:Y:S02]  /*1b9c0*/  IMAD R88, R110, -0x1c9, R88 ;  /* 0xfffffe376e587824 */ /* 0x000fe400078e0258 */
[----:B------:R-:W-:Y:S01]  /*1b9d0*/  IMAD.HI.U32 R110, R107, 0x8f67a2, RZ ;  /* 0x008f67a26b6e7827 */ /* 0x000fe200078e00ff */
[----:B------:R-:W-:-:S03]  /*1b9e0*/  SHF.R.U32.HI R6, RZ, 0x17, R6 ;  /* 0x00000017ff067819 */ /* 0x000fc60000011606 */
[----:B------:R-:W-:Y:S01]  /*1b9f0*/  IMAD R107, R110, -0x1c9, R107 ;  /* 0xfffffe376e6b7824 */ /* 0x000fe200078e026b */
[----:B------:R-:W-:Y:S01]  /*1ba00*/  PRMT R6, R6, 0x9910, RZ ;  /* 0x0000991006067816 */ /* 0x000fe200000000ff */
[----:B------:R-:W-:Y:S02]  /*1ba10*/  IMAD R110, R109, 0xf1, RZ ;  /* 0x000000f16d6e7824 */ /* 0x000fe400078e02ff */
[----:B------:R-:W-:-:S04]  /*1ba20*/  IMAD.HI.U32 R109, R108, 0x8f67a2, RZ ;  /* 0x008f67a26c6d7827 */ /* 0x000fc800078e00ff */
[----:B------:R-:W-:Y:S02]  /*1ba30*/  IMAD R109, R109, -0x1c9, R108 ;  /* 0xfffffe376d6d7824 */ /* 0x000fe400078e026c */
[----:B------:R-:W-:Y:S02]  /*1ba40*/  IMAD R6, R6, 0xe9, RZ ;  /* 0x000000e906067824 */ /* 0x000fe400078e02ff */
[----:B------:R-:W-:-:S03]  /*1ba50*/  IMAD.MOV R108, RZ, RZ, -R110 ;  /* 0x000000ffff6c7224 */ /* 0x000fc600078e0a6e */
[----:B------:R-:W-:Y:S02]  /*1ba60*/  IADD3 R6, PT, PT, RZ, -R6, RZ ;  /* 0x80000006ff067210 */ /* 0x000fe40007ffe0ff */
[----:B------:R-:W-:Y:S01]  /*1ba70*/  PRMT R108, R108, 0x7710, RZ ;  /* 0x000077106c6c7816 */ /* 0x000fe200000000ff */
[----:B------:R-:W-:Y:S01]  /*1ba80*/  IMAD.IADD R110, R107, 0x1, R109 ;  /* 0x000000016b6e7824 */ /* 0x000fe200078e026d */
[----:B------:R-:W-:Y:S02]  /*1ba90*/  IADD3 R109, PT, PT, R109, R107, -R88 ;  /* 0x0000006b6d6d7210 */ /* 0x000fe40007ffe858 */
[----:B------:R-:W-:Y:S02]  /*1baa0*/  PRMT R6, R6, 0x7710, RZ ;  /* 0x0000771006067816 */ /* 0x000fe400000000ff */
[----:B------:R-:W-:Y:S01]  /*1bab0*/  IADD3 R107, PT, PT, R89, R108, RZ ;  /* 0x0000006c596b7210 */ /* 0x000fe20007ffe0ff */
[----:B------:R-:W-:Y:S01]  /*1bac0*/  IMAD.HI.U32 R89, R106, 0x8d8be4, RZ ;  /* 0x008d8be46a597827 */ /* 0x000fe200078e00ff */
[----:B------:R-:W-:-:S03]  /*1bad0*/  LOP3.LUT R108, R91, 0xffff, RZ, 0xc0, !PT ;  /* 0x0000ffff5b6c7812 */ /* 0x000fc600078ec0ff */
[----:B------:R-:W-:Y:S01]  /*1bae0*/  IMAD.IADD R11, R11, 0x1, R6 ;  /* 0x000000010b0b7824 */ /* 0x000fe200078e0206 */
[----:B------:R-:W-:Y:S01]  /*1baf0*/  LOP3.LUT R6, R9, 0xffff, RZ, 0xc0, !PT ;  /* 0x0000ffff09067812 */ /* 0x000fe200078ec0ff */
[----:B------:R-:W-:Y:S02]  /*1bb00*/  IMAD R106, R89, -0x1cf, R106 ;  /* 0xfffffe31596a7824 */ /* 0x000fe400078e026a */
[----:B------:R-:W-:Y:S01]  /*1bb10*/  IMAD.HI.U32 R89, R105, 0x8d8be4, RZ ;  /* 0x008d8be469597827 */ /* 0x000fe200078e00ff */
[----:B------:R-:W-:-:S03]  /*1bb20*/  LOP3.LUT R99, R177, 0xffff, RZ, 0xc0, !PT ;  /* 0x0000ffffb1637812 */ /* 0x000fc600078ec0ff */
[----:B------:R-:W-:Y:S01]  /*1bb30*/  IMAD R103, R103, R14, RZ ;  /* 0x0000000e67677224 */ /* 0x000fe200078e02ff */
[----:B------:R-:W-:Y:S01]  /*1bb40*/  LOP3.LUT R14, R21, 0xffff, RZ, 0xc0, !PT ;  /* 0x0000ffff150e7812 */ /* 0x000fe200078ec0ff */
[----:B------:R-:W-:Y:S02]  /*1bb50*/  IMAD R89, R89, -0x1cf, R105 ;  /* 0xfffffe3159597824 */ /* 0x000fe400078e0269 */
[----:B------:R-:W-:Y:S02]  /*1bb60*/  IMAD R6, R6, 0x891b, RZ ;  /* 0x0000891b06067824 */ /* 0x000fe400078e02ff */
[----:B------:R-:W-:Y:S01]  /*1bb70*/  IMAD.HI.U32 R105, R104, 0x8d8be4, RZ ;  /* 0x008d8be468697827 */ /* 0x000fe200078e00ff */
[----:B------:R-:W-:-:S03]  /*1bb80*/  LOP3.LUT R92, R176, 0xffff, RZ, 0xc0, !PT ;  /* 0x0000ffffb05c7812 */ /* 0x000fc600078ec0ff */
[----:B------:R-:W-:Y:S02]  /*1bb90*/  IMAD R14, R14, 0x532b, RZ ;  /* 0x0000532b0e0e7824 */ /* 0x000fe400078e02ff */
[----:B------:R-:W-:Y:S01]  /*1bba0*/  IMAD R108, R108, 0x828d, RZ ;  /* 0x0000828d6c6c7824 */ /* 0x000fe200078e02ff */
[----:B------:R-:W-:Y:S01]  /*1bbb0*/  SHF.R.U32.HI R6, RZ, 0x17, R6 ;  /* 0x00000017ff067819 */ /* 0x000fe20000011606 */
[----:B------:R-:W-:Y:S02]  /*1bbc0*/  IMAD R99, R99, 0xb71, RZ ;  /* 0x00000b7163637824 */ /* 0x000fe400078e02ff */
[----:B------:R-:W-:Y:S01]  /*1bbd0*/  IMAD R105, R105, -0x1cf, R104 ;  /* 0xfffffe3169697824 */ /* 0x000fe200078e0268 */
[----:B------:R-:W-:Y:S02]  /*1bbe0*/  SHF.R.U32.HI R14, RZ, 0x16, R14 ;  /* 0x00000016ff0e7819 */ /* 0x000fe4000001160e */
[----:B------:R-:W-:Y:S01]  /*1bbf0*/  SHF.R.U32.HI R104, RZ, 0x17, R108 ;  /* 0x00000017ff687819 */ /* 0x000fe2000001166c */
[----:B------:R-:W-:Y:S01]  /*1bc00*/  IMAD.IADD R108, R106, 0x1, R105 ;  /* 0x000000016a6c7824 */ /* 0x000fe200078e0269 */
[----:B------:R-:W-:Y:S01]  /*1bc10*/  SHF.R.U32.HI R99, RZ, 0x13, R99 ;  /* 0x00000013ff637819 */ /* 0x000fe20000011663 */
[----:B------:R-:W-:Y:S01]  /*1bc20*/  IMAD R92, R92, 0x5a85, RZ ;  /* 0x00005a855c5c7824 */ /* 0x000fe200078e02ff */
[----:B------:R-:W-:-:S02]  /*1bc30*/  PRMT R6, R6, 0x9910, RZ ;  /* 0x0000991006067816 */ /* 0x000fc400000000ff */
[----:B------:R-:W-:Y:S01]  /*1bc40*/  IADD3 R106, PT, PT, R105, R106, -R89 ;  /* 0x0000006a696a7210 */ /* 0x000fe20007ffe859 */
[----:B------:R-:W-:Y:S01]  /*1bc50*/  IMAD.HI.U32 R105, R90, 0x869223, RZ ;  /* 0x008692235a697827 */ /* 0x000fe200078e00ff */
[----:B------:R-:W-:Y:S02]  /*1bc60*/  PRMT R14, R14, 0x9910, RZ ;  /* 0x000099100e0e7816 */ /* 0x000fe400000000ff */
[----:B------:R-:W-:Y:S01]  /*1bc70*/  LOP3.LUT R95, R175, 0xffff, RZ, 0xc0, !PT ;  /* 0x0000ffffaf5f7812 */ /* 0x000fe200078ec0ff */
[----:B------:R-:W-:Y:S01]  /*1bc80*/  IMAD R6, R6, 0xef, RZ ;  /* 0x000000ef06067824 */ /* 0x000fe200078e02ff */
[----:B------:R-:W-:Y:S01]  /*1bc90*/  PRMT R99, R99, 0x9910, RZ ;  /* 0x0000991063637816 */ /* 0x000fe200000000ff */
[----:B------:R-:W-:Y:S01]  /*1bca0*/  IMAD R90, R105, -0x1e7, R90 ;  /* 0xfffffe19695a7824 */ /* 0x000fe200078e025a */
[----:B------:R-:W-:Y:S01]  /*1bcb0*/  SHF.R.U32.HI R92, RZ, 0x16, R92 ;  /* 0x00000016ff5c7819 */ /* 0x000fe2000001165c */
[----:B------:R-:W-:Y:S01]  /*1bcc0*/  IMAD.HI.U32 R105, R102, 0x869223, RZ ;  /* 0x0086922366697827 */ /* 0x000fe200078e00ff */
[----:B------:R-:W-:-:S03]  /*1bcd0*/  PRMT R104, R104, 0x9910, RZ ;  /* 0x0000991068687816 */ /* 0x000fc600000000ff */
[----:B------:R-:W-:Y:S01]  /*1bce0*/  IMAD R14, R14, 0xc5, RZ ;  /* 0x000000c50e0e7824 */ /* 0x000fe200078e02ff */
[----:B------:R-:W-:Y:S01]  /*1bcf0*/  PRMT R92, R92, 0x9910, RZ ;  /* 0x000099105c5c7816 */ /* 0x000fe200000000ff */
[----:B------:R-:W-:Y:S02]  /*1bd00*/  IMAD R95, R95, 0xab9, RZ ;  /* 0x00000ab95f5f7824 */ /* 0x000fe400078e02ff */
[----:B------:R-:W-:Y:S02]  /*1bd10*/  IMAD R99, R99, 0xb3, RZ ;  /* 0x000000b363637824 */ /* 0x000fe400078e02ff */
[----:B------:R-:W-:Y:S02]  /*1bd20*/  IMAD.MOV R6, RZ, RZ, -R6 ;  /* 0x000000ffff067224 */ /* 0x000fe400078e0a06 */
[----:B------:R-:W-:Y:S02]  /*1bd30*/  IMAD R102, R105, -0x1e7, R102 ;  /* 0xfffffe1969667824 */ /* 0x000fe400078e0266 */
[----:B------:R-:W-:-:S02]  /*1bd40*/  IMAD.MOV R14, RZ, RZ, -R14 ;  /* 0x000000ffff0e7224 */ /* 0x000fc400078e0a0e */
[----:B------:R-:W-:Y:S01]  /*1bd50*/  IMAD R105, R104, 0xfb, RZ ;  /* 0x000000fb68697824 */ /* 0x000fe200078e02ff */
[----:B------:R-:W-:Y:S01]  /*1bd60*/  SHF.R.U32.HI R95, RZ, 0x13, R95 ;  /* 0x00000013ff5f7819 */ /* 0x000fe2000001165f */
[----:B------:R-:W-:Y:S01]  /*1bd70*/  IMAD.HI.U32 R104, R103, 0x869223, RZ ;  /* 0x0086922367687827 */ /* 0x000fe200078e00ff */
[----:B------:R-:W-:-:S03]  /*1bd80*/  PRMT R6, R6, 0x7710, RZ ;  /* 0x0000771006067816 */ /* 0x000fc600000000ff */
[----:B------:R-:W-:Y:S01]  /*1bd90*/  IMAD.MOV R99, RZ, RZ, -R99 ;  /* 0x000000ffff637224 */ /* 0x000fe200078e0a63 */
[----:B------:R-:W-:Y:S01]  /*1bda0*/  LOP3.LUT R18, R174, 0xffff, RZ, 0xc0, !PT ;  /* 0x0000ffffae127812 */ /* 0x000fe200078ec0ff */
[----:B------:R-:W-:Y:S01]  /*1bdb0*/  IMAD R92, R92, 0xb5, RZ ;  /* 0x000000b55c5c7824 */ /* 0x000fe200078e02ff */
[----:B------:R-:W-:Y:S01]  /*1bdc0*/  PRMT R14, R14, 0x7710, RZ ;  /* 0x000077100e0e7816 */ /* 0x000fe200000000ff */
[----:B------:R-:W-:Y:S01]  /*1bdd0*/  IMAD R104, R104, -0x1e7, R103 ;  /* 0xfffffe1968687824 */ /* 0x000fe200078e0267 */
[----:B------:R-:W-:Y:S01]  /*1bde0*/  PRMT R95, R95, 0x9910, RZ ;  /* 0x000099105f5f7816 */ /* 0x000fe200000000ff */
[----:B------:R-:W-:Y:S01]  /*1bdf0*/  IMAD.MOV R103, RZ, RZ, -R105 ;  /* 0x000000ffff677224 */ /* 0x000fe200078e0a69 */
[----:B------:R-:W-:Y:S01]  /*1be00*/  PRMT R99, R99, 0x7710, RZ ;  /* 0x0000771063637816 */ /* 0x000fe200000000ff */
[----:B------:R-:W-:Y:S01]  /*1be10*/  IMAD.MOV R92, RZ, RZ, -R92 ;  /* 0x000000ffff5c7224 */ /* 0x000fe200078e0a5c */
[----:B------:R-:W-:Y:S01]  /*1be20*/  IADD3 R9, PT, PT, R9, R6, RZ ;  /* 0x0000000609097210 */ /* 0x000fe20007ffe0ff */
[----:B------:R-:W-:Y:S01]  /*1be30*/  IMAD R18, R18, 0x5255, RZ ;  /* 0x0000525512127824 */ /* 0x000fe200078e02ff */
[----:B------:R-:W-:-:S02]  /*1be40*/  LOP3.LUT R6, R172, 0xffff, RZ, 0xc0, !PT ;  /* 0x0000ffffac067812 */ /* 0x000fc400078ec0ff */
[----:B------:R-:W-:Y:S01]  /*1be50*/  IADD3 R21, PT, PT, R21, R14, RZ ;  /* 0x0000000e15157210 */ /* 0x000fe20007ffe0ff */
[----:B------:R-:W-:Y:S01]  /*1be60*/  IMAD R95, R95, 0xbf, RZ ;  /* 0x000000bf5f5f7824 */ /* 0x000fe200078e02ff */
[----:B------:R-:W-:Y:S02]  /*1be70*/  LOP3.LUT R14, R173, 0xffff, RZ, 0xc0, !PT ;  /* 0x0000ffffad0e7812 */ /* 0x000fe400078ec0ff */
[----:B------:R-:W-:Y:S02]  /*1be80*/  IADD3 R99, PT, PT, R177, R99, RZ ;  /* 0x00000063b1637210 */ /* 0x000fe40007ffe0ff */
[----:B------:R-:W-:Y:S01]  /*1be90*/  PRMT R103, R103, 0x7710, RZ ;  /* 0x0000771067677816 */ /* 0x000fe200000000ff */
[----:B------:R-:W-:Y:S01]  /*1bea0*/  IMAD R6, R6, 0x10ff, RZ ;  /* 0x000010ff06067824 */ /* 0x000fe200078e02ff */
[----:B------:R-:W-:Y:S01]  /*1beb0*/  PRMT R92, R92, 0x7710, RZ ;  /* 0x000077105c5c7816 */ /* 0x000fe200000000ff */
[----:B------:R-:W-:Y:S01]  /*1bec0*/  IMAD.MOV R95, RZ, RZ, -R95 ;  /* 0x000000ffff5f7224 */ /* 0x000fe200078e0a5f */
[----:B------:R-:W-:Y:S01]  /*1bed0*/  SHF.R.U32.HI R18, RZ, 0x16, R18 ;  /* 0x00000016ff127819 */ /* 0x000fe20000011612 */
[----:B------:R-:W-:Y:S01]  /*1bee0*/  IMAD R14, R14, 0x9b4d, RZ ;  /* 0x00009b4d0e0e7824 */ /* 0x000fe200078e02ff */
[----:B------:R-:W-:-:S02]  /*1bef0*/  IADD3 R105, PT, PT, R102, R104, RZ ;  /* 0x0000006866697210 */ /* 0x000fc40007ffe0ff */
[----:B------:R-:W-:Y:S01]  /*1bf00*/  IADD3 R104, PT, PT, R104, R102, -R90 ;  /* 0x0000006668687210 */ /* 0x000fe20007ffe85a */
[----:B------:R-:W-:Y:S01]  /*1bf10*/  IMAD.IADD R102, R91, 0x1, R103 ;  /* 0x000000015b667824 */ /* 0x000fe200078e0267 */
[----:B------:R-:W-:Y:S02]  /*1bf20*/  LOP3.LUT R99, R99, 0xffff, RZ, 0xc0, !PT ;  /* 0x0000ffff63637812 */ /* 0x000fe400078ec0ff */
[----:B------:R-:W-:Y:S01]  /*1bf30*/  LOP3.LUT R100, R100, 0xffff, RZ, 0xc0, !PT ;  /* 0x0000ffff64647812 */ /* 0x000fe200078ec0ff */
[----:B------:R-:W-:Y:S01]  /*1bf40*/  IMAD.IADD R92, R176, 0x1, R92 ;  /* 0x00000001b05c7824 */ /* 0x000fe200078e025c */
[----:B------:R-:W-:Y:S02]  /*1bf50*/  LOP3.LUT R91, R101, 0xffff, RZ, 0xc0, !PT ;  /* 0x0000ffff655b7812 */ /* 0x000fe400078ec0ff */
[----:B------:R-:W-:Y:S02]  /*1bf60*/  PRMT R18, R18, 0x9910, RZ ;  /* 0x0000991012127816 */ /* 0x000fe400000000ff */
[----:B------:R-:W-:Y:S01]  /*1bf70*/  SHF.R.U32.HI R6, RZ, 0x14, R6 ;  /* 0x00000014ff067819 */ /* 0x000fe20000011606 */
[----:B------:R-:W-:Y:S01]  /*1bf80*/  IMAD.IADD R101, R99, 0x1, R100 ;  /* 0x0000000163657824 */ /* 0x000fe200078e0264 */
[----:B------:R-:W-:-:S02]  /*1bf90*/  PRMT R95, R95, 0x7710, RZ ;  /* 0x000077105f5f7816 */ /* 0x000fc400000000ff */
[----:B------:R-:W-:Y:S02]  /*1bfa0*/  SHF.R.U32.HI R14, RZ, 0x17, R14 ;  /* 0x00000017ff0e7819 */ /* 0x000fe4000001160e */
[----:B------:R-:W-:Y:S01]  /*1bfb0*/  IADD3 R100, PT, PT, R100, R99, -R91 ;  /* 0x0000006364647210 */ /* 0x000fe20007ffe85b */
[----:B------:R-:W-:Y:S01]  /*1bfc0*/  IMAD R18, R18, 0xc7, RZ ;  /* 0x000000c712127824 */ /* 0x000fe200078e02ff */
[----:B------:R-:W-:Y:S02]  /*1bfd0*/  PRMT R6, R6, 0x9910, RZ ;  /* 0x0000991006067816 */ /* 0x000fe400000000ff */
[----:B------:R-:W-:Y:S02]  /*1bfe0*/  LOP3.LUT R99, R92, 0xffff, RZ, 0xc0, !PT ;  /* 0x0000ffff5c637812 */ /* 0x000fe400078ec0ff */
[----:B------:R-:W-:Y:S02]  /*1bff0*/  LOP3.LUT R97, R97, 0xffff, RZ, 0xc0, !PT ;  /* 0x0000ffff61617812 */ /* 0x000fe400078ec0ff */
[----:B------:R-:W-:-:S02]  /*1c000*/  LOP3.LUT R92, R98, 0xffff, RZ, 0xc0, !PT ;  /* 0x0000ffff625c7812 */ /* 0x000fc400078ec0ff */
[----:B------:R-:W-:Y:S02]  /*1c010*/  IADD3 R95, PT, PT, R175, R95, RZ ;  /* 0x0000005faf5f7210 */ /* 0x000fe40007ffe0ff */
[----:B------:R-:W-:Y:S01]  /*1c020*/  PRMT R14, R14, 0x9910, RZ ;  /* 0x000099100e0e7816 */ /* 0x000fe200000000ff */
[----:B------:R1:W-:Y:S01]  /*1c030*/  STL [R1+0x210], R100 ;  /* 0x0002106401007387 */ /* 0x0003e20000100800 */
[----:B------:R-:W-:Y:S01]  /*1c040*/  IMAD.MOV R18, RZ, RZ, -R18 ;  /* 0x000000ffff127224 */ /* 0x000fe200078e0a12 */
[----:B------:R-:W-:Y:S01]  /*1c050*/  IADD3 R98, PT, PT, R97, R99, -R92 ;  /* 0x0000006361627210 */ /* 0x000fe20007ffe85c */
[----:B------:R-:W-:Y:S01]  /*1c060*/  IMAD R6, R6, 0xf1, RZ ;  /* 0x000000f106067824 */ /* 0x000fe200078e02ff */
[----:B------:R-:W-:Y:S01]  /*1c070*/  LOP3.LUT R95, R95, 0xffff, RZ, 0xc0, !PT ;  /* 0x0000ffff5f5f7812 */ /* 0x000fe200078ec0ff */
[----:B------:R-:W-:Y:S01]  /*1c080*/  IMAD R14, R14, 0xd3, RZ ;  /* 0x000000d30e0e7824 */ /* 0x000fe200078e02ff */
[----:B-1----:R-:W-:Y:S02]  /*1c090*/  IADD3 R100, PT, PT, R99, R97, RZ ;  /* 0x0000006163647210 */ /* 0x002fe40007ffe0ff */
[----:B------:R-:W-:-:S02]  /*1c0a0*/  LOP3.LUT R97, R93, 0xffff, RZ, 0xc0, !PT ;  /* 0x0000ffff5d617812 */ /* 0x000fc400078ec0ff */
[----:B------:R-:W-:Y:S01]  /*1c0b0*/  LOP3.LUT R93, R96, 0xffff, RZ, 0xc0, !PT ;  /* 0x0000ffff605d7812 */ /* 0x000fe200078ec0ff */
[----:B------:R-:W-:Y:S01]  /*1c0c0*/  IMAD.MOV R6, RZ, RZ, -R6 ;  /* 0x000000ffff067224 */ /* 0x000fe200078e0a06 */
[----:B------:R-:W-:Y:S01]  /*1c0d0*/  PRMT R18, R18, 0x7710, RZ ;  /* 0x0000771012127816 */ /* 0x000fe200000000ff */
[----:B------:R1:W-:Y:S01]  /*1c0e0*/  STL [R1+0x208], R98 ;  /* 0x0002086201007387 */ /* 0x0003e20000100800 */
[----:B------:R-:W-:Y:S02]  /*1c0f0*/  IADD3 R96, PT, PT, R95, R97, -R93 ;  /* 0x000000615f607210 */ /* 0x000fe40007ffe85d */
[----:B------:R-:W-:Y:S02]  /*1c100*/  IADD3 R14, PT, PT, RZ, -R14, RZ ;  /* 0x8000000eff0e7210 */ /* 0x000fe40007ffe0ff */
[----:B------:R-:W-:Y:S01]  /*1c110*/  LOP3.LUT R21, R21, 0xffff, RZ, 0xc0, !PT ;  /* 0x0000ffff15157812 */ /* 0x000fe200078ec0ff */
[----:B------:R-:W-:Y:S01]  /*1c120*/  IMAD.IADD R18, R174, 0x1, R18 ;  /* 0x00000001ae127824 */ /* 0x000fe200078e0212 */
[----:B------:R-:W-:Y:S01]  /*1c130*/  PRMT R6, R6, 0x7710, RZ ;  /* 0x0000771006067816 */ /* 0x000fe200000000ff */
[----:B-1----:R-:W-:Y:S01]  /*1c140*/  IMAD.IADD R98, R97, 0x1, R95 ;  /* 0x0000000161627824 */ /* 0x002fe200078e025f */
[----:B------:R-:W-:-:S02]  /*1c150*/  LOP3.LUT R95, R94, 0xffff, RZ, 0xc0, !PT ;  /* 0x0000ffff5e5f7812 */ /* 0x000fc400078ec0ff */
[----:B------:R-:W-:Y:S01]  /*1c160*/  LOP3.LUT R94, R137, 0xffff, RZ, 0xc0, !PT ;  /* 0x0000ffff895e7812 */ /* 0x000fe200078ec0ff */
[----:B------:R1:W-:Y:S01]  /*1c170*/  STL [R1+0x200], R96 ;  /* 0x0002006001007387 */ /* 0x0003e20000100800 */
[----:B------:R-:W-:Y:S02]  /*1c180*/  PRMT R14, R14, 0x7710, RZ ;  /* 0x000077100e0e7816 */ /* 0x000fe400000000ff */
[----:B------:R-:W-:Y:S02]  /*1c190*/  IADD3 R6, PT, PT, R172, R6, RZ ;  /* 0x00000006ac067210 */ /* 0x000fe40007ffe0ff */
[----:B------:R-:W-:Y:S01]  /*1c1a0*/  LOP3.LUT R172, R4, 0xffff, RZ, 0xc0, !PT ;  /* 0x0000ffff04ac7812 */ /* 0x000fe200078ec0ff */
[----:B------:R-:W-:Y:S01]  /*1c1b0*/  IMAD.IADD R14, R173, 0x1, R14 ;  /* 0x00000001ad0e7824 */ /* 0x000fe200078e020e */
[----:B------:R-:W-:Y:S01]  /*1c1c0*/  LOP3.LUT R18, R18, 0xffff, RZ, 0xc0, !PT ;  /* 0x0000ffff12127812 */ /* 0x000fe200078ec0ff */
[----:B-1----:R-:W-:Y:S01]  /*1c1d0*/  IMAD.IADD R96, R21, 0x1, R95 ;  /* 0x0000000115607824 */ /* 0x002fe200078e025f */
[----:B------:R-:W-:-:S02]  /*1c1e0*/  IADD3 R21, PT, PT, R95, R21, -R94 ;  /* 0x000000155f157210 */ /* 0x000fc40007ffe85e */
[----:B------:R-:W-:Y:S02]  /*1c1f0*/  LOP3.LUT R20, R20, 0xffff, RZ, 0xc0, !PT ;  /* 0x0000ffff14147812 */ /* 0x000fe400078ec0ff */
[----:B------:R-:W-:Y:S01]  /*1c200*/  LOP3.LUT R95, R132, 0xffff, RZ, 0xc0, !PT ;  /* 0x0000ffff845f7812 */ /* 0x000fe200078ec0ff */
[----:B------:R1:W-:Y:S01]  /*1c210*/  STL [R1+0x1f0], R21 ;  /* 0x0001f01501007387 */ /* 0x0003e20000100800 */
[----:B------:R-:W-:Y:S01]  /*1c220*/  IMAD R172, R172, 0x828d, RZ ;  /* 0x0000828dacac7824 */ /* 0x000fe200078e02ff */
[----:B------:R-:W-:Y:S02]  /*1c230*/  LOP3.LUT R14, R14, 0xffff, RZ, 0xc0, !PT ;  /* 0x0000ffff0e0e7812 */ /* 0x000fe400078ec0ff */
[----:B------:R-:W-:Y:S01]  /*1c240*/  LOP3.LUT R15, R15, 0xffff, RZ, 0xc0, !PT ;  /* 0x0000ffff0f0f7812 */ /* 0x000fe200078ec0ff */
[----:B------:R2:W-:Y:S01]  /*1c250*/  STL [R1+0x1f4], R96 ;  /* 0x0001f46001007387 */ /* 0x0005e20000100800 */
[----:B-1----:R-:W-:Y:S02]  /*1c260*/  IADD3 R21, PT, PT, R18, R20, RZ ;  /* 0x0000001412157210 */ /* 0x002fe40007ffe0ff */
[----:B------:R-:W-:-:S02]  /*1c270*/  IADD3 R18, PT, PT, R20, R18, -R95 ;  /* 0x0000001214127210 */ /* 0x000fc40007ffe85f */
[----:B------:R-:W-:Y:S02]  /*1c280*/  SHF.R.U32.HI R172, RZ, 0x17, R172 ;  /* 0x00000017ffac7819 */ /* 0x000fe400000116ac */
[----:B--2---:R-:W-:Y:S01]  /*1c290*/  LOP3.LUT R96, R127, 0xffff, RZ, 0xc0, !PT ;  /* 0x0000ffff7f607812 */ /* 0x004fe200078ec0ff */
[----:B------:R1:W-:Y:S01]  /*1c2a0*/  STL [R1+0x1e8], R18 ;  /* 0x0001e81201007387 */ /* 0x0003e20000100800 */
[----:B------:R-:W-:Y:S02]  /*1c2b0*/  PRMT R172, R172, 0x9910, RZ ;  /* 0x00009910acac7816 */ /* 0x000fe400000000ff */
[----:B------:R-:W-:Y:S02]  /*1c2c0*/  LOP3.LUT R12, R12, 0xffff, RZ, 0xc0, !PT ;  /* 0x0000ffff0c0c7812 */ /* 0x000fe400078ec0ff */
[----:B------:R-:W-:Y:S01]  /*1c2d0*/  LOP3.LUT R13, R13, 0xffff, RZ, 0xc0, !PT ;  /* 0x0000ffff0d0d7812 */ /* 0x000fe200078ec0ff */
[----:B-1----:R-:W-:Y:S01]  /*1c2e0*/  IMAD.IADD R18, R14, 0x1, R15 ;  /* 0x000000010e127824 */ /* 0x002fe200078e020f */
[----:B------:R-:W-:-:S02]  /*1c2f0*/  IADD3 R14, PT, PT, R15, R14, -R96 ;  /* 0x0000000e0f0e7210 */ /* 0x000fc40007ffe860 */
[----:B------:R-:W-:Y:S01]  /*1c300*/  LOP3.LUT R97, R122, 0xffff, RZ, 0xc0, !PT ;  /* 0x0000ffff7a617812 */ /* 0x000fe200078ec0ff */
[----:B------:R-:W-:Y:S02]  /*1c310*/  IMAD R172, R172, 0xfb, RZ ;  /* 0x000000fbacac7824 */ /* 0x000fe400078e02ff */
[----:B------:R1:W-:Y:S01]  /*1c320*/  STL [R1+0x1e0], R14 ;  /* 0x0001e00e01007387 */ /* 0x0003e20000100800 */
[----:B------:R-:W-:Y:S01]  /*1c330*/  LOP3.LUT R10, R10, 0xffff, RZ, 0xc0, !PT ;  /* 0x0000ffff0a0a7812 */ /* 0x000fe200078ec0ff */
[----:B------:R-:W-:Y:S01]  /*1c340*/  IMAD.MOV R172, RZ, RZ, -R172 ;  /* 0x000000ffffac7224 */ /* 0x000fe200078e0aac */
[----:B------:R-:W-:Y:S01]  /*1c350*/  LOP3.LUT R11, R11, 0xffff, RZ, 0xc0, !PT ;  /* 0x0000ffff0b0b7812 */ /* 0x000fe200078ec0ff */
[----:B------:R2:W-:Y:S01]  /*1c360*/  STL [R1+0x204], R98 ;  /* 0x0002046201007387 */ /* 0x0005e20000100800 */
[----:B-1----:R-:W-:Y:S01]  /*1c370*/  IMAD.IADD R14, R12, 0x1, R13 ;  /* 0x000000010c0e7824 */ /* 0x002fe200078e020d */
[----:B------:R-:W-:Y:S02]  /*1c380*/  IADD3 R12, PT, PT, R13, R12, -R97 ;  /* 0x0000000c0d0c7210 */ /* 0x000fe40007ffe861 */
[----:B--2---:R-:W-:-:S03]  /*1c390*/  LOP3.LUT R98, R117, 0xffff, RZ, 0xc0, !PT ;  /* 0x0000ffff75627812 */ /* 0x004fc600078ec0ff */
[----:B------:R1:W-:Y:S01]  /*1c3a0*/  STL [R1+0x1c8], R12 ;  /* 0x0001c80c01007387 */ /* 0x0003e20000100800 */
[----:B------:R-:W-:Y:S02]  /*1c3b0*/  PRMT R172, R172, 0x7710, RZ ;  /* 0x00007710acac7816 */ /* 0x000fe400000000ff */
[----:B------:R-:W-:Y:S02]  /*1c3c0*/  LOP3.LUT R8, R8, 0xffff, RZ, 0xc0, !PT ;  /* 0x0000ffff08087812 */ /* 0x000fe400078ec0ff */
[----:B------:R-:W-:Y:S02]  /*1c3d0*/  LOP3.LUT R9, R9, 0xffff, RZ, 0xc0, !PT ;  /* 0x0000ffff09097812 */ /* 0x000fe400078ec0ff */
[----:B-1----:R-:W-:Y:S02]  /*1c3e0*/  IADD3 R12, PT, PT, R10, R11, RZ ;  /* 0x0000000b0a0c7210 */ /* 0x002fe40007ffe0ff */
[----:B------:R-:W-:Y:S02]  /*1c3f0*/  IADD3 R10, PT, PT, R11, R10, -R98 ;  /* 0x0000000a0b0a7210 */ /* 0x000fe40007ffe862 */
[----:B------:R-:W-:Y:S01]  /*1c400*/  LOP3.LUT R99, R112, 0xffff, RZ, 0xc0, !PT ;  /* 0x0000ffff70637812 */ /* 0x000fe200078ec0ff */
[----:B------:R-:W-:-:S02]  /*1c410*/  IMAD.IADD R4, R4, 0x1, R172 ;  /* 0x0000000104047824 */ /* 0x000fc400078e02ac */
[----:B------:R1:W-:Y:S01]  /*1c420*/  STL [R1+0x1c0], R10 ;  /* 0x0001c00a01007387 */ /* 0x0003e20000100800 */
[----:B------:R-:W-:Y:S02]  /*1c430*/  LOP3.LUT R6, R6, 0xffff, RZ, 0xc0, !PT ;  /* 0x0000ffff06067812 */ /* 0x000fe400078ec0ff */
[----:B------:R-:W-:Y:S01]  /*1c440*/  LOP3.LUT R7, R7, 0xffff, RZ, 0xc0, !PT ;  /* 0x0000ffff07077812 */ /* 0x000fe200078ec0ff */
[----:B------:R2:W-:Y:S01]  /*1c450*/  STL [R1+0x20c], R100 ;  /* 0x00020c6401007387 */ /* 0x0005e20000100800 */
[----:B------:R-:W-:Y:S01]  /*1c460*/  LOP3.LUT R4, R4, 0xffff, RZ, 0xc0, !PT ;  /* 0x0000ffff04047812 */ /* 0x000fe200078ec0ff */
[----:B-1----:R-:W-:Y:S01]  /*1c470*/  IMAD.IADD R10, R8, 0x1, R9 ;  /* 0x00000001080a7824 */ /* 0x002fe200078e0209 */
[----:B------:R-:W-:Y:S01]  /*1c480*/  IADD3 R8, PT, PT, R9, R8, -R99 ;  /* 0x0000000809087210 */ /* 0x000fe20007ffe863 */
[----:B------:R1:W-:Y:S01]  /*1c490*/  STL [R1+0x214], R101 ;  /* 0x0002146501007387 */ /* 0x0003e20000100800 */
[----:B------:R-:W-:Y:S02]  /*1c4a0*/  LOP3.LUT R5, R5, 0xffff, RZ, 0xc0, !PT ;  /* 0x0000ffff05057812 */ /* 0x000fe400078ec0ff */
[----:B--2---:R-:W-:Y:S01]  /*1c4b0*/  LOP3.LUT R100, R107, 0xffff, RZ, 0xc0, !PT ;  /* 0x0000ffff6b647812 */ /* 0x004fe200078ec0ff */
[----:B------:R2:W-:Y:S01]  /*1c4c0*/  STL [R1+0x1b8], R8 ;  /* 0x0001b80801007387 */ /* 0x0005e20000100800 */
[----:B-1----:R-:W-:Y:S01]  /*1c4d0*/  LOP3.LUT R101, R102, 0xffff, RZ, 0xc0, !PT ;  /* 0x0000ffff66657812 */ /* 0x002fe200078ec0ff */
[----:B--2---:R-:W-:Y:S01]  /*1c4e0*/  IMAD.IADD R8, R6, 0x1, R7 ;  /* 0x0000000106087824 */ /* 0x004fe200078e0207 */
[----:B------:R-:W-:-:S02]  /*1c4f0*/  IADD3 R6, PT, PT, R7, R6, -R100 ;  /* 0x0000000607067210 */ /* 0x000fc40007ffe864 */
[----:B------:R-:W-:Y:S02]  /*1c500*/  IADD3 R7, PT, PT, R4, R5, RZ ;  /* 0x0000000504077210 */ /* 0x000fe40007ffe0ff */
[----:B------:R-:W-:Y:S02]  /*1c510*/  IADD3 R5, PT, PT, R5, R4, -R101 ;  /* 0x0000000405057210 */ /* 0x000fe40007ffe865 */
[----:B------:R-:W-:Y:S01]  /*1c520*/  LOP3.LUT R4, R186, 0xffff, RZ, 0xc0, !PT ;  /* 0x0000ffffba047812 */ /* 0x000fe200078ec0ff */
[----:B------:R1:W-:Y:S04]  /*1c530*/  STL [R1+0x1b0], R6 ;  /* 0x0001b00601007387 */ /* 0x0003e80000100800 */
[----:B------:R2:W-:Y:S01]  /*1c540*/  STL [R1+0x1a8], R5 ;  /* 0x0001a80501007387 */ /* 0x0005e20000100800 */
[----:B------:R-:W-:-:S02]  /*1c550*/  SHF.R.U32.HI R4, RZ, 0x7, R4 ;  /* 0x00000007ff047819 */ /* 0x000fc40000011604 */
[----:B-1----:R-:W-:Y:S02]  /*1c560*/  LOP3.LUT R6, R188, 0xffff, RZ, 0xc0, !PT ;  /* 0x0000ffffbc067812 */ /* 0x002fe400078ec0ff */
[----:B--2---:R-:W-:Y:S02]  /*1c570*/  LOP3.LUT R5, R185, 0xffff, RZ, 0xc0, !PT ;  /* 0x0000ffffb9057812 */ /* 0x004fe400078ec0ff */
[----:B------:R-:W-:Y:S02]  /*1c580*/  SHF.R.U32.HI R6, RZ, 0x7, R6 ;  /* 0x00000007ff067819 */ /* 0x000fe40000011606 */
[----:B------:R-:W-:Y:S02]  /*1c590*/  SHF.R.U32.HI R5, RZ, 0x7, R5 ;  /* 0x00000007ff057819 */ /* 0x000fe40000011605 */
[----:B------:R-:W-:Y:S02]  /*1c5a0*/  PRMT R4, R4, 0x9910, RZ ;  /* 0x0000991004047816 */ /* 0x000fe400000000ff */
[----:B------:R-:W-:-:S02]  /*1c5b0*/  PRMT R5, R5, 0x9910, RZ ;  /* 0x0000991005057816 */ /* 0x000fc400000000ff */
[----:B------:R-:W-:Y:S01]  /*1c5c0*/  PRMT R103, R6, 0x9910, RZ ;  /* 0x0000991006677816 */ /* 0x000fe200000000ff */
[----:B------:R-:W-:Y:S02]  /*1c5d0*/  IMAD R4, R4, 0xdf, RZ ;  /* 0x000000df04047824 */ /* 0x000fe400078e02ff */
[----:B------:R-:W-:Y:S02]  /*1c5e0*/  IMAD R5, R5, 0xe3, RZ ;  /* 0x000000e305057824 */ /* 0x000fe400078e02ff */
[----:B------:R-:W-:Y:S01]  /*1c5f0*/  IMAD R103, R103, 0xc1, RZ ;  /* 0x000000c167677824 */ /* 0x000fe200078e02ff */
[----:B------:R-:W-:Y:S01]  /*1c600*/  IADD3 R4, PT, PT, RZ, -R4, RZ ;  /* 0x80000004ff047210 */ /* 0x000fe20007ffe0ff */
[----:B------:R-:W-:Y:S02]  /*1c610*/  IMAD.MOV R5, RZ, RZ, -R5 ;  /* 0x000000ffff057224 */ /* 0x000fe400078e0a05 */
[----:B------:R-:W-:Y:S01]  /*1c620*/  IMAD.MOV R103, RZ, RZ, -R103 ;  /* 0x000000ffff677224 */ /* 0x000fe200078e0a67 */
[----:B------:R-:W-:-:S02]  /*1c630*/  PRMT R4, R4, 0x7710, RZ ;  /* 0x0000771004047816 */ /* 0x000fc400000000ff */
[----:B------:R-:W-:Y:S01]  /*1c640*/  PRMT R5, R5, 0x7710, RZ ;  /* 0x0000771005057816 */ /* 0x000fe200000000ff */
[----:B------:R1:W-:Y:S01]  /*1c650*/  STL [R1+0xb4], R105 ;  /* 0x0000b46901007387 */ /* 0x0003e20000100800 */
[----:B------:R-:W-:-:S03]  /*1c660*/  PRMT R103, R103, 0x7710, RZ ;  /* 0x0000771067677816 */ /* 0x000fc600000000ff */
[----:B------:R2:W-:Y:S01]  /*1c670*/  STL [R1+0xb0], R104 ;  /* 0x0000b06801007387 */ /* 0x0005e20000100800 */
[----:B------:R-:W-:Y:S01]  /*1c680*/  LOP3.LUT R102, R196, 0xffff, RZ, 0xc0, !PT ;  /* 0x0000ffffc4667812 */ /* 0x000fe200078ec0ff */
[----:B------:R-:W-:Y:S01]  /*1c690*/  IMAD.IADD R103, R3, 0x1, R103 ;  /* 0x0000000103677824 */ /* 0x000fe200078e0267 */
[----:B-1----:R-:W-:Y:S02]  /*1c6a0*/  IADD3 R105, PT, PT, R0, R5, RZ ;  /* 0x0000000500697210 */ /* 0x002fe40007ffe0ff */
[----:B------:R-:W-:Y:S01]  /*1c6b0*/  LOP3.LUT R0, R195, 0xffff, RZ, 0xc0, !PT ;  /* 0x0000ffffc3007812 */ /* 0x000fe200078ec0ff */
[----:B--2---:R-:W-:Y:S01]  /*1c6c0*/  IMAD.IADD R104, R2, 0x1, R4 ;  /* 0x0000000102687824 */ /* 0x004fe200078e0204 */
[----:B------:R-:W-:Y:S02]  /*1c6d0*/  LOP3.LUT R2, R194, 0xffff, RZ, 0xc0, !PT ;  /* 0x0000ffffc2027812 */ /* 0x000fe400078ec0ff */
[----:B------:R-:W-:Y:S02]  /*1c6e0*/  LOP3.LUT R103, R103, 0xffff, RZ, 0xc0, !PT ;  /* 0x0000ffff67677812 */ /* 0x000fe400078ec0ff */
[----:B------:R-:W-:Y:S01]  /*1c6f0*/  IADD3 R3, PT, PT, R2, R0, -R102 ;  /* 0x0000000002037210 */ /* 0x000fe20007ffe866 */
[----:B------:R-:W-:Y:S01]  /*1c700*/  IMAD.IADD R4, R0, 0x1, R2 ;  /* 0x0000000100047824 */ /* 0x000fe200078e0202 */
[----:B------:R-:W-:-:S02]  /*1c710*/  LOP3.LUT R0, R193, 0xffff, RZ, 0xc0, !PT ;  /* 0x0000ffffc1007812 */ /* 0x000fc400078ec0ff */
[----:B------:R-:W-:Y:S01]  /*1c720*/  LOP3.LUT R2, R192, 0xffff, RZ, 0xc0, !PT ;  /* 0x0000ffffc0027812 */ /* 0x000fe200078ec0ff */
[----:B------:R1:W-:Y:S01]  /*1c730*/  STL [R1+0x218], R3 ;  /* 0x0002180301007387 */ /* 0x0003e20000100800 */
[----:B------:R-:W-:-:S03]  /*1c740*/  LOP3.LUT R104, R104, 0xffff, RZ, 0xc0, !PT ;  /* 0x0000ffff68687812 */ /* 0x000fc600078ec0ff */
[----:B------:R2:W-:Y:S01]  /*1c750*/  STL [R1+0x21c], R4 ;  /* 0x00021c0401007387 */ /* 0x0005e20000100800 */
[----:B-1----:R-:W-:Y:S01]  /*1c760*/  IADD3 R3, PT, PT, R2, R0, -R103 ;  /* 0x0000000002037210 */ /* 0x002fe20007ffe867 */
[----:B--2---:R-:W-:Y:S01]  /*1c770*/  IMAD.IADD R4, R0, 0x1, R2 ;  /* 0x0000000100047824 */ /* 0x004fe200078e0202 */
[----:B------:R-:W-:Y:S02]  /*1c780*/  LOP3.LUT R0, R191, 0xffff, RZ, 0xc0, !PT ;  /* 0x0000ffffbf007812 */ /* 0x000fe400078ec0ff */
[----:B------:R-:W-:Y:S01]  /*1c790*/  LOP3.LUT R2, R190, 0xffff, RZ, 0xc0, !PT ;  /* 0x0000ffffbe027812 */ /* 0x000fe200078ec0ff */
[----:B------:R1:W-:Y:S04]  /*1c7a0*/  STL [R1+0x1f8], R3 ;  /* 0x0001f80301007387 */ /* 0x0003e80000100800 */
[----:B------:R2:W-:Y:S01]  /*1c7b0*/  STL [R1+0x1fc], R4 ;  /* 0x0001fc0401007387 */ /* 0x0005e20000100800 */
[----:B------:R-:W-:-:S02]  /*1c7c0*/  LOP3.LUT R105, R105, 0xffff, RZ, 0xc0, !PT ;  /* 0x0000ffff69697812 */ /* 0x000fc400078ec0ff */
[----:B-1----:R-:W-:Y:S02]  /*1c7d0*/  IADD3 R3, PT, PT, R2, R0, -R104 ;  /* 0x0000000002037210 */ /* 0x002fe40007ffe868 */
[----:B--2---:R-:W-:Y:S02]  /*1c7e0*/  IADD3 R4, PT, PT, R0, R2, RZ ;  /* 0x0000000200047210 */ /* 0x004fe40007ffe0ff */
[----:B------:R-:W-:Y:S02]  /*1c7f0*/  LOP3.LUT R0, R189, 0xffff, RZ, 0xc0, !PT ;  /* 0x0000ffffbd007812 */ /* 0x000fe400078ec0ff */
[----:B------:R-:W-:Y:S01]  /*1c800*/  LOP3.LUT R2, R187, 0xffff, RZ, 0xc0, !PT ;  /* 0x0000ffffbb027812 */ /* 0x000fe200078ec0ff */
[----:B------:R1:W-:Y:S01]  /*1c810*/  STL [R1+0x1dc], R4 ;  /* 0x0001dc0401007387 */ /* 0x0003e20000100800 */
[----:B------:R-:W-:Y:S01]  /*1c820*/  IADD3 R167, PT, PT, R167, R166, -R60 ;  /* 0x000000a6a7a77210 */ /* 0x000fe20007ffe83c */
[----:B------:R-:W-:Y:S01]  /*1c830*/  IMAD.IADD R166, R168, 0x1, R169 ;  /* 0x00000001a8a67824 */ /* 0x000fe200078e02a9 */
[----:B------:R-:W-:Y:S01]  /*1c840*/  IADD3 R161, PT, PT, R161, R160, -R63 ;  /* 0x000000a0a1a17210 */ /* 0x000fe20007ffe83f */
[----:B------:R-:W-:-:S02]  /*1c850*/  IMAD.IADD R160, R162, 0x1, R163 ;  /* 0x00000001a2a07824 */ /* 0x000fc400078e02a3 */
[----:B-1----:R-:W-:Y:S01]  /*1c860*/  IMAD.IADD R4, R0, 0x1, R2 ;  /* 0x0000000100047824 */ /* 0x002fe200078e0202 */
[----:B------:R-:W-:Y:S01]  /*1c870*/  IADD3 R0, PT, PT, R2, R0, -R105 ;  /* 0x0000000002007210 */ /* 0x000fe20007ffe869 */
[----:B------:R1:W-:Y:S04]  /*1c880*/  STL [R1+0x1d8], R3 ;  /* 0x0001d80301007387 */ /* 0x0003e80000100800 */
[----:B------:R2:W-:Y:S04]  /*1c890*/  STL [R1+0x1d0], R0 ;  /* 0x0001d00001007387 */ /* 0x0005e80000100800 */
[----:B------:R3:W-:Y:S01]  /*1c8a0*/  STL [R1+0x1a0], R167 ;  /* 0x0001a0a701007387 */ /* 0x0007e20000100800 */
[----:B-1----:R-:W-:Y:S01]  /*1c8b0*/  IMAD.MOV.U32 R3, RZ, RZ, 0x2 ;  /* 0x00000002ff037424 */ /* 0x002fe200078e00ff */
[----:B--2---:R-:W-:-:S02]  /*1c8c0*/  SEL R0, RZ, 0x1, !P1 ;  /* 0x00000001ff007807 */ /* 0x004fc40004800000 */
[----:B------:R1:W-:Y:S01]  /*1c8d0*/  STL [R1+0x19c], R166 ;  /* 0x00019ca601007387 */ /* 0x0003e20000100800 */
[----:B------:R-:W-:Y:S01]  /*1c8e0*/  @!P1 IADD3 R3, PT, PT, RZ, 0x1, RZ ;  /* 0x00000001ff039810 */ /* 0x000fe20007ffe0ff */
[----:B---3--:R-:W-:Y:S02]  /*1c8f0*/  IMAD.IADD R167, R170, 0x1, R171 ;  /* 0x00000001aaa77824 */ /* 0x008fe400078e02ab */
[----:B------:R2:W-:Y:S01]  /*1c900*/  STL [R1+0x188], R161 ;  /* 0x000188a101007387 */ /* 0x0005e20000100800 */
[----:B------:R-:W-:-:S03]  /*1c910*/  @!P0 IMAD.MOV R3, RZ, RZ, R0 ;  /* 0x000000ffff038224 */ /* 0x000fc600078e0200 */
[----:B------:R3:W-:Y:S01]  /*1c920*/  STL [R1+0x184], R160 ;  /* 0x000184a001007387 */ /* 0x0007e20000100800 */
[----:B-1----:R-:W-:-:S03]  /*1c930*/  IADD3 R166, PT, PT, R171, R170, -R62 ;  /* 0x000000aaaba67210 */ /* 0x002fc60007ffe83e */
[----:B------:R1:W-:Y:S01]  /*1c940*/  STL [R1+0x170], R155 ;  /* 0x0001709b01007387 */ /* 0x0003e20000100800 */
[----:B--2---:R-:W-:Y:S01]  /*1c950*/  IMAD.IADD R161, R164, 0x1, R165 ;  /* 0x00000001a4a17824 */ /* 0x004fe200078e02a5 */
[----:B---3--:R-:W-:Y:S01]  /*1c960*/  IADD3 R160, PT, PT, R165, R164, -R65 ;  /* 0x000000a4a5a07210 */ /* 0x008fe20007ffe841 */
[----:B-1----:R-:W-:Y:S01]  /*1c970*/  IMAD.IADD R155, R158, 0x1, R159 ;  /* 0x000000019e9b7824 */ /* 0x002fe200078e029f */
[----:B------:R0:W-:Y:S04]  /*1c980*/  STL [R1+0x194], R167 ;  /* 0x000194a701007387 */ /* 0x0001e80000100800 */
        /* <DEDUP_REMOVED lines=53> */
[----:B------:R0:W-:Y:S02]  /*1cce0*/  STL [R1+0xac], R3 ;  /* 0x0000ac0301007387 */ /* 0x0001e40000100800 */
.L_x_169:
[----:B------:R-:W0:Y:S01]  /*1ccf0*/  LDL R2, [R1+0xac] ;  /* 0x0000ac0001027983 */ /* 0x000e220000100800 */
[----:B------:R-:W-:Y:S01]  /*1cd00*/  IMAD.MOV.U32 R0, RZ, RZ, -0x49249249 ;  /* 0xb6db6db7ff007424 */ /* 0x000fe200078e00ff */
[----:B------:R-:W1:Y:S01]  /*1cd10*/  LDCU UR4, c[0x0][0x394] ;  /* 0x00007280ff0477ac */ /* 0x000e620008000800 */
[----:B------:R-:W-:Y:S02]  /*1cd20*/  BSSY.RECONVERGENT B7, `(.L_x_4) ;  /* 0x00022e8000077945 */ /* 0x000fe40003800200 */
[----:B-----5:R-:W-:-:S05]  /*1cd30*/  IMAD R0, R17, R0, 0x12492492 ;  /* 0x1249249211007424 */ /* 0x020fca00078e0200 */
[----:B------:R-:W-:Y:S02]  /*1cd40*/  ISETP.GT.U32.AND P0, PT, R0, 0x24924924, PT ;  /* 0x249249240000780c */ /* 0x000fe40003f04070 */
[----:B0-----:R-:W-:-:S11]  /*1cd50*/  IADD3 R106, PT, PT, R2, 0x1, RZ ;  /* 0x00000001026a7810 */ /* 0x001fd60007ffe0ff */
[----:B------:R-:W-:-:S05]  /*1cd60*/  @!P0 IMAD.MOV R106, RZ, RZ, R2 ;  /* 0x000000ffff6a8224 */ /* 0x000fca00078e0202 */
[----:B-1----:R-:W-:-:S13]  /*1cd70*/  ISETP.GT.AND P0, PT, R106, UR4, PT ;  /* 0x000000046a007c0c */ /* 0x002fda000bf04270 */
[----:B------:R-:W-:Y:S05]  /*1cd80*/  @P0 BRA `(.L_x_5) ;  /* 0x0000022c00840947 */ /* 0x000fea0003800000 */
[----:B------:R-:W2:Y:S04]  /*1cd90*/  LDL R8, [R1+0x27c] ;  /* 0x00027c0001087983 */ /* 0x000ea80000100800 */
[----:B------:R-:W3:Y:S01]  /*1cda0*/  LDL R9, [R1+0x278] ;  /* 0x0002780001097983 */ /* 0x000ee20000100800 */
[----:B------:R-:W-:-:S06]  /*1cdb0*/  IMAD.WIDE R2, R17, R17, RZ ;  /* 0x0000001111027225 */ /* 0x000fcc00078e02ff */
[----:B------:R-:W-:-:S04]  /*1cdc0*/  IMAD.WIDE.U32 R4, R3, 0x24924925, RZ ;  /* 0x2492492503047825 */ /* 0x000fc800078e00ff */
[----:B------:R-:W-:-:S04]  /*1cdd0*/  IMAD.WIDE.U32 R6, R2, 0x24924925, RZ ;  /* 0x2492492502067825 */ /* 0x000fc800078e00ff */
[----:B------:R-:W-:-:S03]  /*1cde0*/  IMAD.WIDE.U32 R4, P0, R2, 0x49249249, R4 ;  /* 0x4924924902047825 */ /* 0x000fc60007800004 */
[----:B------:R-:W-:Y:S01]  /*1cdf0*/  IADD3 RZ, P1, PT, R7, R4, RZ ;  /* 0x0000000407ff7210 */ /* 0x000fe20007f3e0ff */
[----:B------:R-:W-:Y:S01]  /*1ce00*/  IMAD.X R7, RZ, RZ, RZ, P0 ;  /* 0x000000ffff077224 */ /* 0x000fe200000e06ff */
[----:B------:R-:W-:-:S05]  /*1ce10*/  MOV R6, R5 ;  /* 0x0000000500067202 */ /* 0x000fca0000000f00 */
[----:B------:R-:W-:-:S05]  /*1ce20*/  IMAD.WIDE.U32.X R6, R3, 0x49249249, R6, P1 ;  /* 0x4924924903067825 */ /* 0x000fca00008e0406 */
[----:B------:R-:W-:-:S05]  /*1ce30*/  SHF.R.U64 R0, R6, 0x1, R7 ;  /* 0x0000000106007819 */ /* 0x000fca0000001207 */
[----:B------:R-:W-:-:S04]  /*1ce40*/  IMAD R0, R0, -0x7, R2 ;  /* 0xfffffff900007824 */ /* 0x000fc800078e0202 */
[C---:B------:R-:W-:Y:S01]  /*1ce50*/  IMAD R4, R0.reuse, R0, RZ ;  /* 0x0000000000047224 */ /* 0x040fe200078e02ff */
[----:B------:R-:W-:-:S04]  /*1ce60*/  PRMT R0, R0, 0x9910, RZ ;  /* 0x0000991000007816 */ /* 0x000fc800000000ff */
[----:B------:R-:W-:-:S05]  /*1ce70*/  PRMT R5, R4, 0x9910, RZ ;  /* 0x0000991004057816 */ /* 0x000fca00000000ff */
[----:B------:R-:W-:-:S05]  /*1ce80*/  IMAD R5, R5, 0x25, RZ ;  /* 0x0000002505057824 */ /* 0x000fca00078e02ff */
[----:B------:R-:W-:-:S04]  /*1ce90*/  LOP3.LUT R5, R5, 0xffff, RZ, 0xc0, !PT ;  /* 0x0000ffff05057812 */ /* 0x000fc800078ec0ff */
[----:B------:R-:W-:-:S04]  /*1cea0*/  SHF.R.U32.HI R5, RZ, 0x8, R5 ;  /* 0x00000008ff057819 */ /* 0x000fc80000011605 */
[----:B------:R-:W-:-:S05]  /*1ceb0*/  PRMT R5, R5, 0x9910, RZ ;  /* 0x0000991005057816 */ /* 0x000fca00000000ff */
[----:B------:R-:W-:-:S04]  /*1cec0*/  IMAD R5, R5, 0x7, RZ ;  /* 0x0000000705057824 */ /* 0x000fc800078e02ff */
[----:B------:R-:W-:-:S05]  /*1ced0*/  IMAD.MOV R5, RZ, RZ, -R5 ;  /* 0x000000ffff057224 */ /* 0x000fca00078e0a05 */
[----:B------:R-:W-:-:S05]  /*1cee0*/  PRMT R5, R5, 0x7710, RZ ;  /* 0x0000771005057816 */ /* 0x000fca00000000ff */
[----:B------:R-:W-:-:S05]  /*1cef0*/  IMAD.IADD R5, R4, 0x1, R5 ;  /* 0x0000000104057824 */ /* 0x000fca00078e0205 */
[----:B------:R-:W-:-:S05]  /*1cf00*/  PRMT R5, R5, 0x9910, RZ ;  /* 0x0000991005057816 */ /* 0x000fca00000000ff */
        /* <DEDUP_REMOVED lines=8> */
[----:B------:R-:W-:-:S05]  /*1cf90*/  IMAD.IADD R0, R0, 0x1, R4 ;  /* 0x0000000100007824 */ /* 0x000fca00078e0204 */
[----:B------:R-:W-:-:S05]  /*1cfa0*/  LOP3.LUT R0, R0, 0xff, RZ, 0xc0, !PT ;  /* 0x000000ff00007812 */ /* 0x000fca00078ec0ff */
[----:B--2---:R-:W-:Y:S01]  /*1cfb0*/  IMAD.IADD R8, R8, 0x1, R0 ;  /* 0x0000000108087824 */ /* 0x004fe200078e0200 */
[----:B---3--:R-:W-:-:S04]  /*1cfc0*/  IADD3 R5, PT, PT, R9, R0, RZ ;  /* 0x0000000009057210 */ /* 0x008fc80007ffe0ff */
[----:B------:R0:W-:Y:S01]  /*1cfd0*/  STL [R1+0x70], R8 ;  /* 0x0000700801007387 */ /* 0x0001e20000100800 */
[----:B------:R-:W-:-:S03]  /*1cfe0*/  VIADDMNMX R4, R55, -R8, RZ, !PT ;  /* 0x8000000837047246 */ /* 0x000fc600078001ff */
[----:B------:R0:W-:Y:S02]  /*1cff0*/  STL [R1+0xa0], R5 ;  /* 0x0000a00501007387 */ /* 0x0001e40000100800 */
[----:B------:R-:W-:-:S04]  /*1d000*/  IMAD.IADD R4, R5, 0x1, R4 ;  /* 0x0000000105047824 */ /* 0x000fc800078e0204 */
[C---:B------:R-:W-:Y:S01]  /*1d010*/  VIADD R0, R4.reuse, 0xffffffff ;  /* 0xffffffff04007836 */ /* 0x040fe20000000000 */
[----:B------:R-:W-:-:S13]  /*1d020*/  ISETP.NE.AND P0, PT, R4, RZ, PT ;  /* 0x000000ff0400720c */ /* 0x000fda0003f05270 */
[----:B------:R-:W-:-:S05]  /*1d030*/  @!P0 IADD3 R0, PT, PT, R4, RZ, RZ ;  /* 0x000000ff04008210 */ /* 0x000fca0007ffe0ff */
[----:B------:R-:W-:-:S04]  /*1d040*/  IMAD.HI.U32 R4, R0, 0x24924925, RZ ;  /* 0x2492492500047827 */ /* 0x000fc800078e00ff */
[----:B------:R-:W-:-:S05]  /*1d050*/  IMAD.IADD R0, R0, 0x1, -R4 ;  /* 0x0000000100007824 */ /* 0x000fca00078e0a04 */
[----:B------:R-:W-:-:S04]  /*1d060*/  LEA.HI R4, R0, R4, RZ, 0x1f ;  /* 0x0000000400047211 */ /* 0x000fc800078ff8ff */
[----:B------:R-:W-:Y:S02]  /*1d070*/  SHF.R.U32.HI R0, RZ, 0x2, R4 ;  /* 0x00000002ff007819 */ /* 0x000fe40000011604 */
[----:B------:R-:W-:-:S03]  /*1d080*/  LEA.HI R4, R4, 0x1, RZ, 0x1e ;  /* 0x0000000104047811 */ /* 0x000fc600078ff0ff */
[----:B------:R-:W-:-:S04]  /*1d090*/  @!P0 IMAD.MOV R4, RZ, RZ, R0 ;  /* 0x000000ffff048224 */ /* 0x000fc800078e0200 */
[----:B------:R-:W-:-:S05]  /*1d0a0*/  IMAD R4, R4, 0x7, R55 ;  /* 0x0000000704047824 */ /* 0x000fca00078e0237 */
[----:B------:R-:W-:-:S04]  /*1d0b0*/  IADD3 R4, PT, PT, R4, -0x4, -R8 ;  /* 0xfffffffc04047810 */ /* 0x000fc80007ffe808 */
[----:B------:R-:W-:-:S13]  /*1d0c0*/  ISETP.GE.U32.AND P0, PT, R4, 0x3, PT ;  /* 0x000000030400780c */ /* 0x000fda0003f06070 */
[----:B0-----:R-:W-:Y:S05]  /*1d0d0*/  @!P0 BRA `(.L_x_5) ;  /* 0x0000022800b08947 */ /* 0x001fea0003800000 */
[----:B------:R-:W2:Y:S04]  /*1d0e0*/  LDL R8, [R1+0x274] ;  /* 0x0002740001087983 */ /* 0x000ea80000100800 */
[----:B------:R-:W3:Y:S01]  /*1d0f0*/  LDL R9, [R1+0x270] ;  /* 0x0002700001097983 */ /* 0x000ee20000100800 */
[----:B------:R-:W-:-:S04]  /*1d100*/  IMAD.WIDE.U32 R4, R3, -0x3b13b13b, RZ ;  /* 0xc4ec4ec503047825 */ /* 0x000fc800078e00ff */
[----:B------:R-:W-:-:S04]  /*1d110*/  IMAD.WIDE.U32 R6, R2, -0x3b13b13b, RZ ;  /* 0xc4ec4ec502067825 */ /* 0x000fc800078e00ff */
[----:B------:R-:W-:-:S04]  /*1d120*/  IMAD.WIDE.U32 R4, P0, R2, 0x4ec4ec4e, R4 ;  /* 0x4ec4ec4e02047825 */ /* 0x000fc80007800004 */
[----:B------:R-:W-:Y:S01]  /*1d130*/  IMAD.MOV.U32 R6, RZ, RZ, R5 ;  /* 0x000000ffff067224 */ /* 0x000fe200078e0005 */
[----:B------:R-:W-:Y:S02]  /*1d140*/  IADD3 RZ, P1, PT, R7, R4, RZ ;  /* 0x0000000407ff7210 */ /* 0x000fe40007f3e0ff */
[----:B------:R-:W-:-:S03]  /*1d150*/  IADD3.X R7, PT, PT, RZ, RZ, RZ, P0, !PT ;  /* 0x000000ffff077210 */ /* 0x000fc600007fe4ff */
        /* <DEDUP_REMOVED lines=12> */
[----:B------:R-:W-:-:S04]  /*1d220*/  PRMT R5, R5, 0x7710, RZ ;  /* 0x0000771005057816 */ /* 0x000fc800000000ff */
[----:B------:R-:W-:-:S04]  /*1d230*/  IADD3 R5, PT, PT, R4, R5, RZ ;  /* 0x0000000504057210 */ /* 0x000fc80007ffe0ff */
[----:B------:R-:W-:-:S05]  /*1d240*/  PRMT R5, R5, 0x9910, RZ ;  /* 0x0000991005057816 */ /* 0x000fca00000000ff */
        /* <DEDUP_REMOVED lines=8> */
[----:B------:R-:W-:-:S05]  /*1d2d0*/  IMAD.IADD R0, R0, 0x1, R4 ;  /* 0x0000000100007824 */ /* 0x000fca00078e0204 */
[----:B------:R-:W-:-:S04]  /*1d2e0*/  LOP3.LUT R0, R0, 0xff, RZ, 0xc0, !PT ;  /* 0x000000ff00007812 */ /* 0x000fc800078ec0ff */
[----:B--2---:R-:W-:Y:S01]  /*1d2f0*/  IADD3 R8, PT, PT, R8, R0, RZ ;  /* 0x0000000008087210 */ /* 0x004fe20007ffe0ff */
[----:B---3--:R-:W-:-:S03]  /*1d300*/  IMAD.IADD R4, R9, 0x1, R0 ;  /* 0x0000000109047824 */ /* 0x008fc600078e0200 */
[----:B------:R-:W-:Y:S01]  /*1d310*/  VIADDMNMX R0, R56, -R8, RZ, !PT ;  /* 0x8000000838007246 */ /* 0x000fe200078001ff */
[----:B------:R-:W-:Y:S04]  /*1d320*/  STL [R1+0x6c], R8 ;  /* 0x00006c0801007387 */ /* 0x000fe80000100800 */
[----:B------:R-:W-:Y:S01]  /*1d330*/  IMAD.IADD R0, R4, 0x1, R0 ;  /* 0x0000000104007824 */ /* 0x000fe200078e0200 */
[----:B------:R0:W-:Y:S04]  /*1d340*/  STL [R1+0x9c], R4 ;  /* 0x00009c0401007387 */ /* 0x0001e80000100800 */
[----:B------:R-:W-:-:S02]  /*1d350*/  ISETP.NE.AND P0, PT, R0, RZ, PT ;  /* 0x000000ff0000720c */ /* 0x000fc40003f05270 */
[----:B0-----:R-:W-:-:S11]  /*1d360*/  IADD3 R4, PT, PT, R0, -0x1, RZ ;  /* 0xffffffff00047810 */ /* 0x001fd60007ffe0ff */
[----:B------:R-:W-:-:S04]  /*1d370*/  @!P0 IMAD.MOV R4, RZ, RZ, R0 ;  /* 0x000000ffff048224 */ /* 0x000fc800078e0200 */
[----:B------:R-:W-:-:S05]  /*1d380*/  IMAD.HI.U32 R4, R4, 0x4ec4ec4f, RZ ;  /* 0x4ec4ec4f04047827 */ /* 0x000fca00078e00ff */
[----:B------:R-:W-:Y:S02]  /*1d390*/  SHF.R.U32.HI R0, RZ, 0x2, R4 ;  /* 0x00000002ff007819 */ /* 0x000fe40000011604 */
[----:B------:R-:W-:-:S03]  /*1d3a0*/  LEA.HI R4, R4, 0x1, RZ, 0x1e ;  /* 0x0000000104047811 */ /* 0x000fc600078ff0ff */
[----:B------:R-:W-:Y:S02]  /*1d3b0*/  @!P0 IMAD.MOV R4, RZ, RZ, R0 ;  /* 0x000000ffff048224 */ /* 0x000fe400078e0200 */
[----:B------:R-:W-:Y:S02]  /*1d3c0*/  IMAD.MOV.U32 R0, RZ, RZ, 0x1 ;  /* 0x00000001ff007424 */ /* 0x000fe400078e00ff */
[----:B------:R-:W-:-:S05]  /*1d3d0*/  IMAD R4, R4, 0xd, R56 ;  /* 0x0000000d04047824 */ /* 0x000fca00078e0238 */
[----:B------:R-:W-:-:S04]  /*1d3e0*/  IADD3 R4, PT, PT, -R8, R4, RZ ;  /* 0x0000000408047210 */ /* 0x000fc80007ffe1ff */
[----:B------:R-:W-:Y:S02]  /*1d3f0*/  SHF.L.U32 R5, R0, R4, RZ ;  /* 0x0000000400057219 */ /* 0x000fe400000006ff */
[----:B------:R-:W-:Y:S02]  /*1d400*/  ISETP.LE.U32.AND P1, PT, R4, 0xa, PT ;  /* 0x0000000a0400780c */ /* 0x000fe40003f23070 */
[----:B------:R-:W-:-:S13]  /*1d410*/  LOP3.LUT P0, RZ, R5, 0x618, RZ, 0xc0, !PT ;  /* 0x0000061805ff7812 */ /* 0x000fda000780c0ff */
[----:B------:R-:W-:Y:S05]  /*1d420*/  @P0 BRA P1, `(.L_x_5) ;  /* 0x0000022400dc0947 */ /* 0x000fea0000800000 */
[----:B------:R-:W2:Y:S04]  /*1d430*/  LDL R8, [R1+0x344] ;  /* 0x0003440001087983 */ /* 0x000ea80000100800 */
[----:B------:R-:W3:Y:S01]  /*1d440*/  LDL R9, [R1+0x340] ;  /* 0x0003400001097983 */ /* 0x000ee20000100800 */
[----:B------:R-:W-:-:S04]  /*1d450*/  IMAD.WIDE.U32 R4, R3, 0x50d79436, RZ ;  /* 0x50d7943603047825 */ /* 0x000fc800078e00ff */
[----:B------:R-:W-:-:S04]  /*1d460*/  IMAD.WIDE.U32 R6, R2, 0x50d79436, RZ ;  /* 0x50d7943602067825 */ /* 0x000fc800078e00ff */
[----:B------:R-:W-:-:S03]  /*1d470*/  IMAD.WIDE.U32 R4, R2, 0xd79435e, R4 ;  /* 0x0d79435e02047825 */ /* 0x000fc600078e0004 */
[----:B------:R-:W-:-:S05]  /*1d480*/  IADD3 RZ, P0, PT, R7, R4, RZ ;  /* 0x0000000407ff7210 */ /* 0x000fca0007f1e0ff */
[----:B------:R-:W-:-:S04]  /*1d490*/  IMAD.X R4, R3, 0xd79435e, R5, P0 ;  /* 0x0d79435e03047824 */ /* 0x000fc800000e0605 */
[----:B------:R-:W-:-:S04]  /*1d4a0*/  IMAD R4, R4, -0x13, R2 ;  /* 0xffffffed04047824 */ /* 0x000fc800078e0202 */
[C---:B------:R-:W-:Y:S01]  /*1d4b0*/  IMAD R5, R4.reuse, R4, RZ ;  /* 0x0000000404057224 */ /* 0x040fe200078e02ff */
[----:B------:R-:W-:-:S04]  /*1d4c0*/  PRMT R4, R4, 0x9910, RZ ;  /* 0x0000991004047816 */ /* 0x000fc800000000ff */
        /* <DEDUP_REMOVED lines=19> */
[----:B--2---:R-:W-:-:S04]  /*1d600*/  IADD3 R8, PT, PT, R8, R4, RZ ;  /* 0x0000000408087210 */ /* 0x004fc80007ffe0ff */
[----:B------:R-:W-:Y:S01]  /*1d610*/  VIADDMNMX R5, R23, -R8, RZ, !PT ;  /* 0x8000000817057246 */ /* 0x000fe200078001ff */
[----:B---3--:R-:W-:Y:S01]  /*1d620*/  IMAD.IADD R6, R9, 0x1, R4 ;  /* 0x0000000109067824 */ /* 0x008fe200078e0204 */
[----:B------:R0:W-:Y:S03]  /*1d630*/  STL [R1+0x68], R8 ;  /* 0x0000680801007387 */ /* 0x0001e60000100800 */
[----:B------:R-:W-:Y:S01]  /*1d640*/  IMAD.IADD R5, R6, 0x1, R5 ;  /* 0x0000000106057824 */ /* 0x000fe200078e0205 */
[----:B------:R0:W-:Y:S04]  /*1d650*/  STL [R1+0x98], R6 ;  /* 0x0000980601007387 */ /* 0x0001e80000100800 */
[----:B------:R-:W-:-:S02]  /*1d660*/  ISETP.NE.AND P0, PT, R5, RZ, PT ;  /* 0x000000ff0500720c */ /* 0x000fc40003f05270 */
[----:B------:R-:W-:-:S11]  /*1d670*/  IADD3 R4, PT, PT, R5, -0x1, RZ ;  /* 0xffffffff05047810 */ /* 0x000fd60007ffe0ff */
[----:B------:R-:W-:-:S04]  /*1d680*/  @!P0 IMAD.MOV R4, RZ, RZ, R5 ;  /* 0x000000ffff048224 */ /* 0x000fc800078e0205 */
[----:B------:R-:W-:-:S04]  /*1d690*/  IMAD.HI.U32 R5, R4, -0x50d79435, RZ ;  /* 0xaf286bcb04057827 */ /* 0x000fc800078e00ff */
[----:B------:R-:W-:-:S05]  /*1d6a0*/  IMAD.IADD R4, R4, 0x1, -R5 ;  /* 0x0000000104047824 */ /* 0x000fca00078e0a05 */
[----:B------:R-:W-:-:S04]  /*1d6b0*/  LEA.HI R5, R4, R5, RZ, 0x1f ;  /* 0x0000000504057211 */ /* 0x000fc800078ff8ff */
[----:B------:R-:W-:Y:S02]  /*1d6c0*/  SHF.R.U32.HI R4, RZ, 0x4, R5 ;  /* 0x00000004ff047819 */ /* 0x000fe40000011605 */
[----:B------:R-:W-:Y:S02]  /*1d6d0*/  LEA.HI R5, R5, 0x1, RZ, 0x1c ;  /* 0x0000000105057811 */ /* 0x000fe400078fe0ff */
[----:B------:R-:W-:-:S05]  /*1d6e0*/  @!P0 IADD3 R5, PT, PT, R4, RZ, RZ ;  /* 0x000000ff04058210 */ /* 0x000fca0007ffe0ff */
[----:B------:R-:W-:-:S04]  /*1d6f0*/  IMAD R4, R5, 0x13, R23 ;  /* 0x0000001305047824 */ /* 0x000fc800078e0217 */
[----:B------:R-:W-:-:S05]  /*1d700*/  IMAD.IADD R4, R4, 0x1, -R8 ;  /* 0x0000000104047824 */ /* 0x000fca00078e0a08 */
[----:B------:R-:W-:Y:S02]  /*1d710*/  SHF.L.U32 R5, R0, R4, RZ ;  /* 0x0000000400057219 */ /* 0x000fe400000006ff */
[----:B------:R-:W-:Y:S02]  /*1d720*/  ISETP.LE.U32.AND P1, PT, R4, 0x11, PT ;  /* 0x000000110400780c */ /* 0x000fe40003f23070 */
[----:B------:R-:W-:-:S13]  /*1d730*/  LOP3.LUT P0, RZ, R5, 0x3a670, RZ, 0xc0, !PT ;  /* 0x0003a67005ff7812 */ /* 0x000fda000780c0ff */
[----:B0-----:R-:W-:Y:S05]  /*1d740*/  @P0 BRA P1, `(.L_x_5) ;  /* 0x0000022400140947 */ /* 0x001fea0000800000 */
[----:B------:R-:W2:Y:S04]  /*1d750*/  LDL R8, [R1+0x334] ;  /* 0x0003340001087983 */ /* 0x000ea80000100800 */
[----:B------:R-:W3:Y:S01]  /*1d760*/  LDL R9, [R1+0x330] ;  /* 0x0003300001097983 */ /* 0x000ee20000100800 */
[----:B------:R-:W-:-:S04]  /*1d770*/  IMAD.WIDE.U32 R4, R3, 0x10842109, RZ ;  /* 0x1084210903047825 */ /* 0x000fc800078e00ff */
[----:B------:R-:W-:-:S04]  /*1d780*/  IMAD.WIDE.U32 R6, R2, 0x10842109, RZ ;  /* 0x1084210902067825 */ /* 0x000fc800078e00ff */
[----:B------:R-:W-:-:S03]  /*1d790*/  IMAD.WIDE.U32 R4, P0, R2, -0x7bdef7be, R4 ;  /* 0x8421084202047825 */ /* 0x000fc60007800004 */
[----:B------:R-:W-:Y:S01]  /*1d7a0*/  IADD3 RZ, P1, PT, R7, R4, RZ ;  /* 0x0000000407ff7210 */ /* 0x000fe20007f3e0ff */
[----:B------:R-:W-:Y:S01]  /*1d7b0*/  IMAD.X R7, RZ, RZ, RZ, P0 ;  /* 0x000000ffff077224 */ /* 0x000fe200000e06ff */
[----:B------:R-:W-:-:S05]  /*1d7c0*/  MOV R6, R5 ;  /* 0x0000000500067202 */ /* 0x000fca0000000f00 */
[----:B------:R-:W-:-:S05]  /*1d7d0*/  IMAD.WIDE.U32.X R6, R3, -0x7bdef7be, R6, P1 ;  /* 0x8421084203067825 */ /* 0x000fca00008e0406 */
[----:B------:R-:W-:-:S05]  /*1d7e0*/  SHF.R.U64 R4, R6, 0x4, R7 ;  /* 0x0000000406047819 */ /* 0x000fca0000001207 */
        /* <DEDUP_REMOVED lines=38> */
[----:B------:R-:W-:-:S04]  /*1da50*/  IADD3 R4, PT, PT, -R8, R4, RZ ;  /* 0x0000000408047210 */ /* 0x000fc80007ffe1ff */
[----:B------:R-:W-:Y:S02]  /*1da60*/  SHF.L.U32 R5, R0, R4, RZ ;  /* 0x0000000400057219 */ /* 0x000fe400000006ff */
[----:B------:R-:W-:Y:S02]  /*1da70*/  ISETP.LE.U32.AND P1, PT, R4, 0x1e, PT ;  /* 0x0000001e0400780c */ /* 0x000fe40003f23070 */
[----:B------:R-:W-:-:S13]  /*1da80*/  LOP3.LUT P0, RZ, R5, 0x7ee8e880, RZ, 0xc0, !PT ;  /* 0x7ee8e88005ff7812 */ /* 0x000fda000780c0ff */
[----:B0-----:R-:W-:Y:S05]  /*1da90*/  @P0 BRA P1, `(.L_x_5) ;  /* 0x0000022000400947 */ /* 0x001fea0000800000 */
[----:B------:R-:W2:Y:S04]  /*1daa0*/  LDL R8, [R1+0x32c] ;  /* 0x00032c0001087983 */ /* 0x000ea80000100800 */
[----:B------:R-:W3:Y:S01]  /*1dab0*/  LDL R9, [R1+0x328] ;  /* 0x0003280001097983 */ /* 0x000ee20000100800 */
[----:B------:R-:W-:-:S04]  /*1dac0*/  IMAD.WIDE.U32 R4, R3, -0x7c8a60dd, RZ ;  /* 0x83759f2303047825 */ /* 0x000fc800078e00ff */
[----:B------:R-:W-:-:S04]  /*1dad0*/  IMAD.WIDE.U32 R6, R2, -0x7c8a60dd, RZ ;  /* 0x83759f2302067825 */ /* 0x000fc800078e00ff */
[----:B------:R-:W-:-:S04]  /*1dae0*/  IMAD.WIDE.U32 R4, P0, R2, 0x3759f229, R4 ;  /* 0x3759f22902047825 */ /* 0x000fc80007800004 */
[----:B------:R-:W-:Y:S01]  /*1daf0*/  IMAD.MOV.U32 R6, RZ, RZ, R5 ;  /* 0x000000ffff067224 */ /* 0x000fe200078e0005 */
[----:B------:R-:W-:Y:S01]  /*1db00*/  IADD3 RZ, P1, PT, R7, R4, RZ ;  /* 0x0000000407ff7210 */ /* 0x000fe20007f3e0ff */
[----:B------:R-:W-:-:S04]  /*1db10*/  IMAD.X R7, RZ, RZ, RZ, P0 ;  /* 0x000000ffff077224 */ /* 0x000fc800000e06ff */
[----:B------:R-:W-:-:S05]  /*1db20*/  IMAD.WIDE.U32.X R6, R3, 0x3759f229, R6, P1 ;  /* 0x3759f22903067825 */ /* 0x000fca00008e0406 */
        /* <DEDUP_REMOVED lines=22> */
[----:B------:R-:W-:-:S05]  /*1dc90*/  LOP3.LUT R4, R4, 0xffff, RZ, 0xc0, !PT ;  /* 0x0000ffff04047812 */ /* 0x000fca00078ec0ff */
[--C-:B--2---:R-:W-:Y:S02]  /*1dca0*/  IMAD.IADD R8, R8, 0x1, R4.reuse ;  /* 0x0000000108087824 */ /* 0x104fe400078e0204 */
[----:B---3--:R-:W-:-:S03]  /*1dcb0*/  IMAD.IADD R6, R9, 0x1, R4 ;  /* 0x0000000109067824 */ /* 0x008fc600078e0204 */
[----:B------:R-:W-:Y:S01]  /*1dcc0*/  VIADDMNMX R5, R26, -R8, RZ, !PT ;  /* 0x800000081a057246 */ /* 0x000fe200078001ff */
[----:B------:R0:W-:Y:S03]  /*1dcd0*/  STL [R1+0x60], R8 ;  /* 0x0000600801007387 */ /* 0x0001e60000100800 */
[----:B------:R-:W-:Y:S01]  /*1dce0*/  IADD3 R5, PT, PT, R6, R5, RZ ;  /* 0x0000000506057210 */ /* 0x000fe20007ffe0ff */
[----:B------:R0:W-:Y:S03]  /*1dcf0*/  STL [R1+0x90], R6 ;  /* 0x0000900601007387 */ /* 0x0001e60000100800 */
[C---:B------:R-:W-:Y:S01]  /*1dd00*/  ISETP.NE.AND P0, PT, R5.reuse, RZ, PT ;  /* 0x000000ff0500720c */ /* 0x040fe20003f05270 */
[----:B------:R-:W-:-:S12]  /*1dd10*/  VIADD R4, R5, 0xffffffff ;  /* 0xffffffff05047836 */ /* 0x000fd80000000000 */
[----:B------:R-:W-:-:S04]  /*1dd20*/  @!P0 IMAD.MOV R4, RZ, RZ, R5 ;  /* 0x000000ffff048224 */ /* 0x000fc800078e0205 */
[----:B------:R-:W-:-:S05]  /*1dd30*/  IMAD.HI.U32 R5, R4, -0x45306eb3, RZ ;  /* 0xbacf914d04057827 */ /* 0x000fca00078e00ff */
[----:B------:R-:W-:-:S04]  /*1dd40*/  IADD3 R4, PT, PT, -R5, R4, RZ ;  /* 0x0000000405047210 */ /* 0x000fc80007ffe1ff */
[----:B------:R-:W-:-:S04]  /*1dd50*/  LEA.HI R5, R4, R5, RZ, 0x1f ;  /* 0x0000000504057211 */ /* 0x000fc800078ff8ff */
[----:B------:R-:W-:Y:S02]  /*1dd60*/  SHF.R.U32.HI R4, RZ, 0x5, R5 ;  /* 0x00000005ff047819 */ /* 0x000fe40000011605 */
[----:B------:R-:W-:-:S03]  /*1dd70*/  LEA.HI R5, R5, 0x1, RZ, 0x1b ;  /* 0x0000000105057811 */ /* 0x000fc600078fd8ff */
[----:B------:R-:W-:-:S04]  /*1dd80*/  @!P0 IMAD.MOV R5, RZ, RZ, R4 ;  /* 0x000000ffff058224 */ /* 0x000fc800078e0204 */
[----:B------:R-:W-:-:S04]  /*1dd90*/  IMAD R4, R5, 0x25, R26 ;  /* 0x0000002505047824 */ /* 0x000fc800078e021a */
[----:B------:R-:W-:-:S05]  /*1dda0*/  IMAD.IADD R4, R4, 0x1, -R8 ;  /* 0x0000000104047824 */ /* 0x000fca00078e0a08 */
[-C--:B------:R-:W-:Y:S02]  /*1ddb0*/  SHF.L.U32 R5, R0, R4.reuse, RZ ;  /* 0x0000000400057219 */ /* 0x080fe400000006ff */
[----:B------:R-:W-:Y:S02]  /*1ddc0*/  ISETP.LE.U32.AND P1, PT, R4, 0x22, PT ;  /* 0x000000220400780c */ /* 0x000fe40003f23070 */
[----:B------:R-:W-:Y:S02]  /*1ddd0*/  LOP3.LUT P0, RZ, R5, 0xe18c61f8, RZ, 0xc0, !PT ;  /* 0xe18c61f805ff7812 */ /* 0x000fe4000780c0ff */
[----:B------:R-:W-:-:S04]  /*1dde0*/  SHF.L.U64.HI R5, R0, R4, RZ ;  /* 0x0000000400057219 */ /* 0x000fc800000102ff */
[----:B------:R-:W-:-:S13]  /*1ddf0*/  LOP3.LUT P0, RZ, R5, 0x7, RZ, 0xc0, P0 ;  /* 0x0000000705ff7812 */ /* 0x000fda000000c0ff */
[----:B0-----:R-:W-:Y:S05]  /*1de00*/  @P0 BRA P1, `(.L_x_5) ;  /* 0x0000021c00640947 */ /* 0x001fea0000800000 */
        /* <DEDUP_REMOVED lines=32> */
[----:B------:R-:W-:Y:S03]  /*1e010*/  STL [R1+0x5c], R8 ;  /* 0x00005c0801007387 */ /* 0x000fe60000100800 */
[----:B------:R-:W-:Y:S01]  /*1e020*/  IADD3 R4, PT, PT, R5, R4, RZ ;  /* 0x0000000405047210 */ /* 0x000fe20007ffe0ff */
[----:B------:R0:W-:Y:S03]  /*1e030*/  STL [R1+0x8c], R5 ;  /* 0x00008c0501007387 */ /* 0x0001e60000100800 */
[C---:B------:R-:W-:Y:S01]  /*1e040*/  ISETP.NE.AND P0, PT, R4.reuse, RZ, PT ;  /* 0x000000ff0400720c */ /* 0x040fe20003f05270 */
[----:B0-----:R-:W-:-:S12]  /*1e050*/  VIADD R5, R4, 0xffffffff ;  /* 0xffffffff04057836 */ /* 0x001fd80000000000 */
[----:B------:R-:W-:-:S04]  /*1e060*/  @!P0 IMAD.MOV R5, RZ, RZ, R4 ;  /* 0x000000ffff058224 */ /* 0x000fc800078e0204 */
[----:B------:R-:W-:-:S05]  /*1e070*/  IMAD.HI.U32 R5, R5, 0x2fa0be83, RZ ;  /* 0x2fa0be8305057827 */ /* 0x000fca00078e00ff */
[----:B------:R-:W-:Y:S02]  /*1e080*/  SHF.R.U32.HI R4, RZ, 0x3, R5 ;  /* 0x00000003ff047819 */ /* 0x000fe40000011605 */
[----:B------:R-:W-:Y:S02]  /*1e090*/  LEA.HI R5, R5, 0x1, RZ, 0x1d ;  /* 0x0000000105057811 */ /* 0x000fe400078fe8ff */
[----:B------:R-:W-:-:S05]  /*1e0a0*/  @!P0 IADD3 R5, PT, PT, R4, RZ, RZ ;  /* 0x000000ff04058210 */ /* 0x000fca0007ffe0ff */
[----:B------:R-:W-:-:S04]  /*1e0b0*/  IMAD R4, R5, 0x2b, R24 ;  /* 0x0000002b05047824 */ /* 0x000fc800078e0218 */
[----:B------:R-:W-:-:S05]  /*1e0c0*/  IMAD.IADD R4, R4, 0x1, -R8 ;  /* 0x0000000104047824 */ /* 0x000fca00078e0a08 */
[-C--:B------:R-:W-:Y:S02]  /*1e0d0*/  SHF.L.U32 R5, R0, R4.reuse, RZ ;  /* 0x0000000400057219 */ /* 0x080fe400000006ff */
[----:B------:R-:W-:Y:S02]  /*1e0e0*/  ISETP.LE.U32.AND P1, PT, R4, 0x28, PT ;  /* 0x000000280400780c */ /* 0x000fe40003f23070 */
[----:B------:R-:W-:Y:S02]  /*1e0f0*/  LOP3.LUT P0, RZ, R5, 0xf58404c0, RZ, 0xc0, !PT ;  /* 0xf58404c005ff7812 */ /* 0x000fe4000780c0ff */
[----:B------:R-:W-:-:S04]  /*1e100*/  SHF.L.U64.HI R5, R0, R4, RZ ;  /* 0x0000000400057219 */ /* 0x000fc800000102ff */
[----:B------:R-:W-:-:S13]  /*1e110*/  LOP3.LUT P0, RZ, R5, 0x144, RZ, 0xc0, P0 ;  /* 0x0000014405ff7812 */ /* 0x000fda000000c0ff */
[----:B------:R-:W-:Y:S05]  /*1e120*/  @P0 BRA P1, `(.L_x_5) ;  /* 0x00000218009c0947 */ /* 0x000fea0000800000 */
[----:B------:R-:W2:Y:S04]  /*1e130*/  LDL R9, [R1+0x324] ;  /* 0x0003240001097983 */ /* 0x000ea80000100800 */
[----:B------:R-:W3:Y:S01]  /*1e140*/  LDL R8, [R1+0x320] ;  /* 0x0003200001087983 */ /* 0x000ee20000100800 */
[----:B------:R-:W-:-:S04]  /*1e150*/  IMAD.WIDE.U32 R4, R3, -0x192e29f7, RZ ;  /* 0xe6d1d60903047825 */ /* 0x000fc800078e00ff */
[----:B------:R-:W-:-:S04]  /*1e160*/  IMAD.WIDE.U32 R6, R2, -0x192e29f7, RZ ;  /* 0xe6d1d60902067825 */ /* 0x000fc800078e00ff */
        /* <DEDUP_REMOVED lines=30> */
[----:B------:R-:W-:Y:S01]  /*1e350*/  VIADDMNMX R4, R27, -R107, RZ, !PT ;  /* 0x8000006b1b047246 */ /* 0x000fe200078001ff */
[----:B------:R0:W-:Y:S04]  /*1e360*/  STL [R1+0x88], R5 ;  /* 0x0000880501007387 */ /* 0x0001e80000100800 */
[----:B------:R-:W-:-:S05]  /*1e370*/  IMAD.IADD R4, R5, 0x1, R4 ;  /* 0x0000000105047824 */ /* 0x000fca00078e0204 */
[C---:B------:R-:W-:Y:S01]  /*1e380*/  ISETP.NE.AND P0, PT, R4.reuse, RZ, PT ;  /* 0x000000ff0400720c */ /* 0x040fe20003f05270 */
[----:B0-----:R-:W-:-:S12]  /*1e390*/  VIADD R5, R4, 0xffffffff ;  /* 0xffffffff04057836 */ /* 0x001fd80000000000 */
[----:B------:R-:W-:-:S05]  /*1e3a0*/  @!P0 IADD3 R5, PT, PT, R4, RZ, RZ ;  /* 0x000000ff04058210 */ /* 0x000fca0007ffe0ff */
[----:B------:R-:W-:-:S05]  /*1e3b0*/  IMAD.HI.U32 R5, R5, 0x4325c53f, RZ ;  /* 0x4325c53f05057827 */ /* 0x000fca00078e00ff */
        /* <DEDUP_REMOVED lines=45> */
[----:B------:R-:W-:Y:S02]  /*1e690*/  VIADDMNMX R4, R28, -R108, RZ, !PT ;  /* 0x8000006c1c047246 */ /* 0x000fe400078001ff */
[----:B------:R0:W-:Y:S03]  /*1e6a0*/  STL [R1+0x84], R5 ;  /* 0x0000840501007387 */ /* 0x0001e60000100800 */
[----:B------:R-:W-:-:S05]  /*1e6b0*/  IMAD.IADD R4, R5, 0x1, R4 ;  /* 0x0000000105047824 */ /* 0x000fca00078e0204 */
[C---:B------:R-:W-:Y:S02]  /*1e6c0*/  ISETP.NE.AND P0, PT, R4.reuse, RZ, PT ;  /* 0x000000ff0400720c */ /* 0x040fe40003f05270 */
[----:B0-----:R-:W-:-:S11]  /*1e6d0*/  IADD3 R5, PT, PT, R4, -0x1, RZ ;  /* 0xffffffff04057810 */ /* 0x001fd60007ffe0ff */
[----:B------:R-:W-:-:S04]  /*1e6e0*/  @!P0 IMAD.MOV R5, RZ, RZ, R4 ;  /* 0x000000ffff058224 */ /* 0x000fc800078e0204 */
[----:B------:R-:W-:-:S05]  /*1e6f0*/  IMAD.HI.U32 R4, R5, 0x7a44c6b, RZ ;  /* 0x07a44c6b05047827 */ /* 0x000fca00078e00ff */
[----:B------:R-:W-:-:S05]  /*1e700*/  SHF.R.U32.HI R4, RZ, 0x1, R4 ;  /* 0x00000001ff047819 */ /* 0x000fca0000011604 */
[C---:B------:R-:W-:Y:S01]  /*1e710*/  VIADD R5, R4.reuse, 0x1 ;  /* 0x0000000104057836 */ /* 0x040fe20000000000 */
[----:B------:R-:W-:-:S05]  /*1e720*/  @!P0 IADD3 R5, PT, PT, R4, RZ, RZ ;  /* 0x000000ff04058210 */ /* 0x000fca0007ffe0ff */
[----:B------:R-:W-:-:S05]  /*1e730*/  IMAD R4, R5, 0x43, R28 ;  /* 0x0000004305047824 */ /* 0x000fca00078e021c */
[----:B------:R-:W-:-:S04]  /*1e740*/  IADD3 R4, PT, PT, R4, -0x3, -R108 ;  /* 0xfffffffd04047810 */ /* 0x000fc80007ffe86c */
        /* <DEDUP_REMOVED lines=8> */
[----:B------:R-:W-:-:S04]  /*1e7d0*/  IMAD.WIDE.U32 R4, R3, 0x70381c1, RZ ;  /* 0x070381c103047825 */ /* 0x000fc800078e00ff */
[----:B------:R-:W-:-:S04]  /*1e7e0*/  IMAD.WIDE.U32 R6, R2, 0x70381c1, RZ ;  /* 0x070381c102067825 */ /* 0x000fc800078e00ff */
        /* <DEDUP_REMOVED lines=30> */
[----:B------:R-:W-:-:S04]  /*1e9d0*/  VIADDMNMX R5, R29, -R109, RZ, !PT ;  /* 0x8000006d1d057246 */ /* 0x000fc800078001ff */
        /* <DEDUP_REMOVED lines=59> */
[----:B------:R-:W-:-:S05]  /*1ed90*/  IMAD.HI.U32 R5, R5, -0x309b8b57, RZ ;  /* 0xcf6474a905057827 */ /* 0x000fca00078e00ff */
[----:B------:R-:W-:Y:S02]  /*1eda0*/  SHF.R.U32.HI R4, RZ, 0x6, R5 ;  /* 0x00000006ff047819 */ /* 0x000fe40000011605 */
[----:B------:R-:W-:-:S03]  /*1edb0*/  LEA.HI R5, R5, 0x1, RZ, 0x1a ;  /* 0x0000000105057811 */ /* 0x000fc600078fd0ff */
[----:B------:R-:W-:-:S04]  /*1edc0*/  @!P0 IMAD.MOV R5, RZ, RZ, R4 ;  /* 0x000000ffff058224 */ /* 0x000fc800078e0204 */
[----:B------:R-:W-:-:S05]  /*1edd0*/  IMAD R4, R5, 0x4f, R30 ;  /* 0x0000004f05047824 */ /* 0x000fca00078e021e */
[----:B------:R-:W-:-:S05]  /*1ede0*/  IADD3 R4, PT, PT, -R110, R4, RZ ;  /* 0x000000046e047210 */ /* 0x000fca0007ffe1ff */
[----:B------:R-:W-:-:S05]  /*1edf0*/  VIADD R5, R4, 0xfffffff4 ;  /* 0xfffffff404057836 */ /* 0x000fca0000000000 */
[-C--:B------:R-:W-:Y:S02]  /*1ee00*/  SHF.L.U32 R6, R0, R5.reuse, RZ ;  /* 0x0000000500067219 */ /* 0x080fe400000006ff */
[----:B------:R-:W-:Y:S02]  /*1ee10*/  ISETP.LE.U32.AND P1, PT, R5, 0x3b, PT ;  /* 0x0000003b0500780c */ /* 0x000fe40003f23070 */
[----:B------:R-:W-:Y:S02]  /*1ee20*/  LOP3.LUT P0, RZ, R6, 0x2020802d, RZ, 0xc0, !PT ;  /* 0x2020802d06ff7812 */ /* 0x000fe4000780c0ff */
[----:B------:R-:W-:-:S04]  /*1ee30*/  SHF.L.U64.HI R6, R0, R5, RZ ;  /* 0x0000000500067219 */ /* 0x000fc800000102ff */
[----:B------:R-:W-:-:S13]  /*1ee40*/  LOP3.LUT P0, RZ, R6, 0xa026000, RZ, 0xc0, P0 ;  /* 0x0a02600006ff7812 */ /* 0x000fda000000c0ff */
[----:B------:R-:W-:Y:S05]  /*1ee50*/  @P0 BRA P1, `(.L_x_5) ;  /* 0x0000020c00500947 */ /* 0x000fea0000800000 */
[----:B------:R-:W-:-:S13]  /*1ee60*/  ISETP.NE.AND P0, PT, R4, 0x4e, PT ;  /* 0x0000004e0400780c */ /* 0x000fda0003f05270 */
[----:B------:R-:W-:Y:S05]  /*1ee70*/  @!P0 BRA `(.L_x_5) ;  /* 0x0000020c00488947 */ /* 0x000fea0003800000 */
        /* <DEDUP_REMOVED lines=47> */
[----:B------:R-:W-:-:S05]  /*1f170*/  IADD3 R4, PT, PT, -R111, R4, RZ ;  /* 0x000000046f047210 */ /* 0x000fca0007ffe1ff */
[----:B------:R-:W-:-:S05]  /*1f180*/  VIADD R5, R4, 0xfffffffa ;  /* 0xfffffffa04057836 */ /* 0x000fca0000000000 */
[-C--:B0-----:R-:W-:Y:S02]  /*1f190*/  SHF.L.U32 R6, R0, R5.reuse, RZ ;  /* 0x0000000500067219 */ /* 0x081fe400000006ff */
[----:B------:R-:W-:Y:S02]  /*1f1a0*/  ISETP.LE.U32.AND P1, PT, R5, 0x3f, PT ;  /* 0x0000003f0500780c */ /* 0x000fe40003f23070 */
[----:B------:R-:W-:Y:S02]  /*1f1b0*/  LOP3.LUT P0, RZ, R6, 0x40191, RZ, 0xc0, !PT ;  /* 0x0004019106ff7812 */ /* 0x000fe4000780c0ff */
[----:B------:R-:W-:-:S04]  /*1f1c0*/  SHF.L.U64.HI R6, R0, R5, RZ ;  /* 0x0000000500067219 */ /* 0x000fc800000102ff */
[----:B------:R-:W-:-:S13]  /*1f1d0*/  LOP3.LUT P0, RZ, R6, 0x801ce004, RZ, 0xc0, P0 ;  /* 0x801ce00406ff7812 */ /* 0x000fda000000c0ff */
[----:B------:R-:W-:Y:S05]  /*1f1e0*/  @P0 BRA P1, `(.L_x_5) ;  /* 0x00000208006c0947 */ /* 0x000fea0000800000 */
[----:B------:R-:W-:-:S05]  /*1f1f0*/  VIADD R4, R4, 0xffffffab ;  /* 0xffffffab04047836 */ /* 0x000fca0000000000 */
        /* <DEDUP_REMOVED lines=45> */
[----:B------:R-:W-:Y:S02]  /*1f4d0*/  SHF.R.U32.HI R2, RZ, 0x6, R3 ;  /* 0x00000006ff027819 */ /* 0x000fe40000011603 */
[----:B------:R-:W-:-:S03]  /*1f4e0*/  LEA.HI R3, R3, 0x1, RZ, 0x1a ;  /* 0x0000000103037811 */ /* 0x000fc600078fd0ff */
[----:B------:R-:W-:-:S04]  /*1f4f0*/  @!P0 IMAD.MOV R3, RZ, RZ, R2 ;  /* 0x000000ffff038224 */ /* 0x000fc800078e0202 */
[----:B------:R-:W-:-:S05]  /*1f500*/  IMAD R2, R3, 0x8b, R32 ;  /* 0x0000008b03027824 */ /* 0x000fca00078e0220 */
[----:B------:R-:W-:-:S04]  /*1f510*/  IADD3 R2, PT, PT, -R112, R2, RZ ;  /* 0x0000000270027210 */ /* 0x000fc80007ffe1ff */
[-C--:B------:R-:W-:Y:S02]  /*1f520*/  SHF.L.U32 R3, R0, R2.reuse, RZ ;  /* 0x0000000200037219 */ /* 0x080fe400000006ff */
[----:B------:R-:W-:Y:S02]  /*1f530*/  ISETP.LE.U32.AND P1, PT, R2, 0x3e, PT ;  /* 0x0000003e0200780c */ /* 0x000fe40003f23070 */
[----:B------:R-:W-:Y:S02]  /*1f540*/  LOP3.LUT P0, RZ, R3, 0x8804500, RZ, 0xc0, !PT ;  /* 0x0880450003ff7812 */ /* 0x000fe4000780c0ff */
[----:B------:R-:W-:-:S04]  /*1f550*/  SHF.L.U64.HI R3, R0, R2, RZ ;  /* 0x0000000200037219 */ /* 0x000fc800000102ff */
[----:B------:R-:W-:-:S13]  /*1f560*/  LOP3.LUT P0, RZ, R3, 0x58010082, RZ, 0xc0, P0 ;  /* 0x5801008203ff7812 */ /* 0x000fda000000c0ff */
[----:B------:R-:W-:Y:S05]  /*1f570*/  @P0 BRA P1, `(.L_x_5) ;  /* 0x0000020400880947 */ /* 0x000fea0000800000 */
[----:B------:R-:W-:-:S05]  /*1f580*/  VIADD R3, R2, 0xffffffae ;  /* 0xffffffae02037836 */ /* 0x000fca0000000000 */
[CC--:B------:R-:W-:Y:S02]  /*1f590*/  SHF.L.U32 R4, R0.reuse, R3.reuse, RZ ;  /* 0x0000000300047219 */ /* 0x0c0fe400000006ff */
[----:B------:R-:W-:Y:S02]  /*1f5a0*/  SHF.L.U64.HI R0, R0, R3, RZ ;  /* 0x0000000300007219 */ /* 0x000fe400000102ff */
[----:B------:R-:W-:Y:S02]  /*1f5b0*/  LOP3.LUT P0, RZ, R4, 0xa03025, RZ, 0xc0, !PT ;  /* 0x00a0302504ff7812 */ /* 0x000fe4000780c0ff */
[----:B------:R-:W-:Y:S02]  /*1f5c0*/  ISETP.LE.U32.AND P1, PT, R3, 0x38, PT ;  /* 0x000000380300780c */ /* 0x000fe40003f23070 */
[----:B------:R-:W-:-:S13]  /*1f5d0*/  LOP3.LUT P0, RZ, R0, 0x1080000, RZ, 0xc0, P0 ;  /* 0x0108000000ff7812 */ /* 0x000fda000000c0ff */
[----:B------:R-:W-:Y:S05]  /*1f5e0*/  @P0 BRA P1, `(.L_x_5) ;  /* 0x00000204006c0947 */ /* 0x000fea0000800000 */
[----:B------:R-:W-:-:S05]  /*1f5f0*/  VIADD R2, R2, 0xffffffb6 ;  /* 0xffffffb602027836 */ /* 0x000fca0000000000 */
[----:B------:R-:W-:-:S13]  /*1f600*/  ISETP.GE.U32.AND P0, PT, R2, 0x3, PT ;  /* 0x000000030200780c */ /* 0x000fda0003f06070 */
[----:B------:R-:W-:Y:S05]  /*1f610*/  @!P0 BRA `(.L_x_5) ;  /* 0x0000020400608947 */ /* 0x000fea0003800000 */
[----:B------:R-:W0:Y:S01]  /*1f620*/  LDCU UR4, c[0x0][0x390] ;  /* 0x00007200ff0477ac */ /* 0x000e220008000800 */
[----:B------:R-:W-:Y:S01]  /*1f630*/  HFMA2 R4, -RZ, RZ, 0, 5.9604644775390625e-08 ;  /* 0x00000001ff047431 */ /* 0x000fe200000001ff */
[----:B------:R-:W-:Y:S01]  /*1f640*/  BSSY.RECONVERGENT B0, `(.L_x_6) ;  /* 0x0000016000007945 */ /* 0x000fe20003800200 */
[----:B0-----:R-:W0:Y:S08]  /*1f650*/  I2F.F64 R2, UR4 ;  /* 0x0000000400027d12 */ /* 0x001e300008201c00 */
[----:B0-----:R-:W0:Y:S02]  /*1f660*/  MUFU.RCP64H R5, R3 ;  /* 0x0000000300057308 */ /* 0x001e240000001800 */
[----:B0-----:R-:W-:-:S08]  /*1f670*/  DFMA R6, -R2, R4, 1 ;  /* 0x3ff000000206742b */ /* 0x001fd00000000104 */
[----:B------:R-:W-:-:S08]  /*1f680*/  DFMA R6, R6, R6, R6 ;  /* 0x000000060606722b */ /* 0x000fd00000000006 */
[----:B------:R-:W-:-:S08]  /*1f690*/  DFMA R6, R4, R6, R4 ;  /* 0x000000060406722b */ /* 0x000fd00000000004 */
[----:B------:R-:W-:-:S08]  /*1f6a0*/  DFMA R4, -R2, R6, 1 ;  /* 0x3ff000000204742b */ /* 0x000fd00000000106 */
[----:B------:R-:W-:Y:S02]  /*1f6b0*/  DFMA R6, R6, R4, R6 ;  /* 0x000000040606722b */ /* 0x000fe40000000006 */
[----:B------:R-:W0:Y:S06]  /*1f6c0*/  I2F.F64 R4, R17 ;  /* 0x0000001100047312 */ /* 0x000e2c0000201c00 */
[----:B0-----:R-:W-:Y:S01]  /*1f6d0*/  DMUL R8, R6, R4 ;  /* 0x0000000406087228 */ /* 0x001fe20000000000 */
[----:B------:R-:W-:-:S07]  /*1f6e0*/  FSETP.GEU.AND P1, PT, |R5|, 6.5827683646048100446e-37, PT ;  /* 0x036000000500780b */ /* 0x000fce0003f2e200 */
[----:B------:R-:W-:-:S08]  /*1f6f0*/  DFMA R10, -R2, R8, R4 ;  /* 0x00000008020a722b */ /* 0x000fd00000000104 */
[----:B------:R-:W-:-:S10]  /*1f700*/  DFMA R8, R6, R10, R8 ;  /* 0x0000000a0608722b */ /* 0x000fd40000000008 */
[----:B------:R-:W-:-:S05]  /*1f710*/  FFMA R0, RZ, R3, R9 ;  /* 0x00000003ff007223 */ /* 0x000fca0000000009 */
        /* <DEDUP_REMOVED lines=8> */
.L_x_7:
[----:B------:R-:W-:Y:S05]  /*1f7a0*/  BSYNC.RECONVERGENT B0 ;  /* 0x0000000000007941 */ /* 0x000fea0003800200 */
.L_x_6:
[----:B------:R-:W2:Y:S01]  /*1f7b0*/  LDL.64 R4, [R1+0x348] ;  /* 0x0003480001047983 */ /* 0x000ea20000100a00 */
[-C--:B------:R-:W-:Y:S01]  /*1f7c0*/  DMUL R2, R8, R8.reuse ;  /* 0x0000000808027228 */ /* 0x080fe20000000000 */
[----:B------:R-:W-:Y:S07]  /*1f7d0*/  BSSY.RECONVERGENT B0, `(.L_x_8) ;  /* 0x0000011000007945 */ /* 0x000fee0003800200 */
[----:B------:R-:W-:-:S08]  /*1f7e0*/  DMUL R2, R2, R8 ;  /* 0x0000000802027228 */ /* 0x000fd00000000000 */
[----:B------:R-:W-:-:S08]  /*1f7f0*/  DMUL R2, R2, R8 ;  /* 0x0000000802027228 */ /* 0x000fd00000000000 */
[----:B------:R-:W-:-:S08]  /*1f800*/  DMUL R2, R2, R8 ;  /* 0x0000000802027228 */ /* 0x000fd00000000000 */
[----:B--2---:R-:W-:-:S08]  /*1f810*/  DFMA R126, R2, -R8, R4 ;  /* 0x80000008027e722b */ /* 0x004fd00000000004 */
[----:B------:R-:W-:-:S08]  /*1f820*/  DMUL R4, R126, 0.5 ;  /* 0x3fe000007e047828 */ /* 0x000fd00000000000 */
[----:B------:R-:W-:-:S14]  /*1f830*/  DSETP.NEU.AND P0, PT, R4, RZ, PT ;  /* 0x000000ff0400722a */ /* 0x000fdc0003f0d000 */
[----:B------:R-:W-:Y:S01]  /*1f840*/  @!P0 CS2R R8, SRZ ;  /* 0x0000000000088805 */ /* 0x000fe2000001ff00 */
[----:B------:R-:W-:Y:S06]  /*1f850*/  @!P0 BRA `(.L_x_9) ;  /* 0x0000000000208947 */ /* 0x000fec0003800000 */
[----:B------:R-:W-:-:S10]  /*1f860*/  DADD R2, -RZ, |R4| ;  /* 0x00000000ff027229 */ /* 0x000fd40000000504 */
[----:B------:R-:W-:Y:S01]  /*1f870*/  MOV R18, R3 ;  /* 0x0000000300127202 */ /* 0x000fe20000000f00 */
[----:B------:R-:W-:Y:S01]  /*1f880*/  IMAD.MOV.U32 R6, RZ, RZ, R2 ;  /* 0x000000ffff067224 */ /* 0x000fe200078e0002 */
[----:B------:R-:W-:-:S07]  /*1f890*/  MOV R3, 0x1f8b0 ;  /* 0x0001f8b000037802 */ /* 0x000fce0000000f00 */
[----:B------:R-:W-:Y:S05]  /*1f8a0*/  CALL.REL.NOINC `($_Z16runMainComputingPixii$__internal_accurate_pow) ;  /* 0x00000208005c7944 */ /* 0x000fea0003c00000 */
[----:B------:R-:W-:-:S04]  /*1f8b0*/  ISETP.GE.AND P0, PT, R5, RZ, PT ;  /* 0x000000ff0500720c */ /* 0x000fc80003f06270 */
[----:B------:R-:W-:Y:S02]  /*1f8c0*/  FSEL R8, R8, RZ, P0 ;  /* 0x000000ff08087208 */ /* 0x000fe40000000000 */
[----:B------:R-:W-:-:S07]  /*1f8d0*/  FSEL R9, R20, -QNAN , P0 ;  /* 0xfff8000014097808 */ /* 0x000fce0000000000 */
.L_x_9:
[----:B------:R-:W-:Y:S05]  /*1f8e0*/  BSYNC.RECONVERGENT B0 ;  /* 0x0000000000007941 */ /* 0x000fea0003800200 */
.L_x_8:
[----:B------:R-:W-:Y:S01]  /*1f8f0*/  IMAD.MOV.U32 R2, RZ, RZ, 0x60000000 ;  /* 0x60000000ff027424 */ /* 0x000fe200078e00ff */
[----:B------:R-:W-:Y:S01]  /*1f900*/  UMOV UR4, 0x0 ;  /* 0x0000000000047882 */ /* 0x000fe20000000000 */
[----:B------:R-:W-:Y:S01]  /*1f910*/  IMAD.MOV.U32 R3, RZ, RZ, 0x3fc55555 ;  /* 0x3fc55555ff037424 */ /* 0x000fe200078e00ff */
[----:B------:R-:W-:Y:S01]  /*1f920*/  UMOV UR5, 0x3fe00000 ;  /* 0x3fe0000000057882 */ /* 0x000fe20000000000 */
[----:B------:R-:W-:Y:S04]  /*1f930*/  BSSY.RECONVERGENT B0, `(.L_x_10) ;  /* 0x000000c000007945 */ /* 0x000fe80003800200 */
[----:B------:R-:W-:-:S10]  /*1f940*/  DFMA R4, R126, UR4, R2 ;  /* 0x000000047e047c2b */ /* 0x000fd40008000002 */
[----:B------:R-:W-:-:S04]  /*1f950*/  LOP3.LUT R4, R5, 0x7ff00000, RZ, 0xc0, !PT ;  /* 0x7ff0000005047812 */ /* 0x000fc800078ec0ff */
[----:B------:R-:W-:-:S13]  /*1f960*/  ISETP.NE.AND P0, PT, R4, 0x7ff00000, PT ;  /* 0x7ff000000400780c */ /* 0x000fda0003f05270 */
[----:B------:R-:W-:Y:S05]  /*1f970*/  @P0 BRA `(.L_x_11) ;  /* 0x00000000001c0947 */ /* 0x000fea0003800000 */
[----:B------:R-:W-:-:S08]  /*1f980*/  DMUL R4, R126, 0.5 ;  /* 0x3fe000007e047828 */ /* 0x000fd00000000000 */
[----:B------:R-:W-:-:S14]  /*1f990*/  DSETP.NAN.AND P0, PT, R4, R4, PT ;  /* 0x000000040400722a */ /* 0x000fdc0003f08000 */
[----:B------:R-:W-:Y:S01]  /*1f9a0*/  @P0 DADD R8, R2, R4 ;  /* 0x0000000002080229 */ /* 0x000fe20000000004 */
[----:B------:R-:W-:Y:S10]  /*1f9b0*/  @P0 BRA `(.L_x_11) ;  /* 0x00000000000c0947 */ /* 0x000ff40003800000 */
[----:B------:R-:W-:-:S14]  /*1f9c0*/  DSETP.NEU.AND P0, PT, |R4|, +INF , PT ;  /* 0x7ff000000400742a */ /* 0x000fdc0003f0d200 */
[----:B------:R-:W-:Y:S01]  /*1f9d0*/  @!P0 MOV R8, 0x0 ;  /* 0x0000000000088802 */ /* 0x000fe20000000f00 */
[----:B------:R-:W-:-:S07]  /*1f9e0*/  @!P0 IMAD.MOV.U32 R9, RZ, RZ, 0x7ff00000 ;  /* 0x7ff00000ff098424 */ /* 0x000fce00078e00ff */
.L_x_11:
[----:B------:R-:W-:Y:S05]  /*1f9f0*/  BSYNC.RECONVERGENT B0 ;  /* 0x0000000000007941 */ /* 0x000fea0003800200 */
.L_x_10:
[----:B------:R-:W0:Y:S01]  /*1fa00*/  LDCU UR4, c[0x0][0x390] ;  /* 0x00007200ff0477ac */ /* 0x000e220008000800 */
[----:B------:R-:W-:Y:S01]  /*1fa10*/  DMUL R2, R126, 0.5 ;  /* 0x3fe000007e027828 */ /* 0x000fe20000000000 */
[----:B------:R-:W-:Y:S07]  /*1fa20*/  BSSY.RECONVERGENT B0, `(.L_x_12) ;  /* 0x0000012000007945 */ /* 0x000fee0003800200 */
[----:B------:R-:W-:-:S06]  /*1fa30*/  DSETP.NEU.AND P0, PT, R2, 1, PT ;  /* 0x3ff000000200742a */ /* 0x000fcc0003f0d000 */
[----:B------:R-:W-:Y:S02]  /*1fa40*/  FSEL R2, R8, RZ, P0 ;  /* 0x000000ff08027208 */ /* 0x000fe40000000000 */
[----:B------:R-:W-:Y:S01]  /*1fa50*/  FSEL R3, R9, 1.875, P0 ;  /* 0x3ff0000009037808 */ /* 0x000fe20000000000 */
[----:B0-----:R-:W0:Y:S01]  /*1fa60*/  I2F.F64 R4, UR4 ;  /* 0x0000000400047d12 */ /* 0x001e220008201c00 */
[----:B------:R-:W-:-:S04]  /*1fa70*/  DSETP.NEU.AND P0, PT, R126, RZ, PT ;  /* 0x000000ff7e00722a */ /* 0x000fc80003f0d000 */
[----:B0-----:R-:W-:-:S10]  /*1fa80*/  DFMA R2, R4, R2, 0.5 ;  /* 0x3fe000000402742b */ /* 0x001fd40000000002 */
[----:B------:R-:W-:Y:S01]  /*1fa90*/  @!P0 CS2R R8, SRZ ;  /* 0x0000000000088805 */ /* 0x000fe2000001ff00 */
[----:B------:R0:W1:Y:S01]  /*1faa0*/  F2I.F64.TRUNC R113, R2 ;  /* 0x0000000200717311 */ /* 0x000062000030d100 */
[----:B------:R-:W-:Y:S05]  /*1fab0*/  @!P0 BRA `(.L_x_13) ;  /* 0x0000000000208947 */ /* 0x000fea0003800000 */
[----:B0-----:R-:W-:-:S10]  /*1fac0*/  DADD R2, -RZ, |R126| ;  /* 0x00000000ff027229 */ /* 0x001fd4000000057e */
[----:B------:R-:W-:Y:S01]  /*1fad0*/  MOV R18, R3 ;  /* 0x0000000300127202 */ /* 0x000fe20000000f00 */
[----:B------:R-:W-:Y:S01]  /*1fae0*/  IMAD.MOV.U32 R6, RZ, RZ, R2 ;  /* 0x000000ffff067224 */ /* 0x000fe200078e0002 */
[----:B------:R-:W-:-:S07]  /*1faf0*/  MOV R3, 0x1fb10 ;  /* 0x0001fb1000037802 */ /* 0x000fce0000000f00 */
[----:B-1----:R-:W-:Y:S05]  /*1fb00*/  CALL.REL.NOINC `($_Z16runMainComputingPixii$__internal_accurate_pow) ;  /* 0x0000020400c47944 */ /* 0x002fea0003c00000 */
[----:B------:R-:W-:-:S04]  /*1fb10*/  ISETP.GE.AND P0, PT, R127, RZ, PT ;  /* 0x000000ff7f00720c */ /* 0x000fc80003f06270 */
[----:B------:R-:W-:Y:S02]  /*1fb20*/  FSEL R8, R8, RZ, P0 ;  /* 0x000000ff08087208 */ /* 0x000fe40000000000 */
[----:B------:R-:W-:-:S07]  /*1fb30*/  FSEL R9, R20, -QNAN , P0 ;  /* 0xfff8000014097808 */ /* 0x000fce0000000000 */
.L_x_13:
[----:B------:R-:W-:Y:S05]  /*1fb40*/  BSYNC.RECONVERGENT B0 ;  /* 0x0000000000007941 */ /* 0x000fea0003800200 */
.L_x_12:
[----:B0-----:R-:W-:Y:S01]  /*1fb50*/  IMAD.MOV.U32 R2, RZ, RZ, 0x60000000 ;  /* 0x60000000ff027424 */ /* 0x001fe200078e00ff */
[----:B------:R-:W-:Y:S01]  /*1fb60*/  BSSY.RECONVERGENT B0, `(.L_x_14) ;  /* 0x000000c000007945 */ /* 0x000fe20003800200 */
[----:B------:R-:W-:-:S06]  /*1fb70*/  IMAD.MOV.U32 R3, RZ, RZ, 0x3fc55555 ;  /* 0x3fc55555ff037424 */ /* 0x000fcc00078e00ff */
[----:B------:R-:W-:-:S10]  /*1fb80*/  DADD R4, R126, R2 ;  /* 0x000000007e047229 */ /* 0x000fd40000000002 */
[----:B------:R-:W-:-:S04]  /*1fb90*/  LOP3.LUT R4, R5, 0x7ff00000, RZ, 0xc0, !PT ;  /* 0x7ff0000005047812 */ /* 0x000fc800078ec0ff */
[----:B------:R-:W-:-:S13]  /*1fba0*/  ISETP.NE.AND P0, PT, R4, 0x7ff00000, PT ;  /* 0x7ff000000400780c */ /* 0x000fda0003f05270 */
[----:B------:R-:W-:Y:S05]  /*1fbb0*/  @P0 BRA `(.L_x_15) ;  /* 0x0000000000180947 */ /* 0x000fea0003800000 */
[----:B------:R-:W-:-:S14]  /*1fbc0*/  DSETP.NAN.AND P0, PT, R126, R126, PT ;  /* 0x0000007e7e00722a */ /* 0x000fdc0003f08000 */
[----:B------:R-:W-:Y:S01]  /*1fbd0*/  @P0 DADD R8, R126, R2 ;  /* 0x000000007e080229 */ /* 0x000fe20000000002 */
[----:B------:R-:W-:Y:S10]  /*1fbe0*/  @P0 BRA `(.L_x_15) ;  /* 0x00000000000c0947 */ /* 0x000ff40003800000 */
[----:B------:R-:W-:-:S14]  /*1fbf0*/  DSETP.NEU.AND P0, PT, |R126|, +INF , PT ;  /* 0x7ff000007e00742a */ /* 0x000fdc0003f0d200 */
[----:B------:R-:W-:Y:S01]  /*1fc00*/  @!P0 MOV R8, 0x0 ;  /* 0x0000000000088802 */ /* 0x000fe20000000f00 */
[----:B------:R-:W-:-:S07]  /*1fc10*/  @!P0 IMAD.MOV.U32 R9, RZ, RZ, 0x7ff00000 ;  /* 0x7ff00000ff098424 */ /* 0x000fce00078e00ff */
.L_x_15:
[----:B------:R-:W-:Y:S05]  /*1fc20*/  BSYNC.RECONVERGENT B0 ;  /* 0x0000000000007941 */ /* 0x000fea0003800200 */
.L_x_14:
[----:B------:R-:W0:Y:S01]  /*1fc30*/  LDCU UR4, c[0x0][0x390] ;  /* 0x00007200ff0477ac */ /* 0x000e220008000800 */
[----:B------:R-:W-:-:S06]  /*1fc40*/  DSETP.NEU.AND P0, PT, R126, 1, PT ;  /* 0x3ff000007e00742a */ /* 0x000fcc0003f0d000 */
[----:B------:R-:W-:Y:S02]  /*1fc50*/  FSEL R2, R8, RZ, P0 ;  /* 0x000000ff08027208 */ /* 0x000fe40000000000 */
[----:B------:R-:W-:Y:S01]  /*1fc60*/  FSEL R3, R9, 1.875, P0 ;  /* 0x3ff0000009037808 */ /* 0x000fe20000000000 */
[----:B0-----:R-:W0:Y:S05]  /*1fc70*/  I2F.F64 R4, UR4 ;  /* 0x0000000400047d12 */ /* 0x001e2a0008201c00 */
[----:B0-----:R-:W-:-:S10]  /*1fc80*/  DMUL R2, R4, R2 ;  /* 0x0000000204027228 */ /* 0x001fd40000000000 */
[----:B------:R-:W0:Y:S02]  /*1fc90*/  F2I.F64.TRUNC R2, R2 ;  /* 0x0000000200027311 */ /* 0x000e24000030d100 */
[----:B0-----:R-:W-:-:S04]  /*1fca0*/  VIMNMX R246, PT, PT, R2, R17, PT ;  /* 0x0000001102f67248 */ /* 0x001fc80003fe0100 */
[----:B-1----:R-:W-:-:S13]  /*1fcb0*/  ISETP.GT.AND P0, PT, R246, R113, PT ;  /* 0x00000071f600720c */ /* 0x002fda0003f04270 */
[----:B------:R-:W-:Y:S05]  /*1fcc0*/  @!P0 BRA `(.L_x_5) ;  /* 0x000001fc00b48947 */ /* 0x000fea0003800000 */
[----:B------:R-:W-:Y:S01]  /*1fcd0*/  IMAD.WIDE R4, R17, R17, RZ ;  /* 0x0000001111047225 */ /* 0x000fe200078e02ff */
[----:B------:R-:W2:Y:S04]  /*1fce0*/  LDL R249, [R1+0x1a4] ;  /* 0x0001a40001f97983 */ /* 0x000ea80000100800 */
[----:B------:R-:W3:Y:S01]  /*1fcf0*/  LDL R247, [R1+0x1a0] ;  /* 0x0001a00001f77983 */ /* 0x000ee20000100800 */
[----:B------:R-:W-:-:S04]  /*1fd00*/  IMAD.WIDE.U32 R10, R5, -0x45d1745d, RZ ;  /* 0xba2e8ba3050a7825 */ /* 0x000fc800078e00ff */
[----:B------:R-:W-:-:S04]  /*1fd10*/  IMAD.WIDE.U32 R6, R5, 0x55555556, RZ ;  /* 0x5555555605067825 */ /* 0x000fc800078e00ff */
[----:B------:R-:W-:-:S04]  /*1fd20*/  IMAD.WIDE.U32 R2, R5, 0x66666667, RZ ;  /* 0x6666666705027825 */ /* 0x000fc800078e00ff */
[----:B------:R-:W-:-:S04]  /*1fd30*/  IMAD.WIDE.U32 R14, R4, -0x45d1745d, RZ ;  /* 0xba2e8ba3040e7825 */ /* 0x000fc800078e00ff */
[----:B------:R-:W-:-:S04]  /*1fd40*/  IMAD.WIDE.U32 R10, P2, R4, 0x2e8ba2e8, R10 ;  /* 0x2e8ba2e8040a7825 */ /* 0x000fc8000784000a */
[C---:B------:R-:W-:Y:S01]  /*1fd50*/  IMAD.WIDE.U32 R8, R4.reuse, 0x55555556, RZ ;  /* 0x5555555604087825 */ /* 0x040fe200078e00ff */
[----:B------:R-:W-:Y:S02]  /*1fd60*/  IADD3 RZ, P3, PT, R15, R10, RZ ;  /* 0x0000000a0fff7210 */ /* 0x000fe40007f7e0ff */
[----:B------:R-:W-:Y:S01]  /*1fd70*/  MOV R160, R11 ;  /* 0x0000000b00a07202 */ /* 0x000fe20000000f00 */
[----:B------:R-:W-:-:S04]  /*1fd80*/  IMAD.WIDE.U32 R6, P6, R4, 0x55555555, R6 ;  /* 0x5555555504067825 */ /* 0x000fc800078c0006 */
[----:B------:R-:W-:Y:S01]  /*1fd90*/  IMAD.WIDE.U32 R118, R5, 0x78787879, RZ ;  /* 0x7878787905767825 */ /* 0x000fe200078e00ff */
[----:B------:R-:W-:-:S03]  /*1fda0*/  IADD3 RZ, P0, PT, R9, R6, RZ ;  /* 0x0000000609ff7210 */ /* 0x000fc60007f1e0ff */
[----:B------:R-:W-:-:S04]  /*1fdb0*/  IMAD.WIDE.U32 R12, R4, 0x66666667, RZ ;  /* 0x66666667040c7825 */ /* 0x000fc800078e00ff */
[----:B------:R-:W-:-:S04]  /*1fdc0*/  IMAD.WIDE.U32 R2, P1, R4, 0x66666666, R2 ;  /* 0x6666666604027825 */ /* 0x000fc80007820002 */
[----:B------:R-:W-:Y:S01]  /*1fdd0*/  IMAD.WIDE.U32 R14, R5, 0x590b2165, RZ ;  /* 0x590b2165050e7825 */ /* 0x000fe200078e00ff */
[----:B------:R-:W-:Y:S02]  /*1fde0*/  IADD3 RZ, P5, PT, R13, R2, RZ ;  /* 0x000000020dff7210 */ /* 0x000fe40007fbe0ff */
[----:B------:R-:W-:Y:S01]  /*1fdf0*/  MOV R162, R3 ;  /* 0x0000000300a27202 */ /* 0x000fe20000000f00 */
[----:B------:R-:W-:-:S04]  /*1fe00*/  IMAD.WIDE.U32 R8, R4, 0x78787879, RZ ;  /* 0x7878787904087825 */ /* 0x000fc800078e00ff */
[----:B------:R-:W-:-:S04]  /*1fe10*/  IMAD.WIDE.U32 R118, P4, R4, 0x78787878, R118 ;  /* 0x7878787804767825 */ /* 0x000fc80007880076 */
[----:B------:R-:W-:-:S04]  /*1fe20*/  IMAD.WIDE.U32 R12, R5, 0x69ee5847, RZ ;  /* 0x69ee5847050c7825 */ /* 0x000fc800078e00ff */
[----:B------:R-:W-:Y:S02]  /*1fe30*/  IMAD.X R3, RZ, RZ, RZ, P6 ;  /* 0x000000ffff037224 */ /* 0x000fe400030e06ff */
[----:B------:R-:W-:Y:S01]  /*1fe40*/  IMAD.X R163, RZ, RZ, RZ, P1 ;  /* 0x000000ffffa37224 */ /* 0x000fe200008e06ff */
[----:B------:R-:W-:Y:S01]  /*1fe50*/  IADD3 RZ, P1, PT, R9, R118, RZ ;  /* 0x0000007609ff7210 */ /* 0x000fe20007f3e0ff */
[----:B------:R-:W-:-:S04]  /*1fe60*/  IMAD.WIDE.U32 R20, R4, 0x590b2165, RZ ;  /* 0x590b216504147825 */ /* 0x000fc800078e00ff */
[----:B------:R-:W-:-:S04]  /*1fe70*/  IMAD.WIDE.U32 R14, P6, R4, -0x4de9bd38, R14 ;  /* 0xb21642c8040e7825 */ /* 0x000fc800078c000e */
[----:B------:R-:W-:Y:S02]  /*1fe80*/  IMAD.X R161, RZ, RZ, RZ, P2 ;  /* 0x000000ffffa17224 */ /* 0x000fe400010e06ff */
[----:B------:R-:W-:Y:S01]  /*1fe90*/  IMAD.WIDE.U32.X R162, R5, 0x66666666, R162, P5 ;  /* 0x6666666605a27825 */ /* 0x000fe200028e04a2 */
[----:B------:R-:W-:-:S03]  /*1fea0*/  IADD3 RZ, P5, PT, R21, R14, RZ ;  /* 0x0000000e15ff7210 */ /* 0x000fc60007fbe0ff */
[----:B------:R-:W-:Y:S01]  /*1feb0*/  IMAD.WIDE.U32 R8, R4, 0x69ee5847, RZ ;  /* 0x69ee584704087825 */ /* 0x000fe200078e00ff */
[----:B------:R-:W-:Y:S02]  /*1fec0*/  MOV R8, R119 ;  /* 0x0000007700087202 */ /* 0x000fe40000000f00 */
[----:B------:R-:W-:Y:S01]  /*1fed0*/  SHF.R.U64 R162, R162, 0x1, R163 ;  /* 0x00000001a2a27819 */ /* 0x000fe200000012a3 */
[----:B------:R-:W-:-:S04]  /*1fee0*/  IMAD.WIDE.U32 R12, P2, R4, 0x469ee584, R12 ;  /* 0x469ee584040c7825 */ /* 0x000fc8000784000c */
[----:B------:R-:W-:Y:S01]  /*1fef0*/  IMAD.WIDE.U32 R20, R5, 0x7063e707, RZ ;  /* 0x7063e70705147825 */ /* 0x000fe200078e00ff */
[----:B------:R-:W-:-:S03]  /*1ff00*/  MOV R164, R13 ;  /* 0x0000000d00a47202 */ /* 0x000fc60000000f00 */
[----:B------:R-:W-:-:S04]  /*1ff10*/  IMAD.WIDE.U32 R122, R5, 0x4c415c99, RZ ;  /* 0x4c415c99057a7825 */ /* 0x000fc800078e00ff */
[----:B------:R-:W-:Y:S01]  /*1ff20*/  IMAD.WIDE.U32.X R160, R5, 0x2e8ba2e8, R160, P3 ;  /* 0x2e8ba2e805a07825 */ /* 0x000fe200018e04a0 */
[----:B------:R-:W-:-:S03]  /*1ff30*/  IADD3 RZ, P3, PT, R9, R12, RZ ;  /* 0x0000000c09ff7210 */ /* 0x000fc60007f7e0ff */
[----:B------:R-:W-:Y:S01]  /*1ff40*/  IMAD.X R9, RZ, RZ, RZ, P4 ;  /* 0x000000ffff097224 */ /* 0x000fe200020e06ff */
[----:B------:R-:W-:Y:S01]  /*1ff50*/  SHF.R.U64 R0, R160, 0x1, R161 ;  /* 0x00000001a0007819 */ /* 0x000fe200000012a1 */
[----:B------:R-:W-:-:S04]  /*1ff60*/  IMAD.WIDE.U32 R114, R4, 0x7063e707, RZ ;  /* 0x7063e70704727825 */ /* 0x000fc800078e00ff */
[----:B------:R-:W-:-:S04]  /*1ff70*/  IMAD.WIDE.U32 R20, P4, R4, 0x63e7063e, R20 ;  /* 0x63e7063e04147825 */ /* 0x000fc80007880014 */
[----:B------:R-:W-:Y:S02]  /*1ff80*/  IMAD.X R11, RZ, RZ, RZ, P6 ;  /* 0x000000ffff0b7224 */ /* 0x000fe400030e06ff */
[----:B------:R-:W-:-:S04]  /*1ff90*/  IMAD.WIDE.U32 R116, R4, 0x4c415c99, RZ ;  /* 0x4c415c9904747825 */ /* 0x000fc800078e00ff */
[----:B------:R-:W-:-:S04]  /*1ffa0*/  IMAD.WIDE.U32 R122, P6, R4, 0x572620ae, R122 ;  /* 0x572620ae047a7825 */ /* 0x000fc800078c007a */
[----:B------:R-:W-:Y:S01]  /*1ffb0*/  IMAD.X R165, RZ, RZ, RZ, P2 ;  /* 0x000000ffffa57224 */ /* 0x000fe200010e06ff */
[----:B------:R-:W-:Y:S01]  /*1ffc0*/  IADD3 RZ, P2, PT, R115, R20, RZ ;  /* 0x0000001473ff7210 */ /* 0x000fe20007f5e0ff */
[----:B------:R-:W-:Y:S01]  /*1ffd0*/  IMAD.WIDE.U32.X R8, R5, 0x78787878, R8, P1 ;  /* 0x7878787805087825 */ /* 0x000fe200008e0408 */
[----:B------:R-:W-:-:S03]  /*1ffe0*/  IADD3 RZ, P1, PT, R117, R122, RZ ;  /* 0x0000007a75ff7210 */ /* 0x000fc60007f3e0ff */
[----:B------:R-:W-:Y:S01]  /*1fff0*/  IMAD.WIDE.U32 R114, R5, -0x56c797dd, RZ ;  /* 0xa938682305727825 */ /* 0x000fe200078e00ff */
[----:B------:R-:W-:-:S03]  /*20000*/  SHF.R.U64 R6, R8, 0x3, R9 ;  /* 0x0000000308067819 */ /* 0x000fc60000001209 */
[----:B------:R-:W-:-:S04]  /*20010*/  IMAD.WIDE.U32 R116, R5, -0x521cfb2b, RZ ;  /* 0xade304d505747825 */ /* 0x000fc800078e00ff */
[----:B------:R-:W-:Y:S02]  /*20020*/  IMAD.MOV.U32 R10, RZ, RZ, R15 ;  /* 0x000000ffff0a7224 */ /* 0x000fe400078e000f */
[----:B------:R-:W-:-:S04]  /*20030*/  IMAD.WIDE.U32.X R164, R5, 0x469ee584, R164, P3 ;  /* 0x469ee58405a47825 */ /* 0x000fc800018e04a4 */
[----:B------:R-:W-:Y:S01]  /*20040*/  IMAD.X R13, RZ, RZ, RZ, P4 ;  /* 0x000000ffff0d7224 */ /* 0x000fe200020e06ff */
[----:B------:R-:W-:Y:S01]  /*20050*/  SHF.R.U64 R164, R164, 0x3, R165 ;  /* 0x00000003a4a47819 */ /* 0x000fe200000012a5 */
[----:B------:R-:W-:-:S04]  /*20060*/  IMAD.WIDE.U32 R14, R4, -0x56c797dd, RZ ;  /* 0xa9386823040e7825 */ /* 0x000fc800078e00ff */
[----:B------:R-:W-:-:S04]  /*20070*/  IMAD.WIDE.U32 R114, P3, R4, -0x75270d05, R114 ;  /* 0x8ad8f2fb04727825 */ /* 0x000fc80007860072 */
[----:B------:R-:W-:Y:S01]  /*20080*/  IMAD.MOV.U32 R12, RZ, RZ, R21 ;  /* 0x000000ffff0c7224 */ /* 0x000fe200078e0015 */
[----:B------:R-:W-:Y:S01]  /*20090*/  IADD3.X R167, PT, PT, RZ, RZ, RZ, P3, !PT ;  /* 0x000000ffffa77210 */ /* 0x000fe20001ffe4ff */
[----:B------:R-:W-:-:S04]  /*200a0*/  IMAD.WIDE.U32.X R10, R5, -0x4de9bd38, R10, P5 ;  /* 0xb21642c8050a7825 */ /* 0x000fc800028e040a */
[----:B------:R-:W-:Y:S01]  /*200b0*/  IMAD.WIDE.U32 R132, R5, -0x2818acb9, RZ ;  /* 0xd7e7534705847825 */ /* 0x000fe200078e00ff */
[----:B------:R-:W-:-:S03]  /*200c0*/  SHF.R.U64 R18, R10, 0x4, R11 ;  /* 0x000000040a127819 */ /* 0x000fc6000000120b */
[----:B------:R-:W-:-:S04]  /*200d0*/  IMAD.WIDE.U32 R116, P5, R4, 0x4d4873ec, R116 ;  /* 0x4d4873ec04747825 */ /* 0x000fc800078a0074 */
[----:B------:R-:W-:Y:S01]  /*200e0*/  IMAD.WIDE.U32.X R12, R5, 0x63e7063e, R12, P2 ;  /* 0x63e7063e050c7825 */ /* 0x000fe200010e040c */
[----:B------:R-:W-:Y:S02]  /*200f0*/  IADD3 RZ, P2, PT, R15, R114, RZ ;  /* 0x000000720fff7210 */ /* 0x000fe40007f5e0ff */
[----:B------:R-:W-:Y:S01]  /*20100*/  IADD3.X R15, PT, PT, RZ, RZ, RZ, P6, !PT ;  /* 0x000000ffff0f7210 */ /* 0x000fe200037fe4ff */
[----:B------:R-:W-:Y:S02]  /*20110*/  IMAD.X R21, RZ, RZ, RZ, P5 ;  /* 0x000000ffff157224 */ /* 0x000fe400028e06ff */
[----:B------:R-:W-:-:S04]  /*20120*/  IMAD.WIDE.U32 R118, R4, -0x521cfb2b, RZ ;  /* 0xade304d504767825 */ /* 0x000fc800078e00ff */
[----:B------:R-:W-:Y:S01]  /*20130*/  IMAD.WIDE.U32 R124, R5, 0xe6c2b45, RZ ;  /* 0x0e6c2b45057c7825 */ /* 0x000fe200078e00ff */
[----:B------:R-:W-:-:S03]  /*20140*/  IADD3 RZ, P4, PT, R119, R116, RZ ;  /* 0x0000007477ff7210 */ /* 0x000fc60007f9e0ff */
[----:B------:R-:W-:-:S04]  /*20150*/  IMAD.WIDE.U32 R120, R4, -0x2818acb9, RZ ;  /* 0xd7e7534704787825 */ /* 0x000fc800078e00ff */
[----:B------:R-:W-:-:S04]  /*20160*/  IMAD.WIDE.U32 R132, P5, R4, 0x3159721e, R132 ;  /* 0x3159721e04847825 */ /* 0x000fc800078a0084 */
[----:B------:R-:W-:Y:S02]  /*20170*/  IMAD.MOV.U32 R14, RZ, RZ, R123 ;  /* 0x000000ffff0e7224 */ /* 0x000fe400078e007b */
[----:B------:R-:W-:-:S04]  /*20180*/  IMAD.WIDE.U32 R118, R4, 0xe6c2b45, RZ ;  /* 0x0e6c2b4504767825 */ /* 0x000fc800078e00ff */
[----:B------:R-:W-:Y:S01]  /*20190*/  IMAD.WIDE.U32.X R14, R5, 0x572620ae, R14, P1 ;  /* 0x572620ae050e7825 */ /* 0x000fe200008e040e */
[----:B------:R-:W-:-:S03]  /*201a0*/  IADD3 RZ, P1, PT, R121, R132, RZ ;  /* 0x0000008479ff7210 */ /* 0x000fc60007f3e0ff */
[----:B------:R-:W-:-:S04]  /*201b0*/  IMAD.WIDE.U32 R124, P6, R4, 0x73615a24, R124 ;  /* 0x73615a24047c7825 */ /* 0x000fc800078c007c */
[----:B------:R-:W-:Y:S01]  /*201c0*/  IMAD.WIDE.U32 R120, R5, 0x17c0a8e9, RZ ;  /* 0x17c0a8e905787825 */ /* 0x000fe200078e00ff */
[----:B------:R-:W-:-:S03]  /*201d0*/  IADD3 RZ, P3, PT, R119, R124, RZ ;  /* 0x0000007c77ff7210 */ /* 0x000fc60007f7e0ff */
[----:B------:R-:W-:Y:S01]  /*201e0*/  IMAD.MOV.U32 R166, RZ, RZ, R115 ;  /* 0x000000ffffa67224 */ /* 0x000fe200078e0073 */
[----:B------:R-:W-:Y:S01]  /*201f0*/  IADD3.X R115, PT, PT, RZ, RZ, RZ, P6, !PT ;  /* 0x000000ffff737210 */ /* 0x000fe200037fe4ff */
[----:B------:R-:W-:Y:S02]  /*20200*/  IMAD.MOV.U32 R20, RZ, RZ, R117 ;  /* 0x000000ffff147224 */ /* 0x000fe400078e0075 */
[----:B------:R-:W-:-:S04]  /*20210*/  IMAD.WIDE.U32.X R166, R5, -0x75270d05, R166, P2 ;  /* 0x8ad8f2fb05a67825 */ /* 0x000fc800010e04a6 */
[----:B------:R-:W-:Y:S01]  /*20220*/  IMAD.WIDE.U32 R122, R5, 0x5c0b8171, RZ ;  /* 0x5c0b8171057a7825 */ /* 0x000fe200078e00ff */
[----:B------:R-:W-:-:S03]  /*20230*/  SHF.R.U64 R166, R166, 0x5, R167 ;  /* 0x00000005a6a67819 */ /* 0x000fc600000012a7 */
[----:B------:R-:W-:-:S04]  /*20240*/  IMAD.WIDE.U32 R116, R4, 0x17c0a8e9, RZ ;  /* 0x17c0a8e904747825 */ /* 0x000fc800078e00ff */
[----:B------:R-:W-:-:S04]  /*20250*/  IMAD.WIDE.U32 R120, P2, R4, -0x5717c0a9, R120 ;  /* 0xa8e83f5704787825 */ /* 0x000fc80007840078 */
[----:B------:R-:W-:Y:S02]  /*20260*/  IMAD.MOV.U32 R114, RZ, RZ, R125 ;  /* 0x000000ffff727224 */ /* 0x000fe400078e007d */
[----:B------:R-:W-:-:S04]  /*20270*/  IMAD.WIDE.U32 R128, R5, 0x16cfd773, RZ ;  /* 0x16cfd77305807825 */ /* 0x000fc800078e00ff */
[----:B------:R-:W-:Y:S01]  /*20280*/  IMAD.WIDE.U32.X R114, R5, 0x73615a24, R114, P3 ;  /* 0x73615a2405727825 */ /* 0x000fe200018e0472 */
[----:B------:R-:W-:-:S03]  /*20290*/  IADD3 RZ, P3, PT, R117, R120, RZ ;  /* 0x0000007875ff7210 */ /* 0x000fc60007f7e0ff */
[----:B------:R-:W-:-:S04]  /*202a0*/  IMAD.WIDE.U32.X R20, R5, 0x4d4873ec, R20, P4 ;  /* 0x4d4873ec05147825 */ /* 0x000fc800020e0414 */
[----:B------:R-:W-:-:S04]  /*202b0*/  IMAD.WIDE.U32 R118, R4, 0x5c0b8171, RZ ;  /* 0x5c0b817104767825 */ /* 0x000fc800078e00ff */
[----:B------:R-:W-:-:S04]  /*202c0*/  IMAD.WIDE.U32 R122, P4, R4, -0x47e8fd20, R122 ;  /* 0xb81702e0047a7825 */ /* 0x000fc8000788007a */
[----:B------:R-:W-:Y:S01]  /*202d0*/  IMAD.X R117, RZ, RZ, RZ, P5 ;  /* 0x000000ffff757224 */ /* 0x000fe200028e06ff */
[----:B------:R-:W-:Y:S01]  /*202e0*/  IADD3 RZ, P6, PT, R119, R122, RZ ;  /* 0x0000007a77ff7210 */ /* 0x000fe20007fde0ff */
[----:B------:R-:W-:Y:S01]  /*202f0*/  IMAD.WIDE.U32 R134, R5, 0x254813e3, RZ ;  /* 0x254813e305867825 */ /* 0x000fe200078e00ff */
[----:B------:R-:W-:Y:S02]  /*20300*/  IADD3.X R119, PT, PT, RZ, RZ, RZ, P4, !PT ;  /* 0x000000ffff777210 */ /* 0x000fe400027fe4ff */
[----:B------:R-:W-:Y:S01]  /*20310*/  MOV R118, R123 ;  /* 0x0000007b00767202 */ /* 0x000fe20000000f00 */
[----:B------:R-:W-:-:S04]  /*20320*/  IMAD.WIDE.U32 R124, R4, 0x16cfd773, RZ ;  /* 0x16cfd773047c7825 */ /* 0x000fc800078e00ff */
[----:B------:R-:W-:-:S04]  /*20330*/  IMAD.WIDE.U32 R128, P5, R4, -0x5dc83cd5, R128 ;  /* 0xa237c32b04807825 */ /* 0x000fc800078a0080 */
[----:B------:R-:W-:Y:S01]  /*20340*/  IMAD.X R245, RZ, RZ, RZ, P2 ;  /* 0x000000fffff57224 */ /* 0x000fe200010e06ff */
[----:B------:R-:W-:Y:S01]  /*20350*/  IADD3 RZ, P2, PT, R125, R128, RZ ;  /* 0x000000807dff7210 */ /* 0x000fe20007f5e0ff */
[----:B------:R-:W-:Y:S01]  /*20360*/  IMAD.WIDE.U32 R130, R4, 0x254813e3, RZ ;  /* 0x254813e304827825 */ /* 0x000fe200078e00ff */
[----:B------:R-:W-:-:S03]  /*20370*/  MOV R242, R129 ;  /* 0x0000008100f27202 */ /* 0x000fc60000000f00 */
[----:B------:R-:W-:-:S04]  /*20380*/  IMAD.WIDE.U32 R134, P4, R4, -0x60ee9a19, R134 ;  /* 0x9f1165e704867825 */ /* 0x000fc80007880086 */
[----:B------:R-:W-:Y:S01]  /*20390*/  IMAD.MOV.U32 R116, RZ, RZ, R133 ;  /* 0x000000ffff747224 */ /* 0x000fe200078e0085 */
[----:B------:R-:W-:Y:S01]  /*203a0*/  MOV R240, R135 ;  /* 0x0000008700f07202 */ /* 0x000fe20000000f00 */
[----:B------:R-:W-:-:S04]  /*203b0*/  IMAD.WIDE.U32 R124, R5, 0x2b10bf67, RZ ;  /* 0x2b10bf67057c7825 */ /* 0x000fc800078e00ff */
[----:B------:R-:W-:Y:S01]  /*203c0*/  IMAD.WIDE.U32.X R116, R5, 0x3159721e, R116, P1 ;  /* 0x3159721e05747825 */ /* 0x000fe200008e0474 */
[----:B------:R-:W-:-:S03]  /*203d0*/  IADD3 RZ, P1, PT, R131, R134, RZ ;  /* 0x0000008683ff7210 */ /* 0x000fc60007f3e0ff */
[----:B------:R-:W-:Y:S02]  /*203e0*/  IMAD.MOV.U32 R244, RZ, RZ, R121 ;  /* 0x000000fffff47224 */ /* 0x000fe400078e0079 */
[----:B------:R-:W-:-:S04]  /*203f0*/  IMAD.WIDE.U32.X R118, R5, -0x47e8fd20, R118, P6 ;  /* 0xb81702e005767825 */ /* 0x000fc800030e0476 */
[----:B------:R-:W-:Y:S01]  /*20400*/  IMAD.WIDE.U32 R130, R4, 0x2b10bf67, RZ ;  /* 0x2b10bf6704827825 */ /* 0x000fe200078e00ff */
[----:B------:R-:W-:-:S03]  /*20410*/  SHF.R.U64 R163, R118, 0x6, R119 ;  /* 0x0000000676a37819 */ /* 0x000fc60000001277 */
[----:B------:R-:W-:-:S04]  /*20420*/  IMAD.WIDE.U32 R120, R5, -0x78121fb7, RZ ;  /* 0x87ede04905787825 */ /* 0x000fc800078e00ff */
[----:B------:R-:W-:-:S04]  /*20430*/  IMAD.WIDE.U32 R124, P6, R4, 0x1323e34a, R124 ;  /* 0x1323e34a047c7825 */ /* 0x000fc800078c007c */
[----:B------:R-:W-:Y:S01]  /*20440*/  IMAD.X R243, RZ, RZ, RZ, P5 ;  /* 0x000000fffff37224 */ /* 0x000fe200028e06ff */
[----:B------:R-:W-:Y:S01]  /*20450*/  IADD3 RZ, P5, PT, R131, R124, RZ ;  /* 0x0000007c83ff7210 */ /* 0x000fe20007fbe0ff */
[----:B------:R-:W-:-:S04]  /*20460*/  IMAD.WIDE.U32.X R244, R5, -0x5717c0a9, R244, P3 ;  /* 0xa8e83f5705f47825 */ /* 0x000fc800018e04f4 */
[----:B------:R-:W-:Y:S01]  /*20470*/  IMAD.WIDE.U32 R122, R4, -0x78121fb7, RZ ;  /* 0x87ede049047a7825 */ /* 0x000fe200078e00ff */
[----:B------:R-:W-:-:S03]  /*20480*/  SHF.R.U64 R244, R244, 0x6, R245 ;  /* 0x00000006f4f47819 */ /* 0x000fc600000012f5 */
[----:B------:R-:W-:-:S04]  /*20490*/  IMAD.WIDE.U32 R120, P3, R4, 0x487ede04, R120 ;  /* 0x487ede0404787825 */ /* 0x000fc80007860078 */
[----:B------:R-:W-:Y:S01]  /*204a0*/  IMAD.WIDE.U32 R130, R5, 0x8102041, RZ ;  /* 0x0810204105827825 */ /* 0x000fe200078e00ff */
[----:B------:R-:W-:-:S03]  /*204b0*/  MOV R236, R121 ;  /* 0x0000007900ec7202 */ /* 0x000fc60000000f00 */
[----:B------:R-:W-:Y:S01]  /*204c0*/  IMAD.WIDE.U32.X R242, R5, -0x5dc83cd5, R242, P2 ;  /* 0xa237c32b05f27825 */ /* 0x000fe200010e04f2 */
[----:B------:R-:W-:-:S03]  /*204d0*/  IADD3 RZ, P2, PT, R123, R120, RZ ;  /* 0x000000787bff7210 */ /* 0x000fc60007f5e0ff */
[----:B------:R-:W-:Y:S01]  /*204e0*/  IMAD.X R241, RZ, RZ, RZ, P4 ;  /* 0x000000fffff17224 */ /* 0x000fe200020e06ff */
[----:B------:R-:W-:Y:S01]  /*204f0*/  SHF.R.U64 R242, R242, 0x6, R243 ;  /* 0x00000006f2f27819 */ /* 0x000fe200000012f3 */
[----:B------:R-:W-:-:S04]  /*20500*/  IMAD.WIDE.U32 R132, R5, -0x36b7b1d5, RZ ;  /* 0xc9484e2b05847825 */ /* 0x000fc800078e00ff */
[----:B------:R-:W-:-:S04]  /*20510*/  IMAD.WIDE.U32 R122, R4, 0x8102041, RZ ;  /* 0x08102041047a7825 */ /* 0x000fc800078e00ff */
[----:B------:R-:W-:-:S04]  /*20520*/  IMAD.WIDE.U32 R130, P4, R4, 0x40810204, R130 ;  /* 0x4081020404827825 */ /* 0x000fc80007880082 */
[----:B------:R-:W-:Y:S01]  /*20530*/  IMAD.X R237, RZ, RZ, RZ, P3 ;  /* 0x000000ffffed7224 */ /* 0x000fe200018e06ff */
[----:B------:R-:W-:Y:S01]  /*20540*/  IADD3 RZ, P3, PT, R123, R130, RZ ;  /* 0x000000827bff7210 */ /* 0x000fe20007f7e0ff */
[----:B------:R-:W-:Y:S02]  /*20550*/  IMAD.X R239, RZ, RZ, RZ, P6 ;  /* 0x000000ffffef7224 */ /* 0x000fe400030e06ff */
[----:B------:R-:W-:-:S04]  /*20560*/  IMAD.WIDE.U32 R128, R4, -0x36b7b1d5, RZ ;  /* 0xc9484e2b04807825 */ /* 0x000fc800078e00ff */
[----:B------:R-:W-:-:S04]  /*20570*/  IMAD.WIDE.U32 R132, P6, R4, 0x3e88cb3, R132 ;  /* 0x03e88cb304847825 */ /* 0x000fc800078c0084 */
[----:B------:R-:W-:Y:S01]  /*20580*/  IMAD.WIDE.U32 R122, R5, -0x3bcbadc7, RZ ;  /* 0xc4345239057a7825 */ /* 0x000fe200078e00ff */
[----:B------:R-:W-:-:S03]  /*20590*/  IADD3.X R233, PT, PT, RZ, RZ, RZ, P6, !PT ;  /* 0x000000ffffe97210 */ /* 0x000fc600037fe4ff */
[----:B------:R-:W-:Y:S02]  /*205a0*/  IMAD.MOV.U32 R238, RZ, RZ, R125 ;  /* 0x000000ffffee7224 */ /* 0x000fe400078e007d */
[----:B------:R-:W-:Y:S01]  /*205b0*/  IMAD.WIDE.U32.X R240, R5, -0x60ee9a19, R240, P1 ;  /* 0x9f1165e705f07825 */ /* 0x000fe200008e04f0 */
[----:B------:R-:W-:-:S03]  /*205c0*/  IADD3 RZ, P1, PT, R129, R132, RZ ;  /* 0x0000008481ff7210 */ /* 0x000fc60007f3e0ff */
[----:B------:R-:W-:Y:S01]  /*205d0*/  IMAD.WIDE.U32.X R238, R5, 0x1323e34a, R238, P5 ;  /* 0x1323e34a05ee7825 */ /* 0x000fe200028e04ee */
[----:B------:R-:W-:-:S03]  /*205e0*/  SHF.R.U64 R240, R240, 0x6, R241 ;  /* 0x00000006f0f07819 */ /* 0x000fc600000012f1 */
[----:B------:R-:W-:Y:S01]  /*205f0*/  IMAD.WIDE.U32 R128, R4, -0x3bcbadc7, RZ ;  /* 0xc434523904807825 */ /* 0x000fe200078e00ff */
[----:B------:R-:W-:-:S03]  /*20600*/  SHF.R.U64 R238, R238, 0x3, R239 ;  /* 0x00000003eeee7819 */ /* 0x000fc600000012ef */
[----:B------:R-:W-:-:S04]  /*20610*/  IMAD.WIDE.U32 R120, R5, -0x25cc74d5, RZ ;  /* 0xda338b2b05787825 */ /* 0x000fc800078e00ff */
[----:B------:R-:W-:-:S04]  /*20620*/  IMAD.WIDE.U32 R122, P5, R4, -0x10d148e1, R122 ;  /* 0xef2eb71f047a7825 */ /* 0x000fc800078a007a */
[----:B------:R-:W-:Y:S01]  /*20630*/  IMAD.X R235, RZ, RZ, RZ, P4 ;  /* 0x000000ffffeb7224 */ /* 0x000fe200020e06ff */
[----:B------:R-:W-:Y:S01]  /*20640*/  IADD3 RZ, P4, PT, R129, R122, RZ ;  /* 0x0000007a81ff7210 */ /* 0x000fe20007f9e0ff */
[----:B------:R-:W-:-:S04]  /*20650*/  IMAD.WIDE.U32.X R236, R5, 0x487ede04, R236, P2 ;  /* 0x487ede0405ec7825 */ /* 0x000fc800010e04ec */
[----:B------:R-:W-:Y:S01]  /*20660*/  IMAD.WIDE.U32 R124, R4, -0x25cc74d5, RZ ;  /* 0xda338b2b047c7825 */ /* 0x000fe200078e00ff */
[----:B------:R-:W-:-:S03]  /*20670*/  SHF.R.U64 R236, R236, 0x5, R237 ;  /* 0x00000005ecec7819 */ /* 0x000fc600000012ed */
[----:B------:R-:W-:-:S04]  /*20680*/  IMAD.WIDE.U32 R120, P2, R4, 0x1b7d6c3d, R120 ;  /* 0x1b7d6c3d04787825 */ /* 0x000fc80007840078 */
[----:B------:R-:W-:Y:S01]  /*20690*/  IMAD.MOV.U32 R234, RZ, RZ, R131 ;  /* 0x000000ffffea7224 */ /* 0x000fe200078e0083 */
[----:B------:R-:W-:Y:S01]  /*206a0*/  IADD3.X R229, PT, PT, RZ, RZ, RZ, P2, !PT ;  /* 0x000000ffffe57210 */ /* 0x000fe200017fe4ff */
[----:B------:R-:W-:-:S04]  /*206b0*/  IMAD.WIDE.U32 R128, R5, -0x4dfc9bf9, RZ ;  /* 0xb203640705807825 */ /* 0x000fc800078e00ff */
[----:B------:R-:W-:Y:S01]  /*206c0*/  IMAD.WIDE.U32.X R234, R5, 0x40810204, R234, P3 ;  /* 0x4081020405ea7825 */ /* 0x000fe200018e04ea */
[----:B------:R-:W-:-:S03]  /*206d0*/  IADD3 RZ, P3, PT, R125, R120, RZ ;  /* 0x000000787dff7210 */ /* 0x000fc60007f7e0ff */
[----:B------:R-:W-:Y:S01]  /*206e0*/  IMAD.WIDE.U32 R134, R5, -0xb69fcbd, RZ ;  /* 0xf496034305867825 */ /* 0x000fe200078e00ff */
[----:B------:R-:W-:-:S03]  /*206f0*/  SHF.R.U64 R234, R234, 0x5, R235 ;  /* 0x00000005eaea7819 */ /* 0x000fc600000012eb */
[----:B------:R-:W-:-:S04]  /*20700*/  IMAD.WIDE.U32 R124, R4, -0x4dfc9bf9, RZ ;  /* 0xb2036407047c7825 */ /* 0x000fc800078e00ff */
[----:B------:R-:W-:-:S04]  /*20710*/  IMAD.WIDE.U32 R128, P6, R4, 0x6c80d901, R128 ;  /* 0x6c80d90104807825 */ /* 0x000fc800078c0080 */
[----:B------:R-:W-:Y:S01]  /*20720*/  IMAD.X R231, RZ, RZ, RZ, P5 ;  /* 0x000000ffffe77224 */ /* 0x000fe200028e06ff */
[----:B------:R-:W-:Y:S01]  /*20730*/  IADD3 RZ, P2, PT, R125, R128, RZ ;  /* 0x000000807dff7210 */ /* 0x000fe20007f5e0ff */
[----:B------:R-:W-:Y:S01]  /*20740*/  IMAD.WIDE.U32 R130, R4, -0xb69fcbd, RZ ;  /* 0xf496034304827825 */ /* 0x000fe200078e00ff */
[----:B------:R-:W-:-:S03]  /*20750*/  IADD3.X R227, PT, PT, RZ, RZ, RZ, P6, !PT ;  /* 0x000000ffffe37210 */ /* 0x000fc600037fe4ff */
[----:B------:R-:W-:-:S04]  /*20760*/  IMAD.WIDE.U32 R134, P5, R4, 0x342da7f2, R134 ;  /* 0x342da7f204867825 */ /* 0x000fc800078a0086 */
[----:B------:R-:W-:Y:S02]  /*20770*/  IMAD.MOV.U32 R232, RZ, RZ, R133 ;  /* 0x000000ffffe87224 */ /* 0x000fe400078e0085 */
[----:B------:R-:W-:-:S04]  /*20780*/  IMAD.WIDE.U32 R124, R5, 0x4388a357, RZ ;  /* 0x4388a357057c7825 */ /* 0x000fc800078e00ff */
[----:B------:R-:W-:Y:S02]  /*20790*/  IMAD.MOV.U32 R230, RZ, RZ, R123 ;  /* 0x000000ffffe67224 */ /* 0x000fe400078e007b */
[----:B------:R-:W-:Y:S01]  /*207a0*/  IMAD.WIDE.U32.X R232, R5, 0x3e88cb3, R232, P1 ;  /* 0x03e88cb305e87825 */ /* 0x000fe200008e04e8 */
[----:B------:R-:W-:-:S03]  /*207b0*/  IADD3 RZ, P1, PT, R131, R134, RZ ;  /* 0x0000008683ff7210 */ /* 0x000fc60007f3e0ff */
[----:B------:R-:W-:Y:S01]  /*207c0*/  IMAD.MOV.U32 R228, RZ, RZ, R121 ;  /* 0x000000ffffe47224 */ /* 0x000fe200078e0079 */
[----:B------:R-:W-:Y:S01]  /*207d0*/  SHF.R.U64 R232, R232, 0x1, R233 ;  /* 0x00000001e8e87819 */ /* 0x000fe200000012e9 */
[----:B------:R-:W-:-:S04]  /*207e0*/  IMAD.WIDE.U32.X R230, R5, -0x10d148e1, R230, P4 ;  /* 0xef2eb71f05e67825 */ /* 0x000fc800020e04e6 */
[----:B------:R-:W-:Y:S01]  /*207f0*/  IMAD.WIDE.U32 R130, R4, 0x4388a357, RZ ;  /* 0x4388a35704827825 */ /* 0x000fe200078e00ff */
[----:B------:R-:W-:-:S03]  /*20800*/  SHF.R.U64 R230, R230, 0x7, R231 ;  /* 0x00000007e6e67819 */ /* 0x000fc600000012e7 */
[----:B------:R-:W-:-:S04]  /*20810*/  IMAD.WIDE.U32 R120, R5, -0x513ed9ad, RZ ;  /* 0xaec1265305787825 */ /* 0x000fc800078e00ff */
[----:B------:R-:W-:-:S04]  /*20820*/  IMAD.WIDE.U32 R124, P4, R4, 0x6483ed27, R124 ;  /* 0x6483ed27047c7825 */ /* 0x000fc8000788007c */
[----:B------:R-:W-:Y:S01]  /*20830*/  IMAD.WIDE.U32.X R228, R5, 0x1b7d6c3d, R228, P3 ;  /* 0x1b7d6c3d05e47825 */ /* 0x000fe200018e04e4 */
[----:B------:R-:W-:Y:S02]  /*20840*/  IADD3 RZ, P6, PT, R131, R124, RZ ;  /* 0x0000007c83ff7210 */ /* 0x000fe40007fde0ff */
[----:B------:R-:W-:Y:S01]  /*20850*/  IADD3.X R223, PT, PT, RZ, RZ, RZ, P4, !PT ;  /* 0x000000ffffdf7210 */ /* 0x000fe200027fe4ff */
[----:B------:R-:W-:Y:S01]  /*20860*/  IMAD.WIDE.U32 R122, R4, -0x513ed9ad, RZ ;  /* 0xaec12653047a7825 */ /* 0x000fe200078e00ff */
[----:B------:R-:W-:Y:S02]  /*20870*/  MOV R222, R125 ;  /* 0x0000007d00de7202 */ /* 0x000fe40000000f00 */
[----:B------:R-:W-:Y:S01]  /*20880*/  SHF.R.U64 R228, R228, 0x4, R229 ;  /* 0x00000004e4e47819 */ /* 0x000fe200000012e5 */
[----:B------:R-:W-:-:S04]  /*20890*/  IMAD.WIDE.U32 R120, P3, R4, 0x621b97c2, R120 ;  /* 0x621b97c204787825 */ /* 0x000fc80007860078 */
[----:B------:R-:W-:Y:S02]  /*208a0*/  IMAD.MOV.U32 R226, RZ, RZ, R129 ;  /* 0x000000ffffe27224 */ /* 0x000fe400078e0081 */
[----:B------:R-:W-:-:S04]  /*208b0*/  IMAD.WIDE.U32 R130, R5, -0x3e267957, RZ ;  /* 0xc1d986a905827825 */ /* 0x000fc800078e00ff */
[----:B------:R-:W-:Y:S01]  /*208c0*/  IMAD.WIDE.U32.X R226, R5, 0x6c80d901, R226, P2 ;  /* 0x6c80d90105e27825 */ /* 0x000fe200010e04e2 */
[----:B------:R-:W-:-:S03]  /*208d0*/  IADD3 RZ, P2, PT, R123, R120, RZ ;  /* 0x000000787bff7210 */ /* 0x000fc60007f5e0ff */
[----:B------:R-:W-:Y:S01]  /*208e0*/  IMAD.X R225, RZ, RZ, RZ, P5 ;  /* 0x000000ffffe17224 */ /* 0x000fe200028e06ff */
[----:B------:R-:W-:Y:S01]  /*208f0*/  SHF.R.U64 R226, R226, 0x6, R227 ;  /* 0x00000006e2e27819 */ /* 0x000fe200000012e3 */
[----:B------:R-:W-:-:S04]  /*20900*/  IMAD.WIDE.U32 R132, R5, 0xcdf1b2d, RZ ;  /* 0x0cdf1b2d05847825 */ /* 0x000fc800078e00ff */
[----:B------:R-:W-:-:S04]  /*20910*/  IMAD.WIDE.U32 R122, R4, -0x3e267957, RZ ;  /* 0xc1d986a9047a7825 */ /* 0x000fc800078e00ff */
[----:B------:R-:W-:-:S04]  /*20920*/  IMAD.WIDE.U32 R130, P5, R4, 0x2f5a4411, R130 ;  /* 0x2f5a441104827825 */ /* 0x000fc800078a0082 */
[----:B------:R-:W-:Y:S01]  /*20930*/  IMAD.X R221, RZ, RZ, RZ, P3 ;  /* 0x000000ffffdd7224 */ /* 0x000fe200018e06ff */
[----:B------:R-:W-:Y:S01]  /*20940*/  IADD3 RZ, P3, PT, R123, R130, RZ ;  /* 0x000000827bff7210 */ /* 0x000fe20007f7e0ff */
[----:B------:R-:W-:Y:S01]  /*20950*/  IMAD.WIDE.U32 R128, R4, 0xcdf1b2d, RZ ;  /* 0x0cdf1b2d04807825 */ /* 0x000fe200078e00ff */
[----:B------:R-:W-:-:S03]  /*20960*/  MOV R218, R131 ;  /* 0x0000008300da7202 */ /* 0x000fc60000000f00 */
[----:B------:R-:W-:-:S04]  /*20970*/  IMAD.WIDE.U32 R132, P4, R4, 0x5b87ddad, R132 ;  /* 0x5b87ddad04847825 */ /* 0x000fc80007880084 */
[----:B------:R-:W-:Y:S01]  /*20980*/  IMAD.MOV.U32 R224, RZ, RZ, R135 ;  /* 0x000000ffffe07224 */ /* 0x000fe200078e0087 */
[----:B------:R-:W-:Y:S01]  /*20990*/  MOV R216, R133 ;  /* 0x0000008500d87202 */ /* 0x000fe20000000f00 */
[----:B------:R-:W-:-:S04]  /*209a0*/  IMAD.WIDE.U32 R122, R5, 0x54dca411, RZ ;  /* 0x54dca411057a7825 */ /* 0x000fc800078e00ff */
[----:B------:R-:W-:Y:S01]  /*209b0*/  IMAD.WIDE.U32.X R224, R5, 0x342da7f2, R224, P1 ;  /* 0x342da7f205e07825 */ /* 0x000fe200008e04e0 */
[----:B------:R-:W-:-:S03]  /*209c0*/  IADD3 RZ, P1, PT, R129, R132, RZ ;  /* 0x0000008481ff7210 */ /* 0x000fc60007f3e0ff */
[----:B------:R-:W-:Y:S01]  /*209d0*/  IMAD.MOV.U32 R220, RZ, RZ, R121 ;  /* 0x000000ffffdc7224 */ /* 0x000fe200078e0079 */
[----:B------:R-:W-:Y:S01]  /*209e0*/  SHF.R.U64 R224, R224, 0x5, R225 ;  /* 0x00000005e0e07819 */ /* 0x000fe200000012e1 */
[----:B------:R-:W-:-:S04]  /*209f0*/  IMAD.WIDE.U32.X R222, R5, 0x6483ed27, R222, P6 ;  /* 0x6483ed2705de7825 */ /* 0x000fc800030e04de */
[----:B------:R-:W-:Y:S01]  /*20a00*/  IMAD.WIDE.U32 R128, R4, 0x54dca411, RZ ;  /* 0x54dca41104807825 */ /* 0x000fe200078e00ff */
[----:B------:R-:W-:-:S03]  /*20a10*/  SHF.R.U64 R222, R222, 0x6, R223 ;  /* 0x00000006dede7819 */ /* 0x000fc600000012df */
[----:B------:R-:W-:-:S04]  /*20a20*/  IMAD.WIDE.U32 R120, R5, 0x41ace689, RZ ;  /* 0x41ace68905787825 */ /* 0x000fc800078e00ff */
[----:B------:R-:W-:-:S04]  /*20a30*/  IMAD.WIDE.U32 R122, P6, R4, 0x5a84f34, R122 ;  /* 0x05a84f34047a7825 */ /* 0x000fc800078c007a */
[----:B------:R-:W-:Y:S01]  /*20a40*/  IMAD.WIDE.U32.X R220, R5, 0x621b97c2, R220, P2 ;  /* 0x621b97c205dc7825 */ /* 0x000fe200010e04dc */
[----:B------:R-:W-:-:S03]  /*20a50*/  IADD3 RZ, P2, PT, R129, R122, RZ ;  /* 0x0000007a81ff7210 */ /* 0x000fc60007f5e0ff */
[----:B------:R-:W-:Y:S01]  /*20a60*/  IMAD.X R219, RZ, RZ, RZ, P5 ;  /* 0x000000ffffdb7224 */ /* 0x000fe200028e06ff */
[----:B------:R-:W-:Y:S01]  /*20a70*/  SHF.R.U64 R220, R220, 0x6, R221 ;  /* 0x00000006dcdc7819 */ /* 0x000fe200000012dd */
[----:B------:R-:W-:-:S04]  /*20a80*/  IMAD.WIDE.U32 R124, R4, 0x41ace689, RZ ;  /* 0x41ace689047c7825 */ /* 0x000fc800078e00ff */
[----:B------:R-:W-:-:S04]  /*20a90*/  IMAD.WIDE.U32 R120, P5, R4, 0x55c7b4f1, R120 ;  /* 0x55c7b4f104787825 */ /* 0x000fc800078a0078 */
[----:B------:R-:W-:Y:S01]  /*20aa0*/  IMAD.WIDE.U32 R128, R5, -0xbf01539, RZ ;  /* 0xf40feac705807825 */ /* 0x000fe200078e00ff */
[----:B------:R-:W-:-:S03]  /*20ab0*/  MOV R212, R121 ;  /* 0x0000007900d47202 */ /* 0x000fc60000000f00 */
        /* <DEDUP_REMOVED lines=9> */
[----:B------:R-:W-:Y:S02]  /*20b50*/  IMAD.X R215, RZ, RZ, RZ, P6 ;  /* 0x000000ffffd77224 */ /* 0x000fe400030e06ff */
[----:B------:R-:W-:-:S04]  /*20b60*/  IMAD.WIDE.U32 R130, R4, 0x25af6e75, RZ ;  /* 0x25af6e7504827825 */ /* 0x000fc800078e00ff */
[----:B------:R-:W-:-:S04]  /*20b70*/  IMAD.WIDE.U32 R134, P6, R4, 0x14cab887, R134 ;  /* 0x14cab88704867825 */ /* 0x000fc800078c0086 */
[----:B------:R-:W-:Y:S01]  /*20b80*/  IMAD.WIDE.U32 R124, R5, -0x34be6457, RZ ;  /* 0xcb419ba9057c7825 */ /* 0x000fe200078e00ff */
[----:B------:R-:W-:-:S03]  /*20b90*/  IADD3.X R209, PT, PT, RZ, RZ, RZ, P6, !PT ;  /* 0x000000ffffd17210 */ /* 0x000fc600037fe4ff */
[----:B------:R-:W-:Y:S02]  /*20ba0*/  IMAD.MOV.U32 R214, RZ, RZ, R123 ;  /* 0x000000ffffd67224 */ /* 0x000fe400078e007b */
[----:B------:R-:W-:Y:S01]  /*20bb0*/  IMAD.WIDE.U32.X R216, R5, 0x5b87ddad, R216, P1 ;  /* 0x5b87ddad05d87825 */ /* 0x000fe200008e04d8 */
[----:B------:R-:W-:-:S03]  /*20bc0*/  IADD3 RZ, P1, PT, R131, R134, RZ ;  /* 0x0000008683ff7210 */ /* 0x000fc60007f3e0ff */
[----:B------:R-:W-:Y:S01]  /*20bd0*/  IMAD.WIDE.U32.X R214, R5, 0x5a84f34, R214, P2 ;  /* 0x05a84f3405d67825 */ /* 0x000fe200010e04d6 */
[----:B------:R-:W-:-:S03]  /*20be0*/  SHF.R.U64 R216, R216, 0x6, R217 ;  /* 0x00000006d8d87819 */ /* 0x000fc600000012d9 */
[----:B------:R-:W-:Y:S01]  /*20bf0*/  IMAD.WIDE.U32 R130, R4, -0x34be6457, RZ ;  /* 0xcb419ba904827825 */ /* 0x000fe200078e00ff */
        /* <DEDUP_REMOVED lines=9> */
[----:B------:R-:W-:Y:S01]  /*20c90*/  IMAD.MOV.U32 R210, RZ, RZ, R129 ;  /* 0x000000ffffd27224 */ /* 0x000fe200078e0081 */
[----:B------:R-:W-:Y:S01]  /*20ca0*/  IADD3.X R205, PT, PT, RZ, RZ, RZ, P4, !PT ;  /* 0x000000ffffcd7210 */ /* 0x000fe200027fe4ff */
[----:B------:R-:W-:-:S04]  /*20cb0*/  IMAD.WIDE.U32 R130, R5, 0x497889d, RZ ;  /* 0x0497889d05827825 */ /* 0x000fc800078e00ff */
[----:B------:R-:W-:Y:S01]  /*20cc0*/  IMAD.WIDE.U32.X R210, R5, 0x15390948, R210, P5 ;  /* 0x1539094805d27825 */ /* 0x000fe200028e04d2 */
[----:B------:R-:W-:-:S03]  /*20cd0*/  IADD3 RZ, P5, PT, R123, R120, RZ ;  /* 0x000000787bff7210 */ /* 0x000fc60007fbe0ff */
[----:B------:R-:W-:Y:S01]  /*20ce0*/  IMAD.WIDE.U32 R132, R5, 0x3e06c43b, RZ ;  /* 0x3e06c43b05847825 */ /* 0x000fe200078e00ff */
[----:B------:R-:W-:-:S03]  /*20cf0*/  SHF.R.U64 R210, R210, 0x4, R211 ;  /* 0x00000004d2d27819 */ /* 0x000fc600000012d3 */
[----:B------:R-:W-:-:S04]  /*20d00*/  IMAD.WIDE.U32 R122, R4, 0x497889d, RZ ;  /* 0x0497889d047a7825 */ /* 0x000fc800078e00ff */
[----:B------:R-:W-:-:S04]  /*20d10*/  IMAD.WIDE.U32 R130, P6, R4, -0x6d0eec7c, R130 ;  /* 0x92f1138404827825 */ /* 0x000fc800078c0082 */
[----:B------:R-:W-:Y:S01]  /*20d20*/  IMAD.MOV.U32 R208, RZ, RZ, R135 ;  /* 0x000000ffffd07224 */ /* 0x000fe200078e0087 */
[----:B------:R-:W-:Y:S01]  /*20d30*/  IADD3.X R203, PT, PT, RZ, RZ, RZ, P6, !PT ;  /* 0x000000ffffcb7210 */ /* 0x000fe200037fe4ff */
[----:B------:R-:W-:Y:S02]  /*20d40*/  IMAD.X R207, RZ, RZ, RZ, P2 ;  /* 0x000000ffffcf7224 */ /* 0x000fe400010e06ff */
[----:B------:R-:W-:Y:S01]  /*20d50*/  IMAD.WIDE.U32.X R208, R5, 0x14cab887, R208, P1 ;  /* 0x14cab88705d07825 */ /* 0x000fe200008e04d0 */
[----:B------:R-:W-:-:S03]  /*20d60*/  IADD3 RZ, P1, PT, R123, R130, RZ ;  /* 0x000000827bff7210 */ /* 0x000fc60007f3e0ff */
[----:B------:R-:W-:Y:S01]  /*20d70*/  IMAD.WIDE.U32 R128, R4, 0x3e06c43b, RZ ;  /* 0x3e06c43b04807825 */ /* 0x000fe200078e00ff */
[----:B------:R-:W-:-:S03]  /*20d80*/  SHF.R.U64 R208, R208, 0x4, R209 ;  /* 0x00000004d0d07819 */ /* 0x000fc600000012d1 */
[----:B------:R-:W-:-:S04]  /*20d90*/  IMAD.WIDE.U32 R132, P2, R4, -0x6fa5c79d, R132 ;  /* 0x905a386304847825 */ /* 0x000fc80007840084 */
[----:B------:R-:W-:Y:S01]  /*20da0*/  IMAD.WIDE.U32 R122, R5, -0x23c5de7, RZ ;  /* 0xfdc3a219057a7825 */ /* 0x000fe200078e00ff */
[----:B------:R-:W-:-:S03]  /*20db0*/  IADD3 RZ, P4, PT, R129, R132, RZ ;  /* 0x0000008481ff7210 */ /* 0x000fc60007f9e0ff */
[----:B------:R-:W-:Y:S02]  /*20dc0*/  IMAD.MOV.U32 R206, RZ, RZ, R125 ;  /* 0x000000ffffce7224 */ /* 0x000fe400078e007d */
[----:B------:R-:W-:Y:S02]  /*20dd0*/  IMAD.MOV.U32 R204, RZ, RZ, R121 ;  /* 0x000000ffffcc7224 */ /* 0x000fe400078e0079 */
[----:B------:R-:W-:-:S04]  /*20de0*/  IMAD.WIDE.U32.X R206, R5, 0x5254e78e, R206, P3 ;  /* 0x5254e78e05ce7825 */ /* 0x000fc800018e04ce */
[----:B------:R-:W-:Y:S01]  /*20df0*/  IMAD.WIDE.U32 R128, R4, -0x23c5de7, RZ ;  /* 0xfdc3a21904807825 */ /* 0x000fe200078e00ff */
[----:B------:R-:W-:-:S03]  /*20e00*/  SHF.R.U64 R206, R206, 0x6, R207 ;  /* 0x00000006cece7819 */ /* 0x000fc600000012cf */
[----:B------:R-:W-:-:S04]  /*20e10*/  IMAD.WIDE.U32 R120, R5, 0x19453809, RZ ;  /* 0x1945380905787825 */ /* 0x000fc800078e00ff */
[----:B------:R-:W-:-:S04]  /*20e20*/  IMAD.WIDE.U32 R122, P3, R4, -0x70e88627, R122 ;  /* 0x8f1779d9047a7825 */ /* 0x000fc8000786007a */
[----:B------:R-:W-:Y:S01]  /*20e30*/  IMAD.WIDE.U32.X R204, R5, 0x4da637cf, R204, P5 ;  /* 0x4da637cf05cc7825 */ /* 0x000fe200028e04cc */
[----:B------:R-:W-:Y:S02]  /*20e40*/  IADD3 RZ, P6, PT, R129, R122, RZ ;  /* 0x0000007a81ff7210 */ /* 0x000fe40007fde0ff */
[----:B------:R-:W-:Y:S01]  /*20e50*/  IADD3.X R199, PT, PT, RZ, RZ, RZ, P3, !PT ;  /* 0x000000ffffc77210 */ /* 0x000fe20001ffe4ff */
[----:B------:R-:W-:Y:S01]  /*20e60*/  IMAD.WIDE.U32 R124, R4, 0x19453809, RZ ;  /* 0x19453809047c7825 */ /* 0x000fe200078e00ff */
[----:B------:R-:W-:Y:S02]  /*20e70*/  MOV R198, R123 ;  /* 0x0000007b00c67202 */ /* 0x000fe40000000f00 */
[----:B------:R-:W-:Y:S01]  /*20e80*/  SHF.R.U64 R204, R204, 0x6, R205 ;  /* 0x00000006cccc7819 */ /* 0x000fe200000012cd */
[----:B------:R-:W-:-:S04]  /*20e90*/  IMAD.WIDE.U32 R120, P5, R4, 0x2328a701, R120 ;  /* 0x2328a70104787825 */ /* 0x000fc800078a0078 */
[----:B------:R-:W-:Y:S02]  /*20ea0*/  IMAD.MOV.U32 R202, RZ, RZ, R131 ;  /* 0x000000ffffca7224 */ /* 0x000fe400078e0083 */
[----:B------:R-:W-:-:S04]  /*20eb0*/  IMAD.WIDE.U32 R128, R5, -0x167e64af, RZ ;  /* 0xe9819b5105807825 */ /* 0x000fc800078e00ff */
[----:B------:R-:W-:Y:S01]  /*20ec0*/  IMAD.WIDE.U32.X R202, R5, -0x6d0eec7c, R202, P1 ;  /* 0x92f1138405ca7825 */ /* 0x000fe200008e04ca */
[----:B------:R-:W-:-:S03]  /*20ed0*/  IADD3 RZ, P1, PT, R125, R120, RZ ;  /* 0x000000787dff7210 */ /* 0x000fc60007f3e0ff */
[----:B------:R-:W-:Y:S01]  /*20ee0*/  IMAD.X R201, RZ, RZ, RZ, P2 ;  /* 0x000000ffffc97224 */ /* 0x000fe200010e06ff */
[----:B------:R-:W-:Y:S01]  /*20ef0*/  SHF.R.U64 R202, R202, 0x7, R203 ;  /* 0x00000007caca7819 */ /* 0x000fe200000012cb */
[----:B------:R-:W-:-:S04]  /*20f00*/  IMAD.WIDE.U32 R134, R5, -0x10fef01, RZ ;  /* 0xfef010ff05867825 */ /* 0x000fc800078e00ff */
[----:B------:R-:W-:-:S04]  /*20f10*/  IMAD.WIDE.U32 R124, R4, -0x167e64af, RZ ;  /* 0xe9819b51047c7825 */ /* 0x000fc800078e00ff */
[----:B------:R-:W-:-:S04]  /*20f20*/  IMAD.WIDE.U32 R128, P2, R4, -0x76e538c6, R128 ;  /* 0x891ac73a04807825 */ /* 0x000fc80007840080 */
[----:B------:R-:W-:Y:S01]  /*20f30*/  IMAD.MOV.U32 R200, RZ, RZ, R133 ;  /* 0x000000ffffc87224 */ /* 0x000fe200078e0085 */
[----:B------:R-:W-:Y:S01]  /*20f40*/  MOV R194, R129 ;  /* 0x0000008100c27202 */ /* 0x000fe20000000f00 */
[----:B------:R-:W-:-:S04]  /*20f50*/  IMAD.WIDE.U32 R130, R4, -0x10fef01, RZ ;  /* 0xfef010ff04827825 */ /* 0x000fc800078e00ff */
[----:B------:R-:W-:Y:S01]  /*20f60*/  IMAD.WIDE.U32.X R200, R5, -0x6fa5c79d, R200, P4 ;  /* 0x905a386305c87825 */ /* 0x000fe200020e04c8 */
[----:B------:R-:W-:-:S03]  /*20f70*/  IADD3 RZ, P4, PT, R125, R128, RZ ;  /* 0x000000807dff7210 */ /* 0x000fc60007f9e0ff */
[----:B------:R-:W-:Y:S01]  /*20f80*/  IMAD.WIDE.U32 R134, P3, R4, 0x10fef010, R134 ;  /* 0x10fef01004867825 */ /* 0x000fe20007860086 */
[----:B------:R-:W-:-:S03]  /*20f90*/  SHF.R.U64 R200, R200, 0x7, R201 ;  /* 0x00000007c8c87819 */ /* 0x000fc600000012c9 */
[----:B------:R-:W-:Y:S01]  /*20fa0*/  IMAD.WIDE.U32 R124, R5, -0x5197f7d7, RZ ;  /* 0xae680829057c7825 */ /* 0x000fe200078e00ff */
[----:B------:R-:W-:-:S03]  /*20fb0*/  MOV R192, R135 ;  /* 0x0000008700c07202 */ /* 0x000fc60000000f00 */
[----:B------:R-:W-:Y:S01]  /*20fc0*/  IMAD.X R197, RZ, RZ, RZ, P5 ;  /* 0x000000ffffc57224 */ /* 0x000fe200028e06ff */
[----:B------:R-:W-:Y:S01]  /*20fd0*/  IADD3 RZ, P5, PT, R131, R134, RZ ;  /* 0x0000008683ff7210 */ /* 0x000fe20007fbe0ff */
[----:B------:R-:W-:Y:S02]  /*20fe0*/  IMAD.MOV.U32 R196, RZ, RZ, R121 ;  /* 0x000000ffffc47224 */ /* 0x000fe400078e0079 */
[----:B------:R-:W-:-:S04]  /*20ff0*/  IMAD.WIDE.U32.X R198, R5, -0x70e88627, R198, P6 ;  /* 0x8f1779d905c67825 */ /* 0x000fc800030e04c6 */
[----:B------:R-:W-:Y:S01]  /*21000*/  IMAD.WIDE.U32 R130, R4, -0x5197f7d7, RZ ;  /* 0xae68082904827825 */ /* 0x000fe200078e00ff */
[----:B------:R-:W-:-:S03]  /*21010*/  SHF.R.U64 R198, R198, 0x7, R199 ;  /* 0x00000007c6c67819 */ /* 0x000fc600000012c7 */
[----:B------:R-:W-:-:S04]  /*21020*/  IMAD.WIDE.U32 R120, R5, 0x7f807f81, RZ ;  /* 0x7f807f8105787825 */ /* 0x000fc800078e00ff */
[----:B------:R-:W-:-:S04]  /*21030*/  IMAD.WIDE.U32 R124, P6, R4, 0x20a32fef, R124 ;  /* 0x20a32fef047c7825 */ /* 0x000fc800078c007c */
[----:B------:R-:W-:Y:S01]  /*21040*/  IMAD.X R195, RZ, RZ, RZ, P2 ;  /* 0x000000ffffc37224 */ /* 0x000fe200010e06ff */
[----:B------:R-:W-:Y:S01]  /*21050*/  IADD3 RZ, P2, PT, R131, R124, RZ ;  /* 0x0000007c83ff7210 */ /* 0x000fe20007f5e0ff */
[----:B------:R-:W-:-:S04]  /*21060*/  IMAD.WIDE.U32.X R196, R5, 0x2328a701, R196, P1 ;  /* 0x2328a70105c47825 */ /* 0x000fc800008e04c4 */
[----:B------:R-:W-:Y:S01]  /*21070*/  IMAD.WIDE.U32 R122, R4, 0x7f807f81, RZ ;  /* 0x7f807f81047a7825 */ /* 0x000fe200078e00ff */
[----:B------:R-:W-:-:S03]  /*21080*/  SHF.R.U64 R196, R196, 0x5, R197 ;  /* 0x00000005c4c47819 */ /* 0x000fc600000012c5 */
[----:B------:R-:W-:-:S04]  /*21090*/  IMAD.WIDE.U32 R120, P1, R4, 0x7f807f80, R120 ;  /* 0x7f807f8004787825 */ /* 0x000fc80007820078 */
[----:B------:R-:W-:Y:S01]  /*210a0*/  IMAD.WIDE.U32 R130, R5, -0x73d52bcd, RZ ;  /* 0x8c2ad43305827825 */ /* 0x000fe200078e00ff */
[----:B------:R-:W-:-:S03]  /*210b0*/  MOV R188, R121 ;  /* 0x0000007900bc7202 */ /* 0x000fc60000000f00 */
[----:B------:R-:W-:Y:S01]  /*210c0*/  IMAD.WIDE.U32.X R194, R5, -0x76e538c6, R194, P4 ;  /* 0x891ac73a05c27825 */ /* 0x000fe200020e04c2 */
[----:B------:R-:W-:-:S03]  /*210d0*/  IADD3 RZ, P4, PT, R123, R120, RZ ;  /* 0x000000787bff7210 */ /* 0x000fc60007f9e0ff */
[----:B------:R-:W-:Y:S01]  /*210e0*/  IMAD.X R193, RZ, RZ, RZ, P3 ;  /* 0x000000ffffc17224 */ /* 0x000fe200018e06ff */
[----:B------:R-:W-:Y:S01]  /*210f0*/  SHF.R.U64 R194, R194, 0x7, R195 ;  /* 0x00000007c2c27819 */ /* 0x000fe200000012c3 */
[----:B------:R-:W-:-:S04]  /*21100*/  IMAD.WIDE.U32 R132, R5, -0x68af1b99, RZ ;  /* 0x9750e46705847825 */ /* 0x000fc800078e00ff */
[----:B------:R-:W-:-:S04]  /*21110*/  IMAD.WIDE.U32 R122, R4, -0x73d52bcd, RZ ;  /* 0x8c2ad433047a7825 */ /* 0x000fc800078e00ff */
[----:B------:R-:W-:-:S04]  /*21120*/  IMAD.WIDE.U32 R130, P3, R4, 0x7c97d910, R130 ;  /* 0x7c97d91004827825 */ /* 0x000fc80007860082 */
[----:B------:R-:W-:Y:S01]  /*21130*/  IMAD.WIDE.U32.X R192, R5, 0x10fef010, R192, P5 ;  /* 0x10fef01005c07825 */ /* 0x000fe200028e04c0 */
[----:B------:R-:W-:-:S03]  /*21140*/  IADD3 RZ, P5, PT, R123, R130, RZ ;  /* 0x000000827bff7210 */ /* 0x000fc60007fbe0ff */
[----:B------:R-:W-:Y:S01]  /*21150*/  IMAD.X R191, RZ, RZ, RZ, P6 ;  /* 0x000000ffffbf7224 */ /* 0x000fe200030e06ff */
[----:B------:R-:W-:Y:S01]  /*21160*/  SHF.R.U64 R192, R192, 0x4, R193 ;  /* 0x00000004c0c07819 */ /* 0x000fe200000012c1 */
[----:B------:R-:W-:-:S04]  /*21170*/  IMAD.WIDE.U32 R128, R4, -0x68af1b99, RZ ;  /* 0x9750e46704807825 */ /* 0x000fc800078e00ff */
[----:B------:R-:W-:-:S04]  /*21180*/  IMAD.WIDE.U32 R132, P6, R4, 0x1e741aa5, R132 ;  /* 0x1e741aa504847825 */ /* 0x000fc800078c0084 */
[----:B------:R-:W-:Y:S01]  /*21190*/  IMAD.WIDE.U32 R122, R5, -0x47cb1981, RZ ;  /* 0xb834e67f057a7825 */ /* 0x000fe200078e00ff */
[----:B------:R-:W-:-:S03]  /*211a0*/  IADD3.X R183, PT, PT, RZ, RZ, RZ, P6, !PT ;  /* 0x000000ffffb77210 */ /* 0x000fc600037fe4ff */
[----:B------:R-:W-:Y:S02]  /*211b0*/  IMAD.MOV.U32 R190, RZ, RZ, R125 ;  /* 0x000000ffffbe7224 */ /* 0x000fe400078e007d */
[----:B------:R-:W-:Y:S01]  /*211c0*/  IMAD.X R189, RZ, RZ, RZ, P1 ;  /* 0x000000ffffbd7224 */ /* 0x000fe200008e06ff */
[----:B------:R-:W-:Y:S01]  /*211d0*/  IADD3 RZ, P1, PT, R129, R132, RZ ;  /* 0x0000008481ff7210 */ /* 0x000fe20007f3e0ff */
[----:B------:R-:W-:-:S04]  /*211e0*/  IMAD.WIDE.U32 R120, R5, 0x79fe26d1, RZ ;  /* 0x79fe26d105787825 */ /* 0x000fc800078e00ff */
[----:B------:R-:W-:-:S04]  /*211f0*/  IMAD.WIDE.U32.X R190, R5, 0x20a32fef, R190, P2 ;  /* 0x20a32fef05be7825 */ /* 0x000fc800010e04be */
[----:B------:R-:W-:Y:S01]  /*21200*/  IMAD.WIDE.U32 R128, R4, -0x47cb1981, RZ ;  /* 0xb834e67f04807825 */ /* 0x000fe200078e00ff */
[----:B------:R-:W-:-:S03]  /*21210*/  SHF.R.U64 R190, R190, 0x5, R191 ;  /* 0x00000005bebe7819 */ /* 0x000fc600000012bf */
[----:B------:R-:W-:-:S04]  /*21220*/  IMAD.WIDE.U32 R122, P2, R4, 0x3c7522f3, R122 ;  /* 0x3c7522f3047a7825 */ /* 0x000fc8000784007a */
[----:B------:R-:W-:-:S04]  /*21230*/  IMAD.WIDE.U32 R134, R5, 0x12ff186d, RZ ;  /* 0x12ff186d05867825 */ /* 0x000fc800078e00ff */
[----:B------:R-:W-:Y:S02]  /*21240*/  IMAD.X R185, RZ, RZ, RZ, P3 ;  /* 0x000000ffffb97224 */ /* 0x000fe400018e06ff */
[----:B------:R-:W-:Y:S01]  /*21250*/  IMAD.WIDE.U32.X R188, R5, 0x7f807f80, R188, P4 ;  /* 0x7f807f8005bc7825 */ /* 0x000fe200020e04bc */
[----:B------:R-:W-:-:S03]  /*21260*/  IADD3 RZ, P4, PT, R129, R122, RZ ;  /* 0x0000007a81ff7210 */ /* 0x000fc60007f9e0ff */
[----:B------:R-:W-:Y:S01]  /*21270*/  IMAD.WIDE.U32 R120, P3, R4, 0x764bc88c, R120 ;  /* 0x764bc88c04787825 */ /* 0x000fe20007860078 */
[----:B------:R-:W-:-:S03]  /*21280*/  SHF.R.U64 R188, R188, 0x7, R189 ;  /* 0x00000007bcbc7819 */ /* 0x000fc600000012bd */
[----:B------:R-:W-:Y:S01]  /*21290*/  IMAD.MOV.U32 R184, RZ, RZ, R131 ;  /* 0x000000ffffb87224 */ /* 0x000fe200078e0083 */
[----:B------:R-:W-:Y:S01]  /*212a0*/  IADD3.X R179, PT, PT, RZ, RZ, RZ, P3, !PT ;  /* 0x000000ffffb37210 */ /* 0x000fe20001ffe4ff */
[----:B------:R-:W-:Y:S02]  /*212b0*/  IMAD.X R181, RZ, RZ, RZ, P2 ;  /* 0x000000ffffb57224 */ /* 0x000fe400010e06ff */
[----:B------:R-:W-:-:S04]  /*212c0*/  IMAD.WIDE.U32 R124, R4, 0x79fe26d1, RZ ;  /* 0x79fe26d1047c7825 */ /* 0x000fc800078e00ff */
[----:B------:R-:W-:-:S04]  /*212d0*/  IMAD.WIDE.U32 R130, R5, -0x1d272ca3, RZ ;  /* 0xe2d8d35d05827825 */ /* 0x000fc800078e00ff */
[----:B------:R-:W-:-:S04]  /*212e0*/  IMAD.WIDE.U32 R128, R4, 0x12ff186d, RZ ;  /* 0x12ff186d04807825 */ /* 0x000fc800078e00ff */
[----:B------:R-:W-:-:S04]  /*212f0*/  IMAD.WIDE.U32 R134, P2, R4, 0x73c9b971, R134 ;  /* 0x73c9b97104867825 */ /* 0x000fc80007840086 */
[----:B------:R-:W-:Y:S01]  /*21300*/  IMAD.WIDE.U32.X R184, R5, 0x7c97d910, R184, P5 ;  /* 0x7c97d91005b87825 */ /* 0x000fe200028e04b8 */
[----:B------:R-:W-:Y:S02]  /*21310*/  IADD3 RZ, P5, PT, R125, R120, RZ ;  /* 0x000000787dff7210 */ /* 0x000fe40007fbe0ff */
[----:B------:R-:W-:Y:S01]  /*21320*/  IADD3 RZ, P3, PT, R129, R134, RZ ;  /* 0x0000008681ff7210 */ /* 0x000fe20007f7e0ff */
[----:B------:R-:W-:Y:S01]  /*21330*/  IMAD.WIDE.U32 R124, R4, -0x1d272ca3, RZ ;  /* 0xe2d8d35d047c7825 */ /* 0x000fe200078e00ff */
[----:B------:R-:W-:-:S03]  /*21340*/  SHF.R.U64 R184, R184, 0x7, R185 ;  /* 0x00000007b8b87819 */ /* 0x000fc600000012b9 */
[----:B------:R-:W-:-:S04]  /*21350*/  IMAD.WIDE.U32 R130, P6, R4, -0x16c69ae1, R130 ;  /* 0xe939651f04827825 */ /* 0x000fc800078c0082 */
[----:B------:R-:W-:Y:S01]  /*21360*/  IMAD.MOV.U32 R182, RZ, RZ, R133 ;  /* 0x000000ffffb67224 */ /* 0x000fe200078e0085 */
[----:B------:R-:W-:Y:S01]  /*21370*/  IADD3.X R177, PT, PT, RZ, RZ, RZ, P6, !PT ;  /* 0x000000ffffb17210 */ /* 0x000fe200037fe4ff */
[----:B------:R-:W-:-:S04]  /*21380*/  IMAD.WIDE.U32 R128, R5, -0x5e5c9d45, RZ ;  /* 0xa1a362bb05807825 */ /* 0x000fc800078e00ff */
[----:B------:R-:W-:Y:S02]  /*21390*/  IMAD.MOV.U32 R180, RZ, RZ, R123 ;  /* 0x000000ffffb47224 */ /* 0x000fe400078e007b */
[----:B------:R-:W-:Y:S01]  /*213a0*/  IMAD.WIDE.U32.X R182, R5, 0x1e741aa5, R182, P1 ;  /* 0x1e741aa505b67825 */ /* 0x000fe200008e04b6 */
[----:B------:R-:W-:-:S03]  /*213b0*/  IADD3 RZ, P1, PT, R125, R130, RZ ;  /* 0x000000827dff7210 */ /* 0x000fc60007f3e0ff */
[----:B------:R-:W-:Y:S01]  /*213c0*/  IMAD.MOV.U32 R178, RZ, RZ, R121 ;  /* 0x000000ffffb27224 */ /* 0x000fe200078e0079 */
[----:B------:R-:W-:Y:S01]  /*213d0*/  SHF.R.U64 R182, R182, 0x5, R183 ;  /* 0x00000005b6b67819 */ /* 0x000fe200000012b7 */
[----:B------:R-:W-:-:S04]  /*213e0*/  IMAD.WIDE.U32.X R180, R5, 0x3c7522f3, R180, P4 ;  /* 0x3c7522f305b47825 */ /* 0x000fc800020e04b4 */
[----:B------:R-:W-:Y:S01]  /*213f0*/  IMAD.WIDE.U32 R124, R4, -0x5e5c9d45, RZ ;  /* 0xa1a362bb047c7825 */ /* 0x000fe200078e00ff */
[----:B------:R-:W-:-:S03]  /*21400*/  SHF.R.U64 R180, R180, 0x6, R181 ;  /* 0x00000006b4b47819 */ /* 0x000fc600000012b5 */
[----:B------:R-:W-:-:S04]  /*21410*/  IMAD.WIDE.U32 R120, R5, 0x1faff2a9, RZ ;  /* 0x1faff2a905787825 */ /* 0x000fc800078e00ff */
[----:B------:R-:W-:-:S04]  /*21420*/  IMAD.WIDE.U32 R128, P4, R4, 0x6fd60fb, R128 ;  /* 0x06fd60fb04807825 */ /* 0x000fc80007880080 */
        /* <DEDUP_REMOVED lines=9> */
[----:B------:R-:W-:-:S04]  /*214c0*/  IMAD.WIDE.U32 R132, R5, 0x28e50275, RZ ;  /* 0x28e5027505847825 */ /* 0x000fc800078e00ff */
[----:B------:R-:W-:Y:S01]  /*214d0*/  IMAD.WIDE.U32.X R176, R5, -0x16c69ae1, R176, P1 ;  /* 0xe939651f05b07825 */ /* 0x000fe200008e04b0 */
[----:B------:R-:W-:-:S03]  /*214e0*/  IADD3 RZ, P1, PT, R123, R120, RZ ;  /* 0x000000787bff7210 */ /* 0x000fc60007f3e0ff */
[----:B------:R-:W-:Y:S01]  /*214f0*/  IMAD.X R175, RZ, RZ, RZ, P2 ;  /* 0x000000ffffaf7224 */ /* 0x000fe200010e06ff */
[----:B------:R-:W-:Y:S01]  /*21500*/  SHF.R.U64 R176, R176, 0x8, R177 ;  /* 0x00000008b0b07819 */ /* 0x000fe200000012b1 */
[----:B------:R-:W-:-:S04]  /*21510*/  IMAD.WIDE.U32 R122, R4, -0x2eeb6bd5, RZ ;  /* 0xd114942b047a7825 */ /* 0x000fc800078e00ff */
[----:B------:R-:W-:-:S04]  /*21520*/  IMAD.WIDE.U32 R124, P2, R4, 0x34ae820e, R124 ;  /* 0x34ae820e047c7825 */ /* 0x000fc8000784007c */
[----:B------:R-:W-:Y:S02]  /*21530*/  IMAD.MOV.U32 R174, RZ, RZ, R135 ;  /* 0x000000ffffae7224 */ /* 0x000fe400078e0087 */
[----:B------:R-:W-:-:S04]  /*21540*/  IMAD.WIDE.U32 R130, R4, 0x28e50275, RZ ;  /* 0x28e5027504827825 */ /* 0x000fc800078e00ff */
[----:B------:R-:W-:-:S04]  /*21550*/  IMAD.WIDE.U32 R132, P4, R4, -0x2e9eabc2, R132 ;  /* 0xd161543e04847825 */ /* 0x000fc80007880084 */
[----:B------:R-:W-:Y:S01]  /*21560*/  IMAD.WIDE.U32.X R174, R5, 0x73c9b971, R174, P3 ;  /* 0x73c9b97105ae7825 */ /* 0x000fe200018e04ae */
[----:B------:R-:W-:-:S03]  /*21570*/  IADD3 RZ, P3, PT, R123, R124, RZ ;  /* 0x0000007c7bff7210 */ /* 0x000fc60007f7e0ff */
[----:B------:R-:W-:Y:S01]  /*21580*/  IMAD.X R171, RZ, RZ, RZ, P6 ;  /* 0x000000ffffab7224 */ /* 0x000fe200030e06ff */
[----:B------:R-:W-:Y:S01]  /*21590*/  IADD3 RZ, P6, PT, R131, R132, RZ ;  /* 0x0000008483ff7210 */ /* 0x000fe20007fde0ff */
[----:B------:R-:W-:Y:S01]  /*215a0*/  IMAD.WIDE.U32 R122, R5, -0x292fa58d, RZ ;  /* 0xd6d05a73057a7825 */ /* 0x000fe200078e00ff */
[----:B------:R-:W-:-:S03]  /*215b0*/  SHF.R.U64 R174, R174, 0x7, R175 ;  /* 0x00000007aeae7819 */ /* 0x000fc600000012af */
[----:B------:R-:W-:-:S04]  /*215c0*/  IMAD.WIDE.U32 R130, R5, 0x17f9d00d, RZ ;  /* 0x17f9d00d05827825 */ /* 0x000fc800078e00ff */
[----:B------:R-:W-:Y:S02]  /*215d0*/  IMAD.MOV.U32 R170, RZ, RZ, R121 ;  /* 0x000000ffffaa7224 */ /* 0x000fe400078e0079 */
[----:B------:R-:W-:-:S04]  /*215e0*/  IMAD.WIDE.U32.X R172, R5, 0x6fd60fb, R172, P5 ;  /* 0x06fd60fb05ac7825 */ /* 0x000fc800028e04ac */
[----:B------:R-:W-:Y:S01]  /*215f0*/  IMAD.WIDE.U32 R120, R4, -0x292fa58d, RZ ;  /* 0xd6d05a7304787825 */ /* 0x000fe200078e00ff */
[----:B------:R-:W-:-:S03]  /*21600*/  SHF.R.U64 R172, R172, 0x3, R173 ;  /* 0x00000003acac7819 */ /* 0x000fc600000012ad */
[----:B------:R-:W-:-:S04]  /*21610*/  IMAD.WIDE.U32 R122, P5, R4, 0x33af3e2e, R122 ;  /* 0x33af3e2e047a7825 */ /* 0x000fc800078a007a */
[----:B------:R-:W-:-:S04]  /*21620*/  IMAD.WIDE.U32.X R170, R5, 0x6abc74be, R170, P1 ;  /* 0x6abc74be05aa7825 */ /* 0x000fc800008e04aa */
[----:B------:R-:W-:Y:S01]  /*21630*/  IMAD.WIDE.U32 R128, R4, 0x17f9d00d, RZ ;  /* 0x17f9d00d04807825 */ /* 0x000fe200078e00ff */
[----:B------:R-:W-:-:S03]  /*21640*/  SHF.R.U64 R170, R170, 0x7, R171 ;  /* 0x00000007aaaa7819 */ /* 0x000fc600000012ab */
[----:B------:R-:W-:-:S04]  /*21650*/  IMAD.WIDE.U32 R130, P1, R4, -0x3a018bfd, R130 ;  /* 0xc5fe740304827825 */ /* 0x000fc80007820082 */
[----:B------:R-:W-:Y:S01]  /*21660*/  IMAD.X R169, RZ, RZ, RZ, P2 ;  /* 0x000000ffffa97224 */ /* 0x000fe200010e06ff */
[----:B------:R-:W-:Y:S01]  /*21670*/  IADD3 RZ, P2, PT, R121, R122, RZ ;  /* 0x0000007a79ff7210 */ /* 0x000fe20007f5e0ff */
[----:B------:R-:W-:Y:S01]  /*21680*/  IMAD.MOV.U32 R168, RZ, RZ, R125 ;  /* 0x000000ffffa87224 */ /* 0x000fe200078e007d */
[----:B------:R-:W-:Y:S01]  /*21690*/  IADD3.X R121, PT, PT, RZ, RZ, RZ, P4, !PT ;  /* 0x000000ffff797210 */ /* 0x000fe200027fe4ff */
[----:B------:R-:W-:Y:S01]  /*216a0*/  IMAD.WIDE.U32 R124, R4, -0x1fe7b0ff, RZ ;  /* 0xe0184f01047c7825 */ /* 0x000fe200078e00ff */
[----:B------:R-:W-:Y:S02]  /*216b0*/  IADD3 RZ, P4, PT, R129, R130, RZ ;  /* 0x0000008281ff7210 */ /* 0x000fe40007f9e0ff */
[----:B------:R-:W-:Y:S01]  /*216c0*/  MOV R124, R131 ;  /* 0x00000083007c7202 */ /* 0x000fe20000000f00 */
[----:B------:R-:W-:-:S04]  /*216d0*/  IMAD.WIDE.U32 R128, R5, -0x1fe7b0ff, RZ ;  /* 0xe0184f0105807825 */ /* 0x000fc800078e00ff */
[----:B------:R-:W-:-:S04]  /*216e0*/  IMAD.WIDE.U32 R134, R5, 0x6c7316df, RZ ;  /* 0x6c7316df05867825 */ /* 0x000fc800078e00ff */
[----:B------:R-:W-:Y:S01]  /*216f0*/  IMAD.MOV.U32 R120, RZ, RZ, R133 ;  /* 0x000000ffff787224 */ /* 0x000fe200078e0085 */
[----:B------:R-:W-:Y:S01]  /*21700*/  IADD3.X R133, PT, PT, RZ, RZ, RZ, P5, !PT ;  /* 0x000000ffff857210 */ /* 0x000fe20002ffe4ff */
[----:B------:R-:W-:-:S04]  /*21710*/  IMAD.WIDE.U32 R130, R5, 0x6b1834d1, RZ ;  /* 0x6b1834d105827825 */ /* 0x000fc800078e00ff */
[----:B------:R-:W-:-:S04]  /*21720*/  IMAD.WIDE.U32.X R168, R5, 0x34ae820e, R168, P3 ;  /* 0x34ae820e05a87825 */ /* 0x000fc800018e04a8 */
[----:B------:R-:W-:Y:S01]  /*21730*/  IMAD.MOV.U32 R132, RZ, RZ, R123 ;  /* 0x000000ffff847224 */ /* 0x000fe200078e007b */
[----:B------:R-:W-:Y:S01]  /*21740*/  SHF.R.U64 R168, R168, 0x6, R169 ;  /* 0x00000006a8a87819 */ /* 0x000fe200000012a9 */
[----:B------:R-:W-:-:S04]  /*21750*/  IMAD.WIDE.U32 R128, P3, R4, 0x613c0309, R128 ;  /* 0x613c030904807825 */ /* 0x000fc80007860080 */
[----:B------:R-:W-:-:S04]  /*21760*/  IMAD.WIDE.U32 R134, P5, R4, 0x2f3754d7, R134 ;  /* 0x2f3754d704867825 */ /* 0x000fc800078a0086 */
[----:B------:R-:W-:Y:S01]  /*21770*/  IMAD.WIDE.U32 R136, R4, 0x6c7316df, RZ ;  /* 0x6c7316df04887825 */ /* 0x000fe200078e00ff */
[----:B------:R-:W-:-:S03]  /*21780*/  MOV R136, R129 ;  /* 0x0000008100887202 */ /* 0x000fc60000000f00 */
[----:B------:R-:W-:-:S04]  /*21790*/  IMAD.WIDE.U32.X R122, R5, 0x33af3e2e, R132, P2 ;  /* 0x33af3e2e057a7825 */ /* 0x000fc800010e0484 */
[----:B------:R-:W-:Y:S01]  /*217a0*/  IMAD.WIDE.U32.X R120, R5, -0x2e9eabc2, R120, P6 ;  /* 0xd161543e05787825 */ /* 0x000fe200030e0478 */
[----:B------:R-:W-:Y:S02]  /*217b0*/  IADD3 RZ, P6, PT, R125, R128, RZ ;  /* 0x000000807dff7210 */ /* 0x000fe40007fde0ff */
[----:B------:R-:W-:Y:S01]  /*217c0*/  SHF.R.U64 R122, R122, 0x6, R123 ;  /* 0x000000067a7a7819 */ /* 0x000fe2000000127b */
[----:B------:R-:W-:Y:S01]  /*217d0*/  IMAD.WIDE.U32 R132, P2, R4, 0x5de42046, R130 ;  /* 0x5de4204604847825 */ /* 0x000fe20007840082 */
[----:B------:R-:W-:-:S03]  /*217e0*/  SHF.R.U64 R120, R120, 0x8, R121 ;  /* 0x0000000878787819 */ /* 0x000fc60000001279 */
[----:B------:R-:W-:-:S04]  /*217f0*/  IMAD.WIDE.U32 R138, R5, 0x41fe8cb1, RZ ;  /* 0x41fe8cb1058a7825 */ /* 0x000fc800078e00ff */
[----:B------:R-:W-:-:S04]  /*21800*/  IMAD.WIDE.U32 R130, R4, 0x6b1834d1, RZ ;  /* 0x6b1834d104827825 */ /* 0x000fc800078e00ff */
[----:B------:R-:W-:Y:S01]  /*21810*/  IMAD.X R125, RZ, RZ, RZ, P1 ;  /* 0x000000ffff7d7224 */ /* 0x000fe200008e06ff */
[----:B------:R-:W-:Y:S01]  /*21820*/  IADD3 RZ, P1, PT, R137, R134, RZ ;  /* 0x0000008689ff7210 */ /* 0x000fe20007f3e0ff */
[----:B------:R-:W-:Y:S02]  /*21830*/  IMAD.MOV.U32 R130, RZ, RZ, R135 ;  /* 0x000000ffff827224 */ /* 0x000fe400078e0087 */
[----:B------:R-:W-:-:S04]  /*21840*/  IMAD.WIDE.U32 R134, R5, 0xe4307d9, RZ ;  /* 0x0e4307d905867825 */ /* 0x000fc800078e00ff */
[----:B------:R-:W-:Y:S02]  /*21850*/  IMAD.X R137, RZ, RZ, RZ, P3 ;  /* 0x000000ffff897224 */ /* 0x000fe400018e06ff */
[----:B------:R-:W-:-:S04]  /*21860*/  IMAD.WIDE.U32 R138, P3, R4, 0x1734f0c5, R138 ;  /* 0x1734f0c5048a7825 */ /* 0x000fc8000786008a */
[----:B------:R-:W-:-:S04]  /*21870*/  IMAD.WIDE.U32 R140, R4, 0x41fe8cb1, RZ ;  /* 0x41fe8cb1048c7825 */ /* 0x000fc800078e00ff */
[----:B------:R-:W-:-:S04]  /*21880*/  IMAD.WIDE.U32 R144, R5, -0x625aae63, RZ ;  /* 0x9da5519d05907825 */ /* 0x000fc800078e00ff */
[----:B------:R-:W-:Y:S01]  /*21890*/  IMAD.WIDE.U32.X R124, R5, -0x3a018bfd, R124, P4 ;  /* 0xc5fe7403057c7825 */ /* 0x000fe200020e047c */
[----:B------:R-:W-:-:S03]  /*218a0*/  IADD3 RZ, P4, PT, R131, R132, RZ ;  /* 0x0000008483ff7210 */ /* 0x000fc60007f9e0ff */
[----:B------:R-:W-:Y:S01]  /*218b0*/  IMAD.WIDE.U32.X R128, R5, 0x613c0309, R136, P6 ;  /* 0x613c030905807825 */ /* 0x000fe200030e0488 */
[----:B------:R-:W-:-:S03]  /*218c0*/  SHF.R.U64 R124, R124, 0x8, R125 ;  /* 0x000000087c7c7819 */ /* 0x000fc6000000127d */
[----:B------:R-:W-:Y:S01]  /*218d0*/  IMAD.X R131, RZ, RZ, RZ, P5 ;  /* 0x000000ffff837224 */ /* 0x000fe200028e06ff */
[----:B------:R-:W-:Y:S01]  /*218e0*/  IADD3 RZ, P5, PT, R141, R138, RZ ;  /* 0x0000008a8dff7210 */ /* 0x000fe20007fbe0ff */
[----:B------:R-:W-:Y:S01]  /*218f0*/  IMAD.WIDE.U32 R136, P6, R4, -0x4972cecc, R134 ;  /* 0xb68d313404887825 */ /* 0x000fe200078c0086 */
[----:B------:R-:W-:-:S03]  /*21900*/  SHF.R.U64 R128, R128, 0x7, R129 ;  /* 0x0000000780807819 */ /* 0x000fc60000001281 */
[----:B------:R-:W-:Y:S01]  /*21910*/  IMAD.WIDE.U32 R134, R4, 0xe4307d9, RZ ;  /* 0x0e4307d904867825 */ /* 0x000fe200078e00ff */
[----:B------:R-:W-:-:S03]  /*21920*/  IADD3.X R147, PT, PT, RZ, RZ, RZ, P6, !PT ;  /* 0x000000ffff937210 */ /* 0x000fc600037fe4ff */
        /* <DEDUP_REMOVED lines=8> */
[----:B------:R-:W-:Y:S01]  /*219b0*/  IMAD.WIDE.U32 R138, R5, 0x496fdf0f, RZ ;  /* 0x496fdf0f058a7825 */ /* 0x000fe200078e00ff */
[----:B------:R-:W-:-:S03]  /*219c0*/  SHF.R.U64 R130, R130, 0x6, R131 ;  /* 0x0000000682827819 */ /* 0x000fc60000001283 */
[----:B------:R-:W-:Y:S02]  /*219d0*/  IMAD.MOV.U32 R140, RZ, RZ, R133 ;  /* 0x000000ffff8c7224 */ /* 0x000fe400078e0085 */
[----:B------:R-:W-:-:S04]  /*219e0*/  IMAD.WIDE.U32 R142, R5, 0x4799546f, RZ ;  /* 0x4799546f058e7825 */ /* 0x000fc800078e00ff */
[----:B------:R-:W-:-:S04]  /*219f0*/  IMAD.WIDE.U32.X R132, R5, 0x5de42046, R140, P4 ;  /* 0x5de4204605847825 */ /* 0x000fc800020e048c */
[----:B------:R-:W-:Y:S01]  /*21a00*/  IMAD.WIDE.U32 R140, P4, R4, -0x504cde5f, R138 ;  /* 0xafb321a1048c7825 */ /* 0x000fe2000788008a */
[----:B------:R-:W-:-:S03]  /*21a10*/  SHF.R.U64 R132, R132, 0x7, R133 ;  /* 0x0000000784847819 */ /* 0x000fc60000001285 */
[----:B------:R-:W-:Y:S01]  /*21a20*/  IMAD.WIDE.U32 R138, R4, 0x496fdf0f, RZ ;  /* 0x496fdf0f048a7825 */ /* 0x000fe200078e00ff */
[----:B------:R-:W-:-:S03]  /*21a30*/  MOV R138, R145 ;  /* 0x00000091008a7202 */ /* 0x000fc60000000f00 */
[----:B------:R-:W-:-:S04]  /*21a40*/  IMAD.WIDE.U32 R142, P6, R4, 0x2b3ac3e2, R142 ;  /* 0x2b3ac3e2048e7825 */ /* 0x000fc800078c008e */
[----:B------:R-:W-:-:S04]  /*21a50*/  IMAD.WIDE.U32 R148, R4, 0x4799546f, RZ ;  /* 0x4799546f04947825 */ /* 0x000fc800078e00ff */
[----:B------:R-:W-:Y:S01]  /*21a60*/  IMAD.WIDE.U32.X R134, R5, 0x1734f0c5, R134, P5 ;  /* 0x1734f0c505867825 */ /* 0x000fe200028e0486 */
[----:B------:R-:W-:-:S03]  /*21a70*/  IADD3 RZ, P5, PT, R139, R140, RZ ;  /* 0x0000008c8bff7210 */ /* 0x000fc60007fbe0ff */
[----:B------:R-:W-:Y:S01]  /*21a80*/  IMAD.X R139, RZ, RZ, RZ, P2 ;  /* 0x000000ffff8b7224 */ /* 0x000fe200010e06ff */
[----:B------:R-:W-:Y:S01]  /*21a90*/  IADD3 RZ, P2, PT, R149, R142, RZ ;  /* 0x0000008e95ff7210 */ /* 0x000fe20007f5e0ff */
[----:B------:R-:W-:Y:S01]  /*21aa0*/  IMAD.WIDE.U32 R148, R5, -0x60eb4785, RZ ;  /* 0x9f14b87b05947825 */ /* 0x000fe200078e00ff */
[----:B------:R-:W-:-:S03]  /*21ab0*/  SHF.R.U64 R134, R134, 0x5, R135 ;  /* 0x0000000586867819 */ /* 0x000fc60000001287 */
[----:B------:R-:W-:Y:S02]  /*21ac0*/  IMAD.MOV.U32 R146, RZ, RZ, R137 ;  /* 0x000000ffff927224 */ /* 0x000fe400078e0089 */
[----:B------:R-:W-:-:S04]  /*21ad0*/  IMAD.WIDE.U32 R150, R5, -0x771d9d49, RZ ;  /* 0x88e262b705967825 */ /* 0x000fc800078e00ff */
[----:B------:R-:W-:-:S04]  /*21ae0*/  IMAD.WIDE.U32 R144, R4, -0x60eb4785, RZ ;  /* 0x9f14b87b04907825 */ /* 0x000fc800078e00ff */
[----:B------:R-:W-:Y:S01]  /*21af0*/  IMAD.WIDE.U32.X R136, R5, -0x4972cecc, R146, P1 ;  /* 0xb68d313405887825 */ /* 0x000fe200008e0492 */
[----:B------:R-:W-:-:S03]  /*21b00*/  MOV R146, R141 ;  /* 0x0000008d00927202 */ /* 0x000fc60000000f00 */
[----:B------:R-:W-:Y:S01]  /*21b10*/  IMAD.WIDE.U32 R148, P1, R4, 0x558e5ee, R148 ;  /* 0x0558e5ee04947825 */ /* 0x000fe20007820094 */
[----:B------:R-:W-:-:S03]  /*21b20*/  SHF.R.U64 R136, R136, 0x8, R137 ;  /* 0x0000000888887819 */ /* 0x000fc60000001289 */
[----:B------:R-:W-:Y:S02]  /*21b30*/  IMAD.MOV.U32 R144, RZ, RZ, R143 ;  /* 0x000000ffff907224 */ /* 0x000fe400078e008f */
[----:B------:R-:W-:Y:S02]  /*21b40*/  IMAD.X R147, RZ, RZ, RZ, P4 ;  /* 0x000000ffff937224 */ /* 0x000fe400020e06ff */
[----:B------:R-:W-:-:S04]  /*21b50*/  IMAD.WIDE.U32 R142, R5, -0x513fd6bb, RZ ;  /* 0xaec02945058e7825 */ /* 0x000fc800078e00ff */
[----:B------:R-:W-:-:S04]  /*21b60*/  IMAD.WIDE.U32 R150, P4, R4, 0xa879170, R150 ;  /* 0x0a87917004967825 */ /* 0x000fc80007880096 */
[----:B------:R-:W-:-:S04]  /*21b70*/  IMAD.WIDE.U32 R152, R4, -0x771d9d49, RZ ;  /* 0x88e262b704987825 */ /* 0x000fc800078e00ff */
[----:B------:R-:W-:Y:S01]  /*21b80*/  IMAD.WIDE.U32.X R138, R5, 0xb2927c2, R138, P3 ;  /* 0x0b2927c2058a7825 */ /* 0x000fe200018e048a */
[----:B------:R-:W-:-:S03]  /*21b90*/  IADD3 RZ, P3, PT, R145, R148, RZ ;  /* 0x0000009491ff7210 */ /* 0x000fc60007f7e0ff */
[----:B------:R-:W-:Y:S01]  /*21ba0*/  IMAD.X R145, RZ, RZ, RZ, P6 ;  /* 0x000000ffff917224 */ /* 0x000fe200030e06ff */
[----:B------:R-:W-:Y:S01]  /*21bb0*/  IADD3 RZ, P6, PT, R153, R150, RZ ;  /* 0x0000009699ff7210 */ /* 0x000fe20007fde0ff */
[----:B------:R-:W-:Y:S01]  /*21bc0*/  IMAD.WIDE.U32.X R140, R5, -0x504cde5f, R146, P5 ;  /* 0xafb321a1058c7825 */ /* 0x000fe200028e0492 */
[----:B------:R-:W-:Y:S02]  /*21bd0*/  IADD3.X R153, PT, PT, RZ, RZ, RZ, P4, !PT ;  /* 0x000000ffff997210 */ /* 0x000fe400027fe4ff */
[----:B------:R-:W-:Y:S01]  /*21be0*/  SHF.R.U64 R138, R138, 0x4, R139 ;  /* 0x000000048a8a7819 */ /* 0x000fe2000000128b */
[----:B------:R-:W-:Y:S01]  /*21bf0*/  IMAD.WIDE.U32 R142, P5, R4, 0x2944ff5, R142 ;  /* 0x02944ff5048e7825 */ /* 0x000fe200078a008e */
[----:B------:R-:W-:-:S03]  /*21c00*/  SHF.R.U64 R140, R140, 0x8, R141 ;  /* 0x000000088c8c7819 */ /* 0x000fc6000000128d */
[----:B------:R-:W-:-:S04]  /*21c10*/  IMAD.WIDE.U32 R146, R4, -0x513fd6bb, RZ ;  /* 0xaec0294504927825 */ /* 0x000fc800078e00ff */
[----:B------:R-:W-:Y:S02]  /*21c20*/  IMAD.MOV.U32 R152, RZ, RZ, R151 ;  /* 0x000000ffff987224 */ /* 0x000fe400078e0097 */
[----:B------:R-:W-:-:S04]  /*21c30*/  IMAD.WIDE.U32 R150, R5, -0x1b5d091f, RZ ;  /* 0xe4a2f6e105967825 */ /* 0x000fc800078e00ff */
[----:B------:R-:W-:Y:S02]  /*21c40*/  IMAD.X R155, RZ, RZ, RZ, P1 ;  /* 0x000000ffff9b7224 */ /* 0x000fe400008e06ff */
[----:B------:R-:W-:Y:S02]  /*21c50*/  IMAD.MOV.U32 R154, RZ, RZ, R149 ;  /* 0x000000ffff9a7224 */ /* 0x000fe400078e0095 */
[----:B------:R-:W-:Y:S01]  /*21c60*/  IMAD.WIDE.U32.X R144, R5, 0x2b3ac3e2, R144, P2 ;  /* 0x2b3ac3e205907825 */ /* 0x000fe200010e0490 */
[----:B------:R-:W-:-:S03]  /*21c70*/  IADD3 RZ, P2, PT, R147, R142, RZ ;  /* 0x0000008e93ff7210 */ /* 0x000fc60007f5e0ff */
[----:B------:R-:W-:Y:S01]  /*21c80*/  IMAD.WIDE.U32 R146, R5, 0x732b3033, RZ ;  /* 0x732b303305927825 */ /* 0x000fe200078e00ff */
[----:B------:R-:W-:-:S03]  /*21c90*/  SHF.R.U64 R144, R144, 0x6, R145 ;  /* 0x0000000690907819 */ /* 0x000fc60000001291 */
[----:B------:R-:W-:-:S04]  /*21ca0*/  IMAD.WIDE.U32.X R148, R5, 0x558e5ee, R154, P3 ;  /* 0x0558e5ee05947825 */ /* 0x000fc800018e049a */
[----:B------:R-:W-:Y:S01]  /*21cb0*/  IMAD.WIDE.U32 R150, P3, R4, 0x9baade8, R150 ;  /* 0x09baade804967825 */ /* 0x000fe20007860096 */
[----:B------:R-:W-:-:S03]  /*21cc0*/  SHF.R.U64 R148, R148, 0x3, R149 ;  /* 0x0000000394947819 */ /* 0x000fc60000001295 */
[----:B------:R-:W-:-:S04]  /*21cd0*/  IMAD.WIDE.U32 R154, R4, -0x1b5d091f, RZ ;  /* 0xe4a2f6e1049a7825 */ /* 0x000fc800078e00ff */
[----:B------:R-:W-:Y:S01]  /*21ce0*/  IMAD.WIDE.U32.X R152, R5, 0xa879170, R152, P6 ;  /* 0x0a87917005987825 */ /* 0x000fe200030e0498 */
[----:B------:R-:W-:Y:S02]  /*21cf0*/  IADD3 RZ, P6, PT, R155, R150, RZ ;  /* 0x000000969bff7210 */ /* 0x000fe40007fde0ff */
[----:B------:R-:W-:Y:S01]  /*21d00*/  IADD3.X R155, PT, PT, RZ, RZ, RZ, P5, !PT ;  /* 0x000000ffff9b7210 */ /* 0x000fe20002ffe4ff */
[----:B------:R-:W-:Y:S01]  /*21d10*/  IMAD.WIDE.U32 R146, P1, R4, -0x5fc3e978, R146 ;  /* 0xa03c168804927825 */ /* 0x000fe20007820092 */
[----:B------:R-:W-:Y:S02]  /*21d20*/  SHF.R.U64 R150, R20, 0x4, R21 ;  /* 0x0000000414967819 */ /* 0x000fe40000001215 */
[----:B------:R-:W-:Y:S01]  /*21d30*/  SHF.R.U64 R152, R152, 0x4, R153 ;  /* 0x0000000498987819 */ /* 0x000fe20000001299 */
[----:B------:R-:W-:Y:S01]  /*21d40*/  IMAD.WIDE.U32 R156, R4, 0x732b3033, RZ ;  /* 0x732b3033049c7825 */ /* 0x000fe200078e00ff */
[----:B------:R-:W-:-:S03]  /*21d50*/  MOV R158, R147 ;  /* 0x00000093009e7202 */ /* 0x000fc60000000f00 */
[----:B------:R-:W-:Y:S01]  /*21d60*/  IMAD.MOV.U32 R154, RZ, RZ, R143 ;  /* 0x000000ffff9a7224 */ /* 0x000fe200078e008f */
[----:B------:R-:W-:Y:S01]  /*21d70*/  IADD3 RZ, P4, PT, R157, R146, RZ ;  /* 0x000000929dff7210 */ /* 0x000fe20007f9e0ff */
[----:B------:R-:W-:-:S04]  /*21d80*/  IMAD.WIDE.U32 R142, R5, -0x61f7d603, RZ ;  /* 0x9e0829fd058e7825 */ /* 0x000fc800078e00ff */
[----:B------:R-:W-:-:S04]  /*21d90*/  IMAD.WIDE.U32 R156, R5, -0x975a75, RZ ;  /* 0xff68a58b059c7825 */ /* 0x000fc800078e00ff */
[----:B------:R-:W-:-:S04]  /*21da0*/  IMAD.WIDE.U32.X R154, R5, 0x2944ff5, R154, P2 ;  /* 0x02944ff5059a7825 */ /* 0x000fc800010e049a */
[----:B------:R-:W-:Y:S01]  /*21db0*/  IMAD.WIDE.U32 R10, R5, -0x23d9e87, RZ ;  /* 0xfdc26179050a7825 */ /* 0x000fe200078e00ff */
[----:B------:R-:W-:-:S03]  /*21dc0*/  SHF.R.U64 R154, R154, 0x2, R155 ;  /* 0x000000029a9a7819 */ /* 0x000fc6000000129b */
[----:B------:R-:W-:Y:S02]  /*21dd0*/  IMAD.X R159, RZ, RZ, RZ, P1 ;  /* 0x000000ffff9f7224 */ /* 0x000fe400008e06ff */
[----:B------:R-:W-:-:S04]  /*21de0*/  IMAD.WIDE.U32 R142, P2, R4, -0x6ab71b69, R142 ;  /* 0x9548e497048e7825 */ /* 0x000fc8000784008e */
[----:B------:R-:W-:-:S04]  /*21df0*/  IMAD.WIDE.U32 R146, R4, -0x61f7d603, RZ ;  /* 0x9e0829fd04927825 */ /* 0x000fc800078e00ff */
[----:B------:R-:W-:Y:S01]  /*21e00*/  IMAD.WIDE.U32.X R158, R5, -0x5fc3e978, R158, P4 ;  /* 0xa03c1688059e7825 */ /* 0x000fe200020e049e */
[----:B------:R-:W-:Y:S02]  /*21e10*/  IADD3 RZ, P4, PT, R147, R142, RZ ;  /* 0x0000008e93ff7210 */ /* 0x000fe40007f9e0ff */
[----:B------:R-:W-:Y:S01]  /*21e20*/  SHF.R.U64 R142, R14, 0x4, R15 ;  /* 0x000000040e8e7819 */ /* 0x000fe2000000120f */
[----:B------:R-:W-:Y:S01]  /*21e30*/  IMAD.X R9, RZ, RZ, RZ, P3 ;  /* 0x000000ffff097224 */ /* 0x000fe200018e06ff */
[----:B------:R-:W-:Y:S01]  /*21e40*/  SHF.R.U64 R158, R158, 0x8, R159 ;  /* 0x000000089e9e7819 */ /* 0x000fe2000000129f */
[----:B------:R-:W-:-:S04]  /*21e50*/  IMAD.WIDE.U32 R156, P5, R4, 0x975a750, R156 ;  /* 0x0975a750049c7825 */ /* 0x000fc800078a009c */
[----:B------:R-:W-:Y:S01]  /*21e60*/  IMAD.WIDE.U32 R10, P3, R4, -0x70985e1d, R10 ;  /* 0x8f67a1e3040a7825 */ /* 0x000fe2000786000a */
[----:B------:R-:W-:-:S03]  /*21e70*/  MOV R146, R157 ;  /* 0x0000009d00927202 */ /* 0x000fc60000000f00 */
[----:B------:R-:W-:-:S04]  /*21e80*/  IMAD.WIDE.U32 R160, R4, -0x23d9e87, RZ ;  /* 0xfdc2617904a07825 */ /* 0x000fc800078e00ff */
[----:B------:R-:W-:-:S04]  /*21e90*/  IMAD.WIDE.U32 R14, R5, -0x6a28ea6f, RZ ;  /* 0x95d71591050e7825 */ /* 0x000fc800078e00ff */
[----:B------:R-:W-:-:S04]  /*21ea0*/  IMAD.WIDE.U32 R186, R4, -0x975a75, RZ ;  /* 0xff68a58b04ba7825 */ /* 0x000fc800078e00ff */
[----:B------:R-:W-:Y:S01]  /*21eb0*/  IMAD.X R147, RZ, RZ, RZ, P5 ;  /* 0x000000ffff937224 */ /* 0x000fe200028e06ff */
[----:B------:R-:W-:Y:S01]  /*21ec0*/  IADD3 RZ, P5, PT, R161, R10, RZ ;  /* 0x0000000aa1ff7210 */ /* 0x000fe20007fbe0ff */
[----:B------:R-:W-:Y:S01]  /*21ed0*/  IMAD.WIDE.U32 R160, R4, -0x6a28ea6f, RZ ;  /* 0x95d7159104a07825 */ /* 0x000fe200078e00ff */
[----:B------:R-:W-:Y:S02]  /*21ee0*/  SHF.R.U64 R10, R12, 0x4, R13 ;  /* 0x000000040c0a7819 */ /* 0x000fe4000000120d */
[----:B------:R-:W-:Y:S01]  /*21ef0*/  IADD3.X R13, PT, PT, RZ, RZ, RZ, P2, !PT ;  /* 0x000000ffff0d7210 */ /* 0x000fe200017fe4ff */
[----:B------:R-:W-:Y:S01]  /*21f00*/  IMAD.WIDE.U32 R14, P2, R4, -0x72741cc1, R14 ;  /* 0x8d8be33f040e7825 */ /* 0x000fe2000784000e */
[----:B------:R-:W-:Y:S02]  /*21f10*/  IADD3 RZ, P1, PT, R187, R156, RZ ;  /* 0x0000009cbbff7210 */ /* 0x000fe40007f3e0ff */
[----:B------:R-:W-:Y:S01]  /*21f20*/  SHF.R.U64 R156, R116, 0x4, R117 ;  /* 0x00000004749c7819 */ /* 0x000fe20000001275 */
[----:B------:R-:W-:-:S04]  /*21f30*/  IMAD.WIDE.U32 R116, R5, -0x530e3169, RZ ;  /* 0xacf1ce9705747825 */ /* 0x000fc800078e00ff */
[----:B------:R-:W-:Y:S01]  /*21f40*/  IMAD.X R21, RZ, RZ, RZ, P3 ;  /* 0x000000ffff157224 */ /* 0x000fe200018e06ff */
[----:B------:R-:W-:Y:S01]  /*21f50*/  IADD3 RZ, P3, PT, R161, R14, RZ ;  /* 0x0000000ea1ff7210 */ /* 0x000fe20007f7e0ff */
[----:B------:R-:W-:Y:S01]  /*21f60*/  IMAD.WIDE.U32 R160, R4, -0x530e3169, RZ ;  /* 0xacf1ce9704a07825 */ /* 0x000fe200078e00ff */
[----:B------:R-:W-:Y:S02]  /*21f70*/  SHF.R.U64 R14, R114, 0x5, R115 ;  /* 0x00000005720e7819 */ /* 0x000fe40000001273 */
[----:B------:R-:W-:Y:S01]  /*21f80*/  MOV R114, R15 ;  /* 0x0000000f00727202 */ /* 0x000fe20000000f00 */
[----:B------:R-:W-:Y:S02]  /*21f90*/  IMAD.X R115, RZ, RZ, RZ, P2 ;  /* 0x000000ffff737224 */ /* 0x000fe400010e06ff */
[----:B------:R-:W-:-:S04]  /*21fa0*/  IMAD.WIDE.U32 R116, P2, R4, -0x796ddd4f, R116 ;  /* 0x869222b104747825 */ /* 0x000fc80007840074 */
[----:B------:R-:W-:Y:S01]  /*21fb0*/  IMAD.MOV.U32 R118, RZ, RZ, R117 ;  /* 0x000000ffff767224 */ /* 0x000fe200078e0075 */
[----:B------:R-:W-:Y:S01]  /*21fc0*/  IADD3.X R119, PT, PT, RZ, RZ, RZ, P2, !PT ;  /* 0x000000ffff777210 */ /* 0x000fe200017fe4ff */
[----:B------:R-:W-:Y:S01]  /*21fd0*/  IMAD.MOV.U32 R20, RZ, RZ, R11 ;  /* 0x000000ffff147224 */ /* 0x000fe200078e000b */
[----:B------:R-:W-:Y:S01]  /*21fe0*/  IADD3 RZ, P2, PT, R161, R116, RZ ;  /* 0x00000074a1ff7210 */ /* 0x000fe20007f5e0ff */
[----:B------:R-:W-:Y:S02]  /*21ff0*/  IMAD.MOV.U32 R2, RZ, RZ, R7 ;  /* 0x000000ffff027224 */ /* 0x000fe400078e0007 */
[----:B------:R-:W-:Y:S02]  /*22000*/  IMAD.MOV.U32 R8, RZ, RZ, R151 ;  /* 0x000000ffff087224 */ /* 0x000fe400078e0097 */
[----:B------:R-:W-:-:S04]  /*22010*/  IMAD.WIDE.U32.X R118, R5, -0x796ddd4f, R118, P2 ;  /* 0x869222b105767825 */ /* 0x000fc800010e0476 */
[----:B------:R-:W-:Y:S01]  /*22020*/  IMAD.WIDE.U32.X R20, R5, -0x70985e1d, R20, P5 ;  /* 0x8f67a1e305147825 */ /* 0x000fe200028e0414 */
[----:B------:R-:W-:-:S03]  /*22030*/  SHF.R.U64 R118, R118, 0x8, R119 ;  /* 0x0000000876767819 */ /* 0x000fc60000001277 */
[----:B------:R-:W-:Y:S01]  /*22040*/  IMAD R121, R180, -0x10f, R4 ;  /* 0xfffffef1b4797824 */ /* 0x000fe200078e0204 */
[----:B------:R-:W-:Y:S01]  /*22050*/  SHF.R.U64 R20, R20, 0x8, R21 ;  /* 0x0000000814147819 */ /* 0x000fe20000001215 */
[----:B------:R-:W-:-:S04]  /*22060*/  IMAD.WIDE.U32.X R8, R5, 0x9baade8, R8, P6 ;  /* 0x09baade805087825 */ /* 0x000fc800030e0408 */
[----:B------:R-:W-:Y:S01]  /*22070*/  IMAD.WIDE.U32.X R2, R5, 0x55555555, R2, P0 ;  /* 0x5555555505027825 */ /* 0x000fe200000e0402 */
[----:B------:R-:W-:-:S03]  /*22080*/  SHF.R.U64 R15, R8, 0x4, R9 ;  /* 0x00000004080f7819 */ /* 0x000fc60000001209 */
[--C-:B------:R-:W-:Y:S02]  /*22090*/  IMAD R117, R176, -0x119, R4.reuse ;  /* 0xfffffee7b0757824 */ /* 0x100fe400078e0204 */
[----:B------:R-:W-:Y:S02]  /*220a0*/  IMAD R176, R121, R121, RZ ;  /* 0x0000007979b07224 */ /* 0x000fe400078e02ff */
[----:B------:R-:W-:Y:S02]  /*220b0*/  IMAD R21, R172, -0x125, R4 ;  /* 0xfffffedbac157824 */ /* 0x000fe400078e0204 */
[----:B------:R-:W-:-:S04]  /*220c0*/  IMAD.WIDE.U32.X R114, R5, -0x72741cc1, R114, P3 ;  /* 0x8d8be33f05727825 */ /* 0x000fc800018e0472 */
[--C-:B------:R-:W-:Y:S01]  /*220d0*/  IMAD R181, R134, -0x161, R4.reuse ;  /* 0xfffffe9f86b57824 */ /* 0x100fe200078e0204 */
[----:B------:R-:W-:Y:S01]  /*220e0*/  SHF.R.U64 R114, R114, 0x8, R115 ;  /* 0x0000000872727819 */ /* 0x000fe20000001273 */
[--C-:B------:R-:W-:Y:S02]  /*220f0*/  IMAD R125, R184, -0x107, R4.reuse ;  /* 0xfffffef9b87d7824 */ /* 0x100fe400078e0204 */
[--C-:B------:R-:W-:Y:S02]  /*22100*/  IMAD R134, R118, -0x1e7, R4.reuse ;  /* 0xfffffe1976867824 */ /* 0x100fe400078e0204 */
[----:B------:R-:W-:Y:S02]  /*22110*/  IMAD R184, R168, -0x137, R4 ;  /* 0xfffffec9a8b87824 */ /* 0x000fe400078e0204 */
[----:B------:R-:W-:-:S04]  /*22120*/  IMAD.HI.U32 R118, R176, 0xf1d48c, RZ ;  /* 0x00f1d48cb0767827 */ /* 0x000fc800078e00ff */
[----:B------:R-:W-:Y:S02]  /*22130*/  IMAD R7, R3, -0x3, RZ ;  /* 0xfffffffd03077824 */ /* 0x000fe400078e02ff */
[----:B------:R-:W-:-:S04]  /*22140*/  IMAD.WIDE.U32 R8, R2, -0x3, R4 ;  /* 0xfffffffd02087825 */ /* 0x000fc800078e0004 */
[----:B------:R-:W-:Y:S01]  /*22150*/  IMAD R168, R21, R21, RZ ;  /* 0x0000001515a87224 */ /* 0x000fe200078e02ff */
[----:B------:R-:W-:Y:S01]  /*22160*/  IADD3 R7, PT, PT, R9, -R2, R7 ;  /* 0x8000000209077210 */ /* 0x000fe20007ffe007 */
[----:B------:R-:W-:Y:S02]  /*22170*/  IMAD R122, R122, -0x13d, R4 ;  /* 0xfffffec37a7a7824 */ /* 0x000fe400078e0204 */
[----:B------:R-:W-:Y:S02]  /*22180*/  IMAD R176, R118, -0x10f, R176 ;  /* 0xfffffef176b07824 */ /* 0x000fe400078e02b0 */
[----:B------:R-:W-:Y:S02]  /*22190*/  IMAD R123, R182, -0x10d, R4 ;  /* 0xfffffef3b67b7824 */ /* 0x000fe400078e0204 */
[----:B------:R-:W-:Y:S02]  /*221a0*/  IMAD R180, R125, R125, RZ ;  /* 0x0000007d7db47224 */ /* 0x000fe400078e02ff */
[----:B------:R-:W-:-:S04]  /*221b0*/  IMAD.HI.U32 R118, R168, 0xdfac20, RZ ;  /* 0x00dfac20a8767827 */ /* 0x000fc800078e00ff */
[----:B------:R-:W-:Y:S02]  /*221c0*/  IMAD.MOV.U32 R12, RZ, RZ, R143 ;  /* 0x000000ffff0c7224 */ /* 0x000fe400078e008f */
[--C-:B------:R-:W-:Y:S02]  /*221d0*/  IMAD R119, R178, -0x115, R4.reuse ;  /* 0xfffffeebb2777824 */ /* 0x100fe400078e0204 */
[----:B------:R-:W-:Y:S02]  /*221e0*/  IMAD R160, R122, R122, RZ ;  /* 0x0000007a7aa07224 */ /* 0x000fe400078e02ff */
[--C-:B------:R-:W-:Y:S02]  /*221f0*/  IMAD R9, R132, -0x15d, R4.reuse ;  /* 0xfffffea384097824 */ /* 0x100fe400078e0204 */
[--C-:B------:R-:W-:Y:S02]  /*22200*/  IMAD R132, R114, -0x1cf, R4.reuse ;  /* 0xfffffe3172847824 */ /* 0x100fe400078e0204 */
[----:B------:R-:W-:-:S02]  /*22210*/  IMAD R115, R174, -0x11b, R4 ;  /* 0xfffffee5ae737824 */ /* 0x000fc400078e0204 */
[----:B------:R-:W-:Y:S02]  /*22220*/  IMAD R178, R123, R123, RZ ;  /* 0x0000007b7bb27224 */ /* 0x000fe400078e02ff */
[----:B------:R-:W-:-:S04]  /*22230*/  IMAD.HI.U32 R114, R180, 0xf92fb3, RZ ;  /* 0x00f92fb3b4727827 */ /* 0x000fc800078e00ff */
[----:B------:R-:W-:Y:S02]  /*22240*/  IMAD R168, R118, -0x125, R168 ;  /* 0xfffffedb76a87824 */ /* 0x000fe400078e02a8 */
[----:B------:R-:W-:-:S04]  /*22250*/  IMAD.WIDE.U32.X R12, R5, -0x6ab71b69, R12, P4 ;  /* 0x9548e497050c7825 */ /* 0x000fc800020e040c */
[----:B------:R-:W-:Y:S01]  /*22260*/  IMAD R116, R152, -0x185, R4 ;  /* 0xfffffe7b98747824 */ /* 0x000fe200078e0204 */
[----:B------:R-:W-:Y:S01]  /*22270*/  SHF.R.U64 R12, R12, 0x8, R13 ;  /* 0x000000080c0c7819 */ /* 0x000fe2000000120d */
[----:B------:R-:W-:Y:S02]  /*22280*/  IMAD R174, R119, R119, RZ ;  /* 0x0000007777ae7224 */ /* 0x000fe400078e02ff */
[----:B------:R-:W-:-:S04]  /*22290*/  IMAD.HI.U32 R118, R160, 0xcebcf9, RZ ;  /* 0x00cebcf9a0767827 */ /* 0x000fc800078e00ff */
[--C-:B------:R-:W-:Y:S02]  /*222a0*/  IMAD R185, R170, -0x133, R4.reuse ;  /* 0xfffffecdaab97824 */ /* 0x100fe400078e0204 */
[----:B------:R-:W-:Y:S02]  /*222b0*/  IMAD R152, R9, R9, RZ ;  /* 0x0000000909987224 */ /* 0x000fe400078e02ff */
[--C-:B------:R-:W-:Y:S02]  /*222c0*/  IMAD R11, R6, -0x11, R4.reuse ;  /* 0xffffffef060b7824 */ /* 0x100fe400078e0204 */
[----:B------:R-:W-:Y:S02]  /*222d0*/  IMAD R179, R144, -0x17b, R4 ;  /* 0xfffffe8590b37824 */ /* 0x000fe400078e0204 */
[----:B------:R-:W-:-:S04]  /*222e0*/  IMAD.WIDE.U32.X R146, R5, 0x975a750, R146, P1 ;  /* 0x0975a75005927825 */ /* 0x000fc800008e0492 */
[----:B------:R-:W-:Y:S01]  /*222f0*/  IMAD.HI.U32 R6, R178, 0xf3a0d6, RZ ;  /* 0x00f3a0d6b2067827 */ /* 0x000fe200078e00ff */
[----:B------:R-:W-:-:S03]  /*22300*/  SHF.R.U64 R146, R146, 0x4, R147 ;  /* 0x0000000492927819 */ /* 0x000fc60000001293 */
[----:B------:R-:W-:Y:S02]  /*22310*/  IMAD R180, R114, -0x107, R180 ;  /* 0xfffffef972b47824 */ /* 0x000fe400078e02b4 */
[----:B------:R-:W-:Y:S02]  /*22320*/  IMAD R172, R117, R117, RZ ;  /* 0x0000007575ac7224 */ /* 0x000fe400078e02ff */
[----:B------:R-:W-:-:S04]  /*22330*/  IMAD.HI.U32 R114, R174, 0xec9792, RZ ;  /* 0x00ec9792ae727827 */ /* 0x000fc800078e00ff */
[----:B------:R-:W-:Y:S02]  /*22340*/  IMAD R160, R118, -0x13d, R160 ;  /* 0xfffffec376a07824 */ /* 0x000fe400078e02a0 */
[----:B------:R-:W-:Y:S02]  /*22350*/  IMAD R149, R185, R185, RZ ;  /* 0x000000b9b9957224 */ /* 0x000fe400078e02ff */
[----:B------:R-:W-:-:S04]  /*22360*/  IMAD.HI.U32 R118, R152, 0xbbc841, RZ ;  /* 0x00bbc84198767827 */ /* 0x000fc800078e00ff */
[----:B------:R-:W-:Y:S02]  /*22370*/  IMAD R13, R124, -0x14b, R4 ;  /* 0xfffffeb57c0d7824 */ /* 0x000fe400078e0204 */
[----:B------:R-:W-:Y:S02]  /*22380*/  IMAD R141, R179, R179, RZ ;  /* 0x000000b3b38d7224 */ /* 0x000fe400078e02ff */
[----:B------:R-:W-:Y:S02]  /*22390*/  IMAD R178, R6, -0x10d, R178 ;  /* 0xfffffef306b27824 */ /* 0x000fe400078e02b2 */
[----:B------:R-:W-:Y:S02]  /*223a0*/  IMAD R183, R120, -0x139, R4 ;  /* 0xfffffec778b77824 */ /* 0x000fe400078e0204 */
[----:B------:R-:W-:-:S04]  /*223b0*/  IMAD.HI.U32 R6, R172, 0xe93966, RZ ;  /* 0x00e93966ac067827 */ /* 0x000fc800078e00ff */
[----:B------:R-:W-:Y:S02]  /*223c0*/  IMAD R174, R114, -0x115, R174 ;  /* 0xfffffeeb72ae7824 */ /* 0x000fe400078e02ae */
[----:B------:R-:W-:Y:S02]  /*223d0*/  IMAD R120, R158, -0x199, R4 ;  /* 0xfffffe679e787824 */ /* 0x000fe400078e0204 */
[----:B------:R-:W-:Y:S02]  /*223e0*/  IMAD R147, R184, R184, RZ ;  /* 0x000000b8b8937224 */ /* 0x000fe400078e02ff */
[----:B------:R-:W-:-:S04]  /*223f0*/  IMAD.HI.U32 R114, R149, 0xd578ea, RZ ;  /* 0x00d578ea95727827 */ /* 0x000fc800078e00ff */
[----:B------:R-:W-:Y:S02]  /*22400*/  IMAD R152, R118, -0x15d, R152 ;  /* 0xfffffea376987824 */ /* 0x000fe400078e0298 */
[----:B------:R-:W-:Y:S02]  /*22410*/  IMAD R128, R128, -0x151, R4 ;  /* 0xfffffeaf80807824 */ /* 0x000fe400078e0204 */
[----:B------:R-:W-:Y:S02]  /*22420*/  IMAD R170, R115, R115, RZ ;  /* 0x0000007373aa7224 */ /* 0x000fe400078e02ff */
[----:B------:R-:W-:Y:S02]  /*22430*/  IMAD R158, R13, R13, RZ ;  /* 0x0000000d0d9e7224 */ /* 0x000fe400078e02ff */
[----:B------:R-:W-:-:S04]  /*22440*/  IMAD.HI.U32 R118, R141, 0xaceb10, RZ ;  /* 0x00aceb108d767827 */ /* 0x000fc800078e00ff */
[----:B------:R-:W-:Y:S02]  /*22450*/  IMAD R2, R154, -0x18d, R4 ;  /* 0xfffffe739a027824 */ /* 0x000fe400078e0204 */
[----:B------:R-:W-:Y:S02]  /*22460*/  IMAD R172, R6, -0x119, R172 ;  /* 0xfffffee706ac7824 */ /* 0x000fe400078e02ac */
        /* <DEDUP_REMOVED lines=49> */
[----:B------:R-:W-:-:S04]  /*22780*/  IMAD.HI.U32 R6, R147, 0xd2ba09, RZ ;  /* 0x00d2ba0993067827 */ /* 0x000fc800078e00ff */
[----:B------:R-:W-:Y:S02]  /*22790*/  IMAD R149, R114, -0x133, R149 ;  /* 0xfffffecd72957824 */ /* 0x000fe400078e0295 */
[----:B------:R-:W-:-:S04]  /*227a0*/  IMAD.HI.U32 R4, R170, 0xe79373, RZ ;  /* 0x00e79373aa047827 */ /* 0x000fc800078e00ff */
[----:B------:R-:W-:Y:S02]  /*227b0*/  IMAD R156, R128, R128, RZ ;  /* 0x00000080809c7224 */ /* 0x000fe400078e02ff */
[----:B------:R-:W-:-:S04]  /*227c0*/  IMAD.HI.U32 R114, R158, 0xc5fe75, RZ ;  /* 0x00c5fe759e727827 */ /* 0x000fc800078e00ff */
[----:B------:R-:W-:Y:S02]  /*227d0*/  IMAD R141, R118, -0x17b, R141 ;  /* 0xfffffe85768d7824 */ /* 0x000fe400078e028d */
[----:B------:R-:W-:Y:S02]  /*227e0*/  IMAD R145, R183, R183, RZ ;  /* 0x000000b7b7917224 */ /* 0x000fe400078e02ff */
[----:B------:R-:W-:Y:S02]  /*227f0*/  IMAD R143, R181, R181, RZ ;  /* 0x000000b5b58f7224 */ /* 0x000fe400078e02ff */
[----:B------:R-:W-:Y:S02]  /*22800*/  IMAD R118, R2, R2, RZ ;  /* 0x0000000202767224 */ /* 0x000fe400078e02ff */
[----:B------:R-:W-:Y:S02]  /*22810*/  IMAD R147, R6, -0x137, R147 ;  /* 0xfffffec906937824 */ /* 0x000fe400078e0293 */
[----:B------:R-:W-:-:S02]  /*22820*/  IMAD R170, R4, -0x11b, R170 ;  /* 0xfffffee504aa7824 */ /* 0x000fc400078e02aa */
[----:B------:R-:W-:-:S04]  /*22830*/  IMAD.HI.U32 R6, R156, 0xc27807, RZ ;  /* 0x00c278079c067827 */ /* 0x000fc800078e00ff */
[----:B------:R-:W-:Y:S02]  /*22840*/  IMAD R158, R114, -0x14b, R158 ;  /* 0xfffffeb5729e7824 */ /* 0x000fe400078e029e */
[----:B------:R-:W-:-:S04]  /*22850*/  IMAD.HI.U32 R4, R145, 0xd16155, RZ ;  /* 0x00d1615591047827 */ /* 0x000fc800078e00ff */
[----:B------:R-:W-:Y:S02]  /*22860*/  IMAD R148, R136, R136, RZ ;  /* 0x0000008888947224 */ /* 0x000fe400078e02ff */
[----:B------:R-:W-:-:S04]  /*22870*/  IMAD.HI.U32 R114, R143, 0xb9a787, RZ ;  /* 0x00b9a7878f727827 */ /* 0x000fc800078e00ff */
[----:B------:R-:W-:-:S04]  /*22880*/  IMAD.HI.U32 R131, R118, 0xa513fe, RZ ;  /* 0x00a513fe76837827 */ /* 0x000fc800078e00ff */
[----:B------:R-:W-:Y:S02]  /*22890*/  IMAD R154, R130, R130, RZ ;  /* 0x00000082829a7224 */ /* 0x000fe400078e02ff */
[----:B------:R-:W-:Y:S02]  /*228a0*/  IMAD R156, R6, -0x151, R156 ;  /* 0xfffffeaf069c7824 */ /* 0x000fe400078e029c */
[----:B------:R-:W-:Y:S02]  /*228b0*/  IMAD R182, R188, R188, RZ ;  /* 0x000000bcbcb67224 */ /* 0x000fe400078e02ff */
[----:B------:R-:W-:Y:S02]  /*228c0*/  IMAD R145, R4, -0x139, R145 ;  /* 0xfffffec704917824 */ /* 0x000fe400078e0291 */
[----:B------:R-:W-:-:S04]  /*228d0*/  IMAD.HI.U32 R6, R148, 0xb68d32, RZ ;  /* 0x00b68d3294067827 */ /* 0x000fc800078e00ff */
[----:B------:R-:W-:Y:S02]  /*228e0*/  IMAD R143, R114, -0x161, R143 ;  /* 0xfffffe9f728f7824 */ /* 0x000fe400078e028f */
[----:B------:R-:W-:Y:S02]  /*228f0*/  IMAD R118, R131, -0x18d, R118 ;  /* 0xfffffe7383767824 */ /* 0x000fe400078e0276 */
[----:B------:R-:W-:-:S04]  /*22900*/  IMAD.HI.U32 R4, R154, 0xbcdd54, RZ ;  /* 0x00bcdd549a047827 */ /* 0x000fc800078e00ff */
[----:B------:R-:W-:Y:S02]  /*22910*/  IMAD R114, R3, R3, RZ ;  /* 0x0000000303727224 */ /* 0x000fe400078e02ff */
[----:B------:R-:W-:Y:S02]  /*22920*/  IMAD R131, R12, R12, RZ ;  /* 0x0000000c0c837224 */ /* 0x000fe400078e02ff */
[----:B------:R-:W-:Y:S02]  /*22930*/  IMAD R146, R138, R138, RZ ;  /* 0x0000008a8a927224 */ /* 0x000fe400078e02ff */
[----:B------:R-:W-:-:S04]  /*22940*/  IMAD.HI.U32 R129, R182, 0xff0100, RZ ;  /* 0x00ff0100b6817827 */ /* 0x000fc800078e00ff */
[----:B------:R-:W-:Y:S02]  /*22950*/  IMAD R148, R6, -0x167, R148 ;  /* 0xfffffe9906947824 */ /* 0x000fe400078e0294 */
[----:B------:R-:W-:Y:S02]  /*22960*/  IMAD R154, R4, -0x15b, R154 ;  /* 0xfffffea5049a7824 */ /* 0x000fe400078e029a */
[----:B------:R-:W-:Y:S02]  /*22970*/  IMAD R144, R140, R140, RZ ;  /* 0x0000008c8c907224 */ /* 0x000fe400078e02ff */
[----:B------:R-:W-:-:S04]  /*22980*/  IMAD.HI.U32 R6, R114, 0xab1cbe, RZ ;  /* 0x00ab1cbe72067827 */ /* 0x000fc800078e00ff */
[----:B------:R-:W-:-:S04]  /*22990*/  IMAD.HI.U32 R157, R131, 0x9548e5, RZ ;  /* 0x009548e5839d7827 */ /* 0x000fc800078e00ff */
[----:B------:R-:W-:-:S04]  /*229a0*/  IMAD.HI.U32 R4, R146, 0xb2927d, RZ ;  /* 0x00b2927d92047827 */ /* 0x000fc800078e00ff */
[----:B------:R-:W-:Y:S02]  /*229b0*/  IMAD R135, R15, R15, RZ ;  /* 0x0000000f0f877224 */ /* 0x000fe400078e02ff */
[----:B------:R-:W-:Y:S02]  /*229c0*/  IMAD R139, R116, R116, RZ ;  /* 0x00000074748b7224 */ /* 0x000fe400078e02ff */
[----:B------:R-:W-:Y:S02]  /*229d0*/  IMAD R182, R129, -0x101, R182 ;  /* 0xfffffeff81b67824 */ /* 0x000fe400078e02b6 */
[----:B------:R-:W-:-:S04]  /*229e0*/  IMAD.HI.U32 R129, R144, 0xafb322, RZ ;  /* 0x00afb32290817827 */ /* 0x000fc800078e00ff */
[----:B------:R-:W-:Y:S02]  /*229f0*/  IMAD R114, R6, -0x17f, R114 ;  /* 0xfffffe8106727824 */ /* 0x000fe400078e0272 */
[----:B------:R-:W-:Y:S02]  /*22a00*/  IMAD R131, R157, -0x1b7, R131 ;  /* 0xfffffe499d837824 */ /* 0x000fe400078e0283 */
[----:B------:R-:W-:Y:S02]  /*22a10*/  IMAD R158, R13, R158, RZ ;  /* 0x0000009e0d9e7224 */ /* 0x000fe400078e02ff */
[----:B------:R-:W-:Y:S02]  /*22a20*/  IMAD R152, R9, R152, RZ ;  /* 0x0000009809987224 */ /* 0x000fe400078e02ff */
[----:B------:R-:W-:Y:S02]  /*22a30*/  IMAD R146, R4, -0x16f, R146 ;  /* 0xfffffe9104927824 */ /* 0x000fe400078e0292 */
[----:B------:R-:W-:-:S02]  /*22a40*/  IMAD R137, R120, R120, RZ ;  /* 0x0000007878897224 */ /* 0x000fc400078e02ff */
[----:B------:R-:W-:-:S04]  /*22a50*/  IMAD.HI.U32 R6, R135, 0x9baadf, RZ ;  /* 0x009baadf87067827 */ /* 0x000fc800078e00ff */
[----:B------:R-:W-:Y:S02]  /*22a60*/  IMAD R9, R7, R8, RZ ;  /* 0x0000000807097224 */ /* 0x000fe400078e02ff */
[----:B------:R-:W-:Y:S02]  /*22a70*/  IMAD R13, R220, R220, RZ ;  /* 0x000000dcdc0d7224 */ /* 0x000fe400078e02ff */
[----:B------:R-:W-:-:S04]  /*22a80*/  IMAD.HI.U32 R4, R139, 0xa87918, RZ ;  /* 0x00a879188b047827 */ /* 0x000fc800078e00ff */
[----:B------:R-:W-:Y:S02]  /*22a90*/  IMAD R133, R124, R124, RZ ;  /* 0x0000007c7c857224 */ /* 0x000fe400078e02ff */
[----:B------:R-:W-:Y:S02]  /*22aa0*/  IMAD R156, R128, R156, RZ ;  /* 0x0000009c809c7224 */ /* 0x000fe400078e02ff */
[----:B------:R-:W-:Y:S02]  /*22ab0*/  IMAD R144, R129, -0x175, R144 ;  /* 0xfffffe8b81907824 */ /* 0x000fe400078e0290 */
[----:B------:R-:W-:Y:S02]  /*22ac0*/  IMAD R128, R12, R131, RZ ;  /* 0x000000830c807224 */ /* 0x000fe400078e02ff */
[----:B------:R-:W-:-:S04]  /*22ad0*/  IMAD.HI.U32 R129, R137, 0xa03c17, RZ ;  /* 0x00a03c1789817827 */ /* 0x000fc800078e00ff */
[----:B------:R-:W-:Y:S02]  /*22ae0*/  IMAD R135, R6, -0x1a5, R135 ;  /* 0xfffffe5b06877824 */ /* 0x000fe400078e0287 */
[----:B------:R-:W-:Y:S02]  /*22af0*/  IMAD R114, R3, R114, RZ ;  /* 0x0000007203727224 */ /* 0x000fe400078e02ff */
[----:B------:R-:W-:Y:S02]  /*22b00*/  IMAD R118, R2, R118, RZ ;  /* 0x0000007602767224 */ /* 0x000fe400078e02ff */
[----:B------:R-:W-:Y:S01]  /*22b10*/  IMAD R12, R7, R8, R9 ;  /* 0x00000008070c7224 */ /* 0x000fe200078e0209 */
[----:B------:R-:W-:Y:S01]  /*22b20*/  LOP3.LUT R9, R13, 0xffff, RZ, 0xc0, !PT ;  /* 0x0000ffff0d097812 */ /* 0x000fe200078ec0ff */
[----:B------:R-:W-:Y:S02]  /*22b30*/  IMAD R139, R4, -0x185, R139 ;  /* 0xfffffe7b048b7824 */ /* 0x000fe400078e028b */
[----:B------:R-:W-:-:S02]  /*22b40*/  IMAD R6, R134, R134, RZ ;  /* 0x0000008686067224 */ /* 0x000fc400078e02ff */
[----:B------:R-:W-:-:S04]  /*22b50*/  IMAD.WIDE.U32 R2, R8, R8, RZ ;  /* 0x0000000808027225 */ /* 0x000fc800078e00ff */
[----:B------:R-:W-:Y:S01]  /*22b60*/  IMAD.HI.U32 R4, R133, 0x975a76, RZ ;  /* 0x00975a7685047827 */ /* 0x000fe200078e00ff */
[----:B------:R-:W-:-:S03]  /*22b70*/  ISETP.GE.U32.AND P0, PT, R2, 0x3, PT ;  /* 0x000000030200780c */ /* 0x000fc60003f06070 */
[----:B------:R-:W-:Y:S02]  /*22b80*/  IMAD R137, R129, -0x199, R137 ;  /* 0xfffffe6781897824 */ /* 0x000fe400078e0289 */
[----:B------:R-:W-:Y:S02]  /*22b90*/  IMAD R129, R20, R20, RZ ;  /* 0x0000001414817224 */ /* 0x000fe400078e02ff */
[----:B------:R-:W-:-:S04]  /*22ba0*/  IMAD.HI.U32 R151, R6, 0x869223, RZ ;  /* 0x0086922306977827 */ /* 0x000fc800078e00ff */
[----:B------:R-:W-:Y:S02]  /*22bb0*/  IMAD R174, R119, R174, RZ ;  /* 0x000000ae77ae7224 */ /* 0x000fe400078e02ff */
[----:B------:R-:W-:Y:S02]  /*22bc0*/  IMAD.IADD R3, R3, 0x1, R12 ;  /* 0x0000000103037824 */ /* 0x000fe400078e020c */
[----:B------:R-:W-:Y:S02]  /*22bd0*/  IMAD R133, R4, -0x1b1, R133 ;  /* 0xfffffe4f04857824 */ /* 0x000fe400078e0285 */
[----:B------:R-:W-:Y:S01]  /*22be0*/  IMAD R119, R9, 0x886f, RZ ;  /* 0x0000886f09777824 */ /* 0x000fe200078e02ff */
[----:B------:R-:W-:Y:S01]  /*22bf0*/  IADD3 R9, P1, PT, R2, -0x3, RZ ;  /* 0xfffffffd02097810 */ /* 0x000fe20007f3e0ff */
[----:B------:R-:W-:Y:S01]  /*22c00*/  IMAD R4, R132, R132, RZ ;  /* 0x0000008484047224 */ /* 0x000fe200078e02ff */
[----:B------:R-:W-:Y:S01]  /*22c10*/  ISETP.GE.U32.AND.EX P0, PT, R3, RZ, PT, P0 ;  /* 0x000000ff0300720c */ /* 0x000fe20003f06100 */
[----:B------:R-:W-:Y:S01]  /*22c20*/  IMAD.HI.U32 R155, R129, 0x8f67a2, RZ ;  /* 0x008f67a2819b7827 */ /* 0x000fe200078e00ff */
[----:B------:R-:W-:-:S03]  /*22c30*/  SHF.R.U32.HI R119, RZ, 0x10, R119 ;  /* 0x00000010ff777819 */ /* 0x000fc60000011677 */
[----:B------:R-:W-:Y:S02]  /*22c40*/  IMAD R6, R151, -0x1e7, R6 ;  /* 0xfffffe1997067824 */ /* 0x000fe400078e0206 */
[----:B------:R-:W-:-:S04]  /*22c50*/  IMAD.HI.U32 R153, R4, 0x8d8be4, RZ ;  /* 0x008d8be404997827 */ /* 0x000fc800078e00ff */
[----:B------:R-:W-:Y:S02]  /*22c60*/  IMAD R12, R218, R218, RZ ;  /* 0x000000dada0c7224 */ /* 0x000fe400078e02ff */
[----:B------:R-:W-:Y:S02]  /*22c70*/  IMAD R129, R155, -0x1c9, R129 ;  /* 0xfffffe379b817824 */ /* 0x000fe400078e0281 */
[----:B------:R-:W-:Y:S01]  /*22c80*/  IMAD R134, R134, R6, RZ ;  /* 0x0000000686867224 */ /* 0x000fe200078e02ff */
[----:B------:R-:W-:Y:S01]  /*22c90*/  SEL R6, R2, R9, !P0 ;  /* 0x0000000902067207 */ /* 0x000fe20004000000 */
[----:B------:R-:W-:Y:S01]  /*22ca0*/  IMAD R4, R153, -0x1cf, R4 ;  /* 0xfffffe3199047824 */ /* 0x000fe200078e0204 */
[----:B------:R-:W-:Y:S01]  /*22cb0*/  IADD3 R2, PT, PT, RZ, -R119, RZ ;  /* 0x80000077ff027210 */ /* 0x000fe20007ffe0ff */
[----:B------:R-:W-:Y:S01]  /*22cc0*/  IMAD R176, R121, R176, RZ ;  /* 0x000000b079b07224 */ /* 0x000fe200078e02ff */
[----:B------:R-:W-:Y:S01]  /*22cd0*/  LOP3.LUT R121, R12, 0xffff, RZ, 0xc0, !PT ;  /* 0x0000ffff0c797812 */ /* 0x000fe200078ec0ff */
[----:B------:R-:W-:Y:S01]  /*22ce0*/  IMAD R154, R130, R154, RZ ;  /* 0x0000009a829a7224 */ /* 0x000fe200078e02ff */
[----:B------:R-:W-:Y:S01]  /*22cf0*/  PRMT R2, R2, 0x7710, RZ ;  /* 0x0000771002027816 */ /* 0x000fe200000000ff */
[----:B------:R-:W-:Y:S01]  /*22d00*/  IMAD R130, R20, R129, RZ ;  /* 0x0000008114827224 */ /* 0x000fe200078e02ff */
[----:B------:R-:W-:Y:S01]  /*22d10*/  IADD3.X R20, PT, PT, R3, -0x1, RZ, P1, !PT ;  /* 0xffffffff03147810 */ /* 0x000fe20000ffe4ff */
[----:B------:R-:W-:-:S02]  /*22d20*/  IMAD R160, R122, R160, RZ ;  /* 0x000000a07aa07224 */ /* 0x000fc400078e02ff */
[----:B------:R-:W-:Y:S01]  /*22d30*/  IMAD R122, R15, R135, RZ ;  /* 0x000000870f7a7224 */ /* 0x000fe200078e02ff */
[----:B------:R-:W-:Y:S01]  /*22d40*/  SEL R20, R3, R20, !P0 ;  /* 0x0000001403147207 */ /* 0x000fe20004000000 */
[----:B------:R-:W-:Y:S02]  /*22d50*/  IMAD R132, R132, R4, RZ ;  /* 0x0000000484847224 */ /* 0x000fe400078e02ff */
[----:B------:R-:W-:Y:S02]  /*22d60*/  IMAD R4, R210, R210, RZ ;  /* 0x000000d2d2047224 */ /* 0x000fe400078e02ff */
[----:B------:R-:W-:Y:S02]  /*22d70*/  IMAD R15, R202, R202, RZ ;  /* 0x000000caca0f7224 */ /* 0x000fe400078e02ff */
[----:B------:R-:W-:Y:S02]  /*22d80*/  IMAD R121, R121, 0x7ad3, RZ ;  /* 0x00007ad379797824 */ /* 0x000fe400078e02ff */
[----:B------:R-:W-:Y:S01]  /*22d90*/  IMAD R168, R21, R168, RZ ;  /* 0x000000a815a87224 */ /* 0x000fe200078e02ff */
[----:B------:R-:W-:Y:S01]  /*22da0*/  LOP3.LUT R21, R4, 0xffff, RZ, 0xc0, !PT ;  /* 0x0000ffff04157812 */ /* 0x000fe200078ec0ff */
[----:B------:R-:W-:Y:S01]  /*22db0*/  IMAD.IADD R3, R13, 0x1, R2 ;  /* 0x000000010d037824 */ /* 0x000fe200078e0202 */
[----:B------:R-:W-:Y:S01]  /*22dc0*/  LOP3.LUT R2, R15, 0xffff, RZ, 0xc0, !PT ;  /* 0x0000ffff0f027812 */ /* 0x000fe200078ec0ff */
[----:B------:R-:W-:Y:S01]  /*22dd0*/  IMAD R20, R20, R8, RZ ;  /* 0x0000000814147224 */ /* 0x000fe200078e02ff */
[----:B------:R-:W-:Y:S01]  /*22de0*/  SHF.R.U32.HI R121, RZ, 0x10, R121 ;  /* 0x00000010ff797819 */ /* 0x000fe20000011679 */
[----:B------:R-:W-:Y:S01]  /*22df0*/  IMAD R21, R21, 0x5391, RZ ;  /* 0x0000539115157824 */ /* 0x000fe200078e02ff */
[----:B------:R-:W-:Y:S01]  /*22e00*/  LOP3.LUT R3, R3, 0xffff, RZ, 0xc0, !PT ;  /* 0x0000ffff03037812 */ /* 0x000fe200078ec0ff */
[----:B------:R-:W-:-:S02]  /*22e10*/  IMAD R2, R2, 0x25e3, RZ ;  /* 0x000025e302027824 */ /* 0x000fc400078e02ff */
[C---:B------:R-:W-:Y:S01]  /*22e20*/  IMAD.WIDE.U32 R8, R6.reuse, R8, RZ ;  /* 0x0000000806087225 */ /* 0x040fe200078e00ff */
[----:B------:R-:W-:Y:S02]  /*22e30*/  SHF.R.U32.HI R21, RZ, 0x10, R21 ;  /* 0x00000010ff157819 */ /* 0x000fe40000011615 */
[----:B------:R-:W-:Y:S01]  /*22e40*/  LEA.HI R119, R3, R119, RZ, 0x1f ;  /* 0x0000007703777211 */ /* 0x000fe200078ff8ff */
[----:B------:R-:W-:Y:S01]  /*22e50*/  IMAD R7, R6, R7, R20 ;  /* 0x0000000706077224 */ /* 0x000fe200078e0214 */
[----:B------:R-:W-:Y:S01]  /*22e60*/  IADD3 R3, PT, PT, RZ, -R21, RZ ;  /* 0x80000015ff037210 */ /* 0x000fe20007ffe0ff */
[----:B------:R-:W-:Y:S02]  /*22e70*/  IMAD.MOV R6, RZ, RZ, -R121 ;  /* 0x000000ffff067224 */ /* 0x000fe400078e0a79 */
[----:B------:R-:W-:Y:S01]  /*22e80*/  IMAD R170, R115, R170, RZ ;  /* 0x000000aa73aa7224 */ /* 0x000fe200078e02ff */
[----:B------:R-:W-:Y:S01]  /*22e90*/  SHF.R.U32.HI R115, RZ, 0x10, R2 ;  /* 0x00000010ff737819 */ /* 0x000fe20000011602 */
[----:B------:R-:W-:Y:S01]  /*22ea0*/  IMAD R191, R18, R18, RZ ;  /* 0x0000001212bf7224 */ /* 0x000fe200078e02ff */
[----:B------:R-:W-:Y:S01]  /*22eb0*/  PRMT R6, R6, 0x7710, RZ ;  /* 0x0000771006067816 */ /* 0x000fe200000000ff */
[----:B------:R-:W-:Y:S01]  /*22ec0*/  IMAD R189, R11, R11, RZ ;  /* 0x0000000b0bbd7224 */ /* 0x000fe200078e02ff */
[----:B------:R-:W-:Y:S01]  /*22ed0*/  IADD3 R2, PT, PT, RZ, -R115, RZ ;  /* 0x80000073ff027210 */ /* 0x000fe20007ffe0ff */
[----:B------:R-:W-:Y:S01]  /*22ee0*/  IMAD R178, R123, R178, RZ ;  /* 0x000000b27bb27224 */ /* 0x000fe200078e02ff */
[----:B------:R-:W-:Y:S01]  /*22ef0*/  PRMT R3, R3, 0x7710, RZ ;  /* 0x0000771003037816 */ /* 0x000fe200000000ff */
[----:B------:R-:W-:Y:S01]  /*22f00*/  IMAD.IADD R6, R12, 0x1, R6 ;  /* 0x000000010c067824 */ /* 0x000fe200078e0206 */
[----:B------:R-:W-:Y:S01]  /*22f10*/  PRMT R2, R2, 0x7710, RZ ;  /* 0x0000771002027816 */ /* 0x000fe200000000ff */
[----:B------:R-:W-:Y:S01]  /*22f20*/  IMAD R193, R164, R164, RZ ;  /* 0x000000a4a4c17224 */ /* 0x000fe200078e02ff */
[----:B------:R-:W-:Y:S01]  /*22f30*/  LOP3.LUT R123, R189, 0xffff, RZ, 0xc0, !PT ;  /* 0x0000ffffbd7b7812 */ /* 0x000fe200078ec0ff */
[----:B------:R-:W-:Y:S01]  /*22f40*/  IMAD.IADD R3, R4, 0x1, R3 ;  /* 0x0000000104037824 */ /* 0x000fe200078e0203 */
[----:B------:R-:W-:Y:S01]  /*22f50*/  LOP3.LUT R6, R6, 0xffff, RZ, 0xc0, !PT ;  /* 0x0000ffff06067812 */ /* 0x000fe200078ec0ff */
[----:B------:R-:W-:Y:S01]  /*22f60*/  IMAD.IADD R2, R15, 0x1, R2 ;  /* 0x000000010f027824 */ /* 0x000fe200078e0202 */
[----:B------:R-:W-:Y:S01]  /*22f70*/  IADD3 R9, PT, PT, R9, R7, RZ ;  /* 0x0000000709097210 */ /* 0x000fe20007ffe0ff */
[----:B------:R-:W-:Y:S01]  /*22f80*/  IMAD R186, R10, R10, RZ ;  /* 0x0000000a0aba7224 */ /* 0x000fe200078e02ff */
[----:B------:R-:W-:Y:S01]  /*22f90*/  LEA.HI R121, R6, R121, RZ, 0x1f ;  /* 0x0000007906797211 */ /* 0x000fe200078ff8ff */
[----:B------:R-:W-:Y:S01]  /*22fa0*/  IMAD R20, R200, R200, RZ ;  /* 0x000000c8c8147224 */ /* 0x000fe200078e02ff */
[----:B------:R-:W-:Y:S01]  /*22fb0*/  LOP3.LUT R6, R191, 0xffff, RZ, 0xc0, !PT ;  /* 0x0000ffffbf067812 */ /* 0x000fe200078ec0ff */
[----:B------:R-:W-:Y:S01]  /*22fc0*/  IMAD R172, R117, R172, RZ ;  /* 0x000000ac75ac7224 */ /* 0x000fe200078e02ff */
[----:B------:R-:W-:Y:S01]  /*22fd0*/  LOP3.LUT R3, R3, 0xffff, RZ, 0xc0, !PT ;  /* 0x0000ffff03037812 */ /* 0x000fe200078ec0ff */
[----:B------:R-:W-:Y:S01]  /*22fe0*/  IMAD R123, R123, 0xf10, RZ ;  /* 0x00000f107b7b7824 */ /* 0x000fe200078e02ff */
[----:B------:R-:W-:Y:S01]  /*22ff0*/  LOP3.LUT R2, R2, 0xffff, RZ, 0xc0, !PT ;  /* 0x0000ffff02027812 */ /* 0x000fe200078ec0ff */
[----:B------:R-:W-:Y:S01]  /*23000*/  IMAD R6, R6, 0xb22, RZ ;  /* 0x00000b2206067824 */ /* 0x000fe200078e02ff */
[----:B------:R-:W-:Y:S01]  /*23010*/  LEA.HI R21, R3, R21, RZ, 0x1f ;  /* 0x0000001503157211 */ /* 0x000fe200078ff8ff */
[----:B------:R-:W-:Y:S01]  /*23020*/  IMAD R187, R142, R142, RZ ;  /* 0x0000008e8ebb7224 */ /* 0x000fe200078e02ff */
[----:B------:R-:W-:Y:S01]  /*23030*/  LEA.HI R115, R2, R115, RZ, 0x1f ;  /* 0x0000007302737211 */ /* 0x000fe200078ff8ff */
[----:B------:R-:W-:Y:S01]  /*23040*/  IMAD R180, R125, R180, RZ ;  /* 0x000000b47db47224 */ /* 0x000fe200078e02ff */
[----:B------:R-:W-:Y:S01]  /*23050*/  LOP3.LUT R3, R193, 0xffff, RZ, 0xc0, !PT ;  /* 0x0000ffffc1037812 */ /* 0x000fe200078ec0ff */
[----:B------:R-:W-:Y:S01]  /*23060*/  IMAD R184, R184, R147, RZ ;  /* 0x00000093b8b87224 */ /* 0x000fe200078e02ff */
[----:B------:R-:W-:Y:S01]  /*23070*/  LOP3.LUT R2, R186, 0xffff, RZ, 0xc0, !PT ;  /* 0x0000ffffba027812 */ /* 0x000fe200078ec0ff */
[----:B------:R-:W-:Y:S01]  /*23080*/  IMAD R147, R166, R166, RZ ;  /* 0x000000a6a6937224 */ /* 0x000fe200078e02ff */
[----:B------:R-:W-:Y:S01]  /*23090*/  LOP3.LUT R117, R20, 0xffff, RZ, 0xc0, !PT ;  /* 0x0000ffff14757812 */ /* 0x000fe200078ec0ff */
[----:B------:R-:W-:Y:S01]  /*230a0*/  IMAD R3, R3, 0x8d4, RZ ;  /* 0x000008d403037824 */ /* 0x000fe200078e02ff */
[----:B------:R-:W-:Y:S01]  /*230b0*/  SHF.R.U32.HI R6, RZ, 0x10, R6 ;  /* 0x00000010ff067819 */ /* 0x000fe20000011606 */
[----:B------:R-:W-:Y:S01]  /*230c0*/  IMAD R2, R2, 0xc7d, RZ ;  /* 0x00000c7d02027824 */ /* 0x000fe200078e02ff */
[----:B------:R-:W-:Y:S01]  /*230d0*/  SHF.R.U32.HI R123, RZ, 0x10, R123 ;  /* 0x00000010ff7b7819 */ /* 0x000fe2000001167b */
[----:B------:R-:W-:Y:S01]  /*230e0*/  IMAD R117, R117, 0x20b5, RZ ;  /* 0x000020b575757824 */ /* 0x000fe200078e02ff */
[----:B------:R-:W-:Y:S01]  /*230f0*/  PRMT R6, R6, 0x9910, RZ ;  /* 0x0000991006067816 */ /* 0x000fe200000000ff */
[----:B------:R-:W-:Y:S01]  /*23100*/  IMAD R183, R183, R145, RZ ;  /* 0x00000091b7b77224 */ /* 0x000fe200078e02ff */
[----:B------:R-:W-:Y:S01]  /*23110*/  PRMT R123, R123, 0x9910, RZ ;  /* 0x000099107b7b7816 */ /* 0x000fe200000000ff */
[----:B------:R-:W-:Y:S01]  /*23120*/  IMAD R182, R188, R182, RZ ;  /* 0x000000b6bcb67224 */ /* 0x000fe200078e02ff */
[----:B------:R-:W-:Y:S01]  /*23130*/  LOP3.LUT R129, R187, 0xffff, RZ, 0xc0, !PT ;  /* 0x0000ffffbb817812 */ /* 0x000fe200078ec0ff */
        /* <DEDUP_REMOVED lines=8> */
[----:B------:R-:W-:Y:S01]  /*231c0*/  IMAD R145, R14, R14, RZ ;  /* 0x0000000e0e917224 */ /* 0x000fe200078e02ff */
[----:B------:R-:W-:Y:S01]  /*231d0*/  PRMT R2, R2, 0x9910, RZ ;  /* 0x0000991002027816 */ /* 0x000fe200000000ff */
[----:B------:R-:W-:Y:S01]  /*231e0*/  IMAD.MOV R125, RZ, RZ, -R117 ;  /* 0x000000ffff7d7224 */ /* 0x000fe200078e0a75 */
[----:B------:R-:W-:Y:S01]  /*231f0*/  IADD3 R6, PT, PT, RZ, -R6, RZ ;  /* 0x80000006ff067210 */ /* 0x000fe20007ffe0ff */
[----:B------:R-:W-:Y:S01]  /*23200*/  IMAD R3, R3, 0x1d, RZ ;  /* 0x0000001d03037824 */ /* 0x000fe200078e02ff */
[----:B------:R-:W-:Y:S01]  /*23210*/  SHF.R.U32.HI R129, RZ, 0x11, R129 ;  /* 0x00000011ff817819 */ /* 0x000fe20000011681 */
[----:B------:R-:W-:Y:S01]  /*23220*/  IMAD R2, R2, 0x29, RZ ;  /* 0x0000002902027824 */ /* 0x000fe200078e02ff */
[----:B------:R-:W-:Y:S01]  /*23230*/  PRMT R125, R125, 0x7710, RZ ;  /* 0x000077107d7d7816 */ /* 0x000fe200000000ff */
[----:B------:R-:W-:Y:S01]  /*23240*/  IMAD.MOV R3, RZ, RZ, -R3 ;  /* 0x000000ffff037224 */ /* 0x000fe200078e0a03 */
[----:B------:R-:W-:Y:S01]  /*23250*/  PRMT R6, R6, 0x7710, RZ ;  /* 0x0000771006067816 */ /* 0x000fe200000000ff */
[----:B------:R-:W-:Y:S01]  /*23260*/  IMAD.MOV R2, RZ, RZ, -R2 ;  /* 0x000000ffff027224 */ /* 0x000fe200078e0a02 */
[----:B------:R-:W-:Y:S01]  /*23270*/  PRMT R123, R123, 0x7710, RZ ;  /* 0x000077107b7b7816 */ /* 0x000fe200000000ff */
[----:B------:R-:W-:Y:S01]  /*23280*/  IMAD R188, R150, R150, RZ ;  /* 0x0000009696bc7224 */ /* 0x000fe200078e02ff */
[----:B------:R-:W-:Y:S01]  /*23290*/  PRMT R129, R129, 0x9910, RZ ;  /* 0x0000991081817816 */ /* 0x000fe200000000ff */
[----:B------:R-:W-:Y:S01]  /*232a0*/  IMAD.IADD R191, R191, 0x1, R6 ;  /* 0x00000001bfbf7824 */ /* 0x000fe200078e0206 */
[----:B------:R-:W-:Y:S01]  /*232b0*/  IADD3 R125, PT, PT, R20, R125, RZ ;  /* 0x0000007d147d7210 */ /* 0x000fe20007ffe0ff */
[----:B------:R-:W-:Y:S01]  /*232c0*/  IMAD.IADD R189, R189, 0x1, R123 ;  /* 0x00000001bdbd7824 */ /* 0x000fe200078e027b */
[----:B------:R-:W-:Y:S01]  /*232d0*/  PRMT R3, R3, 0x7710, RZ ;  /* 0x0000771003037816 */ /* 0x000fe200000000ff */
[----:B------:R-:W-:Y:S01]  /*232e0*/  IMAD R129, R129, 0x2f, RZ ;  /* 0x0000002f81817824 */ /* 0x000fe200078e02ff */
[----:B------:R-:W-:Y:S01]  /*232f0*/  LOP3.LUT R6, R147, 0xffff, RZ, 0xc0, !PT ;  /* 0x0000ffff93067812 */ /* 0x000fe200078ec0ff */
[----:B------:R-:W-:Y:S01]  /*23300*/  IMAD R123, R5, R5, RZ ;  /* 0x00000005057b7224 */ /* 0x000fe200078e02ff */
[----:B------:R-:W-:Y:S01]  /*23310*/  PRMT R2, R2, 0x7710, RZ ;  /* 0x0000771002027816 */ /* 0x000fe200000000ff */
[----:B------:R-:W-:Y:S01]  /*23320*/  IMAD R148, R136, R148, RZ ;  /* 0x0000009488947224 */ /* 0x000fe200078e02ff */
[----:B------:R-:W-:Y:S01]  /*23330*/  LOP3.LUT R125, R125, 0xffff, RZ, 0xc0, !PT ;  /* 0x0000ffff7d7d7812 */ /* 0x000fe200078ec0ff */
[----:B------:R-:W-:Y:S01]  /*23340*/  IMAD R6, R6, 0x457, RZ ;  /* 0x0000045706067824 */ /* 0x000fe200078e02ff */
[----:B------:R-:W-:Y:S01]  /*23350*/  IADD3 R193, PT, PT, R193, R3, RZ ;  /* 0x00000003c1c17210 */ /* 0x000fe20007ffe0ff */
[----:B------:R-:W-:Y:S01]  /*23360*/  IMAD.IADD R186, R186, 0x1, R2 ;  /* 0x00000001baba7824 */ /* 0x000fe200078e0202 */
[----:B------:R-:W-:Y:S01]  /*23370*/  LEA.HI R117, R125, R117, RZ, 0x1f ;  /* 0x000000757d757211 */ /* 0x000fe200078ff8ff */
[----:B------:R-:W-:Y:S01]  /*23380*/  IMAD R131, R242, R242, RZ ;  /* 0x000000f2f2837224 */ /* 0x000fe200078e02ff */
[----:B------:R-:W-:Y:S01]  /*23390*/  LOP3.LUT R3, R145, 0xffff, RZ, 0xc0, !PT ;  /* 0x0000ffff91037812 */ /* 0x000fe200078ec0ff */
[----:B------:R-:W-:Y:S01]  /*233a0*/  IMAD R124, R124, R133, RZ ;  /* 0x000000857c7c7224 */ /* 0x000fe200078e02ff */
[----:B------:R-:W-:Y:S01]  /*233b0*/  IADD3 R129, PT, PT, RZ, -R129, RZ ;  /* 0x80000081ff817210 */ /* 0x000fe20007ffe0ff */
[----:B------:R-:W-:Y:S01]  /*233c0*/  IMAD R133, R240, R240, RZ ;  /* 0x000000f0f0857224 */ /* 0x000fe200078e02ff */
[----:B------:R-:W-:Y:S01]  /*233d0*/  LOP3.LUT R125, R188, 0xffff, RZ, 0xc0, !PT ;  /* 0x0000ffffbc7d7812 */ /* 0x000fe200078ec0ff */
[----:B------:R-:W-:Y:S01]  /*233e0*/  IMAD R3, R3, 0x39b1, RZ ;  /* 0x000039b103037824 */ /* 0x000fe200078e02ff */
[----:B------:R-:W-:Y:S01]  /*233f0*/  LOP3.LUT R2, R123, 0xffff, RZ, 0xc0, !PT ;  /* 0x0000ffff7b027812 */ /* 0x000fe200078ec0ff */
[----:B------:R-:W-:Y:S01]  /*23400*/  IMAD R135, R238, R238, RZ ;  /* 0x000000eeee877224 */ /* 0x000fe200078e02ff */
[----:B------:R-:W-:Y:S01]  /*23410*/  PRMT R129, R129, 0x7710, RZ ;  /* 0x0000771081817816 */ /* 0x000fe200000000ff */
[----:B------:R-:W-:Y:S01]  /*23420*/  IMAD R125, R125, 0x1353, RZ ;  /* 0x000013537d7d7824 */ /* 0x000fe200078e02ff */
[----:B------:R-:W-:Y:S01]  /*23430*/  SHF.R.U32.HI R6, RZ, 0x10, R6 ;  /* 0x00000010ff067819 */ /* 0x000fe20000011606 */
[----:B------:R-:W-:Y:S01]  /*23440*/  IMAD R2, R2, 0x18ad, RZ ;  /* 0x000018ad02027824 */ /* 0x000fe200078e02ff */
[----:B------:R-:W-:Y:S01]  /*23450*/  SHF.R.U32.HI R3, RZ, 0x14, R3 ;  /* 0x00000014ff037819 */ /* 0x000fe20000011603 */
[----:B------:R-:W-:Y:S01]  /*23460*/  IMAD.IADD R187, R187, 0x1, R129 ;  /* 0x00000001bbbb7824 */ /* 0x000fe200078e0281 */
[----:B------:R-:W-:Y:S01]  /*23470*/  PRMT R6, R6, 0x9910, RZ ;  /* 0x0000991006067816 */ /* 0x000fe200000000ff */
[----:B------:R-:W-:Y:S01]  /*23480*/  IMAD R129, R244, R244, RZ ;  /* 0x000000f4f4817224 */ /* 0x000fe200078e02ff */
[----:B------:R-:W-:Y:S01]  /*23490*/  SHF.R.U32.HI R125, RZ, 0x12, R125 ;  /* 0x00000012ff7d7819 */ /* 0x000fe2000001167d */
[----:B------:R-:W-:Y:S01]  /*234a0*/  IMAD R120, R120, R137, RZ ;  /* 0x0000008978787224 */ /* 0x000fe200078e02ff */
[----:B------:R-:W-:Y:S01]  /*234b0*/  SHF.R.U32.HI R2, RZ, 0x13, R2 ;  /* 0x00000013ff027819 */ /* 0x000fe20000011602 */
[----:B------:R-:W-:Y:S01]  /*234c0*/  IMAD R6, R6, 0x3b, RZ ;  /* 0x0000003b06067824 */ /* 0x000fe200078e02ff */
[----:B------:R-:W-:Y:S01]  /*234d0*/  PRMT R3, R3, 0x9910, RZ ;  /* 0x0000991003037816 */ /* 0x000fe200000000ff */
[----:B------:R-:W-:Y:S01]  /*234e0*/  IMAD R181, R181, R143, RZ ;  /* 0x0000008fb5b57224 */ /* 0x000fe200078e02ff */
[----:B------:R-:W-:Y:S01]  /*234f0*/  PRMT R125, R125, 0x9910, RZ ;  /* 0x000099107d7d7816 */ /* 0x000fe200000000ff */
[----:B------:R-:W-:Y:S01]  /*23500*/  IMAD R146, R138, R146, RZ ;  /* 0x000000928a927224 */ /* 0x000fe200078e02ff */
[----:B------:R-:W-:Y:S01]  /*23510*/  PRMT R2, R2, 0x9910, RZ ;  /* 0x0000991002027816 */ /* 0x000fe200000000ff */
[----:B------:R-:W-:Y:S01]  /*23520*/  IMAD R3, R3, 0x47, RZ ;  /* 0x0000004703037824 */ /* 0x000fe200078e02ff */
[----:B------:R-:W-:Y:S01]  /*23530*/  LOP3.LUT R136, R129, 0xffff, RZ, 0xc0, !PT ;  /* 0x0000ffff81887812 */ /* 0x000fe200078ec0ff */
[----:B------:R-:W-:Y:S01]  /*23540*/  IMAD R125, R125, 0x35, RZ ;  /* 0x000000357d7d7824 */ /* 0x000fe200078e02ff */
        /* <DEDUP_REMOVED lines=8> */
[----:B------:R-:W-:Y:S01]  /*235d0*/  SHF.R.U32.HI R136, RZ, 0x15, R136 ;  /* 0x00000015ff887819 */ /* 0x000fe20000011688 */
[----:B------:R-:W-:Y:S01]  /*235e0*/  IMAD.IADD R147, R147, 0x1, R6 ;  /* 0x0000000193937824 */ /* 0x000fe200078e0206 */
[----:B------:R-:W-:Y:S01]  /*235f0*/  PRMT R125, R125, 0x7710, RZ ;  /* 0x000077107d7d7816 */ /* 0x000fe200000000ff */
[----:B------:R-:W-:Y:S01]  /*23600*/  IMAD.IADD R145, R145, 0x1, R3 ;  /* 0x0000000191917824 */ /* 0x000fe200078e0203 */
[----:B------:R-:W-:Y:S01]  /*23610*/  LOP3.LUT R6, R131, 0xffff, RZ, 0xc0, !PT ;  /* 0x0000ffff83067812 */ /* 0x000fe200078ec0ff */
[----:B------:R-:W-:Y:S01]  /*23620*/  IMAD R138, R232, R232, RZ ;  /* 0x000000e8e88a7224 */ /* 0x000fe200078e02ff */
[----:B------:R-:W-:Y:S01]  /*23630*/  PRMT R136, R136, 0x9910, RZ ;  /* 0x0000991088887816 */ /* 0x000fe200000000ff */
[----:B------:R-:W-:Y:S01]  /*23640*/  IMAD.IADD R188, R188, 0x1, R125 ;  /* 0x00000001bcbc7824 */ /* 0x000fe200078e027d */
[----:B------:R-:W-:Y:S01]  /*23650*/  PRMT R2, R2, 0x7710, RZ ;  /* 0x0000771002027816 */ /* 0x000fe200000000ff */
[----:B------:R-:W-:Y:S01]  /*23660*/  IMAD R6, R6, 0x1447, RZ ;  /* 0x0000144706067824 */ /* 0x000fe200078e02ff */
[----:B------:R-:W-:Y:S01]  /*23670*/  LOP3.LUT R3, R133, 0xffff, RZ, 0xc0, !PT ;  /* 0x0000ffff85037812 */ /* 0x000fe200078ec0ff */
[----:B------:R-:W-:Y:S01]  /*23680*/  IMAD R136, R136, 0x61, RZ ;  /* 0x0000006188887824 */ /* 0x000fe200078e02ff */
[----:B------:R-:W-:Y:S01]  /*23690*/  IADD3 R123, PT, PT, R123, R2, RZ ;  /* 0x000000027b7b7210 */ /* 0x000fe20007ffe0ff */
[----:B------:R-:W-:Y:S01]  /*236a0*/  IMAD R125, R163, R163, RZ ;  /* 0x000000a3a37d7224 */ /* 0x000fe200078e02ff */
[----:B------:R-:W-:Y:S01]  /*236b0*/  LOP3.LUT R2, R135, 0xffff, RZ, 0xc0, !PT ;  /* 0x0000ffff87027812 */ /* 0x000fe200078ec0ff */
[----:B------:R-:W-:Y:S01]  /*236c0*/  IMAD.MOV R136, RZ, RZ, -R136 ;  /* 0x000000ffff887224 */ /* 0x000fe200078e0a88 */
[----:B------:R-:W-:Y:S01]  /*236d0*/  SHF.R.U32.HI R6, RZ, 0x13, R6 ;  /* 0x00000013ff067819 */ /* 0x000fe20000011606 */
[----:B------:R-:W-:Y:S01]  /*236e0*/  IMAD R3, R3, 0x4f89, RZ ;  /* 0x00004f8903037824 */ /* 0x000fe200078e02ff */
[----:B------:R-:W-:Y:S01]  /*236f0*/  LOP3.LUT R137, R125, 0xffff, RZ, 0xc0, !PT ;  /* 0x0000ffff7d897812 */ /* 0x000fe200078ec0ff */
[----:B------:R-:W-:Y:S01]  /*23700*/  IMAD R2, R2, 0x4c9, RZ ;  /* 0x000004c902027824 */ /* 0x000fe200078e02ff */
[----:B------:R-:W-:Y:S01]  /*23710*/  PRMT R6, R6, 0x9910, RZ ;  /* 0x0000991006067816 */ /* 0x000fe200000000ff */
        /* <DEDUP_REMOVED lines=9> */
[----:B------:R-:W-:Y:S01]  /*237b0*/  PRMT R2, R2, 0x9910, RZ ;  /* 0x0000991002027816 */ /* 0x000fe200000000ff */
[----:B------:R-:W-:Y:S01]  /*237c0*/  IMAD.MOV R6, RZ, RZ, -R6 ;  /* 0x000000ffff067224 */ /* 0x000fe200078e0a06 */
[----:B------:R-:W-:Y:S01]  /*237d0*/  SHF.R.U32.HI R137, RZ, 0x13, R137 ;  /* 0x00000013ff897819 */ /* 0x000fe20000011689 */
[----:B------:R-:W-:Y:S01]  /*237e0*/  IMAD R3, R3, 0x67, RZ ;  /* 0x0000006703037824 */ /* 0x000fe200078e02ff */
[----:B------:R-:W-:Y:S01]  /*237f0*/  LOP3.LUT R143, R136, 0xffff, RZ, 0xc0, !PT ;  /* 0x0000ffff888f7812 */ /* 0x000fe200078ec0ff */
[----:B------:R-:W-:Y:S01]  /*23800*/  IMAD R2, R2, 0x6b, RZ ;  /* 0x0000006b02027824 */ /* 0x000fe200078e02ff */
[----:B------:R-:W-:Y:S01]  /*23810*/  PRMT R137, R137, 0x9910, RZ ;  /* 0x0000991089897816 */ /* 0x000fe200000000ff */
[----:B------:R-:W-:Y:S01]  /*23820*/  IMAD.MOV R3, RZ, RZ, -R3 ;  /* 0x000000ffff037224 */ /* 0x000fe200078e0a03 */
[----:B------:R-:W-:Y:S01]  /*23830*/  PRMT R6, R6, 0x7710, RZ ;  /* 0x0000771006067816 */ /* 0x000fe200000000ff */
[----:B------:R-:W-:Y:S01]  /*23840*/  IMAD R143, R143, 0x244, RZ ;  /* 0x000002448f8f7824 */ /* 0x000fe200078e02ff */
[----:B------:R-:W-:Y:S01]  /*23850*/  IADD3 R2, PT, PT, RZ, -R2, RZ ;  /* 0x80000002ff027210 */ /* 0x000fe20007ffe0ff */
[----:B------:R-:W-:Y:S01]  /*23860*/  IMAD R137, R137, 0x59, RZ ;  /* 0x0000005989897824 */ /* 0x000fe200078e02ff */
[----:B------:R-:W-:Y:S01]  /*23870*/  IADD3 R131, PT, PT, R131, R6, RZ ;  /* 0x0000000683837210 */ /* 0x000fe20007ffe0ff */
[----:B------:R-:W-:Y:S01]  /*23880*/  IMAD R116, R116, R139, RZ ;  /* 0x0000008b74747224 */ /* 0x000fe200078e02ff */
[----:B------:R-:W-:Y:S01]  /*23890*/  PRMT R3, R3, 0x7710, RZ ;  /* 0x0000771003037816 */ /* 0x000fe200000000ff */
[----:B------:R-:W-:Y:S01]  /*238a0*/  IMAD.MOV R137, RZ, RZ, -R137 ;  /* 0x000000ffff897224 */ /* 0x000fe200078e0a89 */
[----:B------:R-:W-:Y:S01]  /*238b0*/  LOP3.LUT R6, R138, 0xffff, RZ, 0xc0, !PT ;  /* 0x0000ffff8a067812 */ /* 0x000fe200078ec0ff */
[----:B------:R-:W-:Y:S01]  /*238c0*/  IMAD R139, R230, R230, RZ ;  /* 0x000000e6e68b7224 */ /* 0x000fe200078e02ff */
[----:B------:R-:W-:Y:S01]  /*238d0*/  PRMT R2, R2, 0x7710, RZ ;  /* 0x0000771002027816 */ /* 0x000fe200000000ff */
[----:B------:R-:W-:Y:S01]  /*238e0*/  IMAD R140, R228, R228, RZ ;  /* 0x000000e4e48c7224 */ /* 0x000fe200078e02ff */
[----:B------:R-:W-:Y:S01]  /*238f0*/  SHF.R.U32.HI R143, RZ, 0x10, R143 ;  /* 0x00000010ff8f7819 */ /* 0x000fe2000001168f */
[----:B------:R-:W-:Y:S01]  /*23900*/  IMAD.IADD R133, R133, 0x1, R3 ;  /* 0x0000000185857824 */ /* 0x000fe200078e0203 */
[----:B------:R-:W-:Y:S01]  /*23910*/  PRMT R137, R137, 0x7710, RZ ;  /* 0x0000771089897816 */ /* 0x000fe200000000ff */
[----:B------:R-:W-:Y:S01]  /*23920*/  IMAD R6, R6, 0x3e89, RZ ;  /* 0x00003e8906067824 */ /* 0x000fe200078e02ff */
[----:B------:R-:W-:Y:S01]  /*23930*/  PRMT R143, R143, 0x9910, RZ ;  /* 0x000099108f8f7816 */ /* 0x000fe200000000ff */
[----:B------:R-:W-:Y:S01]  /*23940*/  IMAD.IADD R135, R135, 0x1, R2 ;  /* 0x0000000187877824 */ /* 0x000fe200078e0202 */
[----:B------:R-:W-:Y:S01]  /*23950*/  LOP3.LUT R3, R139, 0xffff, RZ, 0xc0, !PT ;  /* 0x0000ffff8b037812 */ /* 0x000fe200078ec0ff */
[----:B------:R-:W-:Y:S01]  /*23960*/  IMAD R179, R179, R141, RZ ;  /* 0x0000008db3b37224 */ /* 0x000fe200078e02ff */
[----:B------:R-:W-:Y:S01]  /*23970*/  LOP3.LUT R2, R140, 0xffff, RZ, 0xc0, !PT ;  /* 0x0000ffff8c027812 */ /* 0x000fe200078ec0ff */
[----:B------:R-:W-:Y:S01]  /*23980*/  IMAD R143, R143, 0x71, RZ ;  /* 0x000000718f8f7824 */ /* 0x000fe200078e02ff */
[----:B------:R-:W-:Y:S01]  /*23990*/  IADD3 R125, PT, PT, R125, R137, RZ ;  /* 0x000000897d7d7210 */ /* 0x000fe20007ffe0ff */
[----:B------:R-:W-:Y:S01]  /*239a0*/  IMAD R137, R234, R234, RZ ;  /* 0x000000eaea897224 */ /* 0x000fe200078e02ff */
[----:B------:R-:W-:Y:S01]  /*239b0*/  SHF.R.U32.HI R6, RZ, 0x15, R6 ;  /* 0x00000015ff067819 */ /* 0x000fe20000011606 */
[----:B------:R-:W-:Y:S01]  /*239c0*/  IMAD R3, R3, 0xef2f, RZ ;  /* 0x0000ef2f03037824 */ /* 0x000fe200078e02ff */
[----:B------:R-:W-:Y:S01]  /*239d0*/  PRMT R142, R142, 0x9910, RZ ;  /* 0x000099108e8e7816 */ /* 0x000fe200000000ff */
[----:B------:R-:W-:Y:S01]  /*239e0*/  IMAD R2, R2, 0x36fb, RZ ;  /* 0x000036fb02027824 */ /* 0x000fe200078e02ff */
[----:B------:R-:W-:Y:S01]  /*239f0*/  PRMT R6, R6, 0x9910, RZ ;  /* 0x0000991006067816 */ /* 0x000fe200000000ff */
[----:B------:R-:W-:Y:S01]  /*23a00*/  IMAD.MOV R143, RZ, RZ, -R143 ;  /* 0x000000ffff8f7224 */ /* 0x000fe200078e0a8f */
[----:B------:R-:W-:Y:S01]  /*23a10*/  LOP3.LUT R141, R137, 0xffff, RZ, 0xc0, !PT ;  /* 0x0000ffff898d7812 */ /* 0x000fe200078ec0ff */
[----:B------:R-:W-:Y:S01]  /*23a20*/  IMAD R185, R185, R149, RZ ;  /* 0x00000095b9b97224 */ /* 0x000fe200078e02ff */
        /* <DEDUP_REMOVED lines=8> */
[----:B------:R-:W-:Y:S01]  /*23ab0*/  PRMT R2, R2, 0x9910, RZ ;  /* 0x0000991002027816 */ /* 0x000fe200000000ff */
[----:B------:R-:W-:Y:S01]  /*23ac0*/  IMAD.IADD R136, R136, 0x1, R143 ;  /* 0x0000000188887824 */ /* 0x000fe200078e028f */
[----:B------:R-:W-:Y:S01]  /*23ad0*/  IADD3 R6, PT, PT, RZ, -R6, RZ ;  /* 0x80000006ff067210 */ /* 0x000fe20007ffe0ff */
[----:B------:R-:W-:Y:S01]  /*23ae0*/  IMAD R3, R3, 0x89, RZ ;  /* 0x0000008903037824 */ /* 0x000fe200078e02ff */
[----:B------:R-:W-:Y:S01]  /*23af0*/  SHF.R.U32.HI R141, RZ, 0x14, R141 ;  /* 0x00000014ff8d7819 */ /* 0x000fe2000001168d */
[----:B------:R-:W-:Y:S01]  /*23b00*/  IMAD R2, R2, 0x95, RZ ;  /* 0x0000009502027824 */ /* 0x000fe200078e02ff */
[----:B------:R-:W-:Y:S01]  /*23b10*/  LOP3.LUT R155, R151, 0xffff, RZ, 0xc0, !PT ;  /* 0x0000ffff979b7812 */ /* 0x000fe200078ec0ff */
[----:B------:R-:W-:Y:S01]  /*23b20*/  IMAD.MOV R3, RZ, RZ, -R3 ;  /* 0x000000ffff037224 */ /* 0x000fe200078e0a03 */
[----:B------:R-:W-:Y:S01]  /*23b30*/  LOP3.LUT R143, R149, 0xffff, RZ, 0xc0, !PT ;  /* 0x0000ffff958f7812 */ /* 0x000fe200078ec0ff */
[----:B------:R-:W-:Y:S01]  /*23b40*/  IMAD R165, R222, R222, RZ ;  /* 0x000000dedea57224 */ /* 0x000fe200078e02ff */
[----:B------:R-:W-:Y:S01]  /*23b50*/  PRMT R6, R6, 0x7710, RZ ;  /* 0x0000771006067816 */ /* 0x000fe200000000ff */
[----:B------:R-:W-:Y:S01]  /*23b60*/  IMAD R155, R155, 0x6c81, RZ ;  /* 0x00006c819b9b7824 */ /* 0x000fe200078e02ff */
[----:B------:R-:W-:Y:S01]  /*23b70*/  PRMT R141, R141, 0x9910, RZ ;  /* 0x000099108d8d7816 */ /* 0x000fe200000000ff */
[----:B------:R-:W-:Y:S01]  /*23b80*/  IMAD R143, R143, 0xd0b7, RZ ;  /* 0x0000d0b78f8f7824 */ /* 0x000fe200078e02ff */
[----:B------:R-:W-:Y:S01]  /*23b90*/  IADD3 R2, PT, PT, RZ, -R2, RZ ;  /* 0x80000002ff027210 */ /* 0x000fe20007ffe0ff */
[----:B------:R-:W-:Y:S01]  /*23ba0*/  IMAD.IADD R138, R138, 0x1, R6 ;  /* 0x000000018a8a7824 */ /* 0x000fe200078e0206 */
[----:B------:R-:W-:Y:S01]  /*23bb0*/  PRMT R3, R3, 0x7710, RZ ;  /* 0x0000771003037816 */ /* 0x000fe200000000ff */
[----:B------:R-:W-:Y:S01]  /*23bc0*/  IMAD.WIDE.U32 R6, R9, -0x55555555, RZ ;  /* 0xaaaaaaab09067825 */ /* 0x000fe200078e00ff */
[----:B------:R-:W-:-:S02]  /*23bd0*/  PRMT R2, R2, 0x7710, RZ ;  /* 0x0000771002027816 */ /* 0x000fc400000000ff */
[----:B------:R-:W-:Y:S01]  /*23be0*/  LOP3.LUT R153, R165, 0xffff, RZ, 0xc0, !PT ;  /* 0x0000ffffa5997812 */ /* 0x000fe200078ec0ff */
[----:B------:R-:W-:Y:S01]  /*23bf0*/  IMAD R141, R141, 0x7f, RZ ;  /* 0x0000007f8d8d7824 */ /* 0x000fe200078e02ff */
[----:B------:R-:W-:Y:S01]  /*23c00*/  SHF.R.U32.HI R155, RZ, 0x16, R155 ;  /* 0x00000016ff9b7819 */ /* 0x000fe2000001169b */
[----:B------:R-:W-:Y:S01]  /*23c10*/  IMAD.IADD R139, R139, 0x1, R3 ;  /* 0x000000018b8b7824 */ /* 0x000fe200078e0203 */
[----:B------:R-:W-:Y:S01]  /*23c20*/  SHF.R.U32.HI R143, RZ, 0x17, R143 ;  /* 0x00000017ff8f7819 */ /* 0x000fe2000001168f */
[----:B------:R-:W-:Y:S01]  /*23c30*/  IMAD.IADD R140, R140, 0x1, R2 ;  /* 0x000000018c8c7824 */ /* 0x000fe200078e0202 */
[----:B------:R-:W-:Y:S01]  /*23c40*/  IADD3 R141, PT, PT, RZ, -R141, RZ ;  /* 0x8000008dff8d7210 */ /* 0x000fe20007ffe0ff */
[C---:B------:R-:W-:Y:S01]  /*23c50*/  IMAD.WIDE.U32 R2, R8.reuse, -0x55555555, RZ ;  /* 0xaaaaaaab08027825 */ /* 0x040fe200078e00ff */
[----:B------:R-:W-:Y:S02]  /*23c60*/  PRMT R155, R155, 0x9910, RZ ;  /* 0x000099109b9b7816 */ /* 0x000fe400000000ff */
[----:B------:R-:W-:Y:S01]  /*23c70*/  PRMT R143, R143, 0x9910, RZ ;  /* 0x000099108f8f7816 */ /* 0x000fe200000000ff */
[----:B------:R-:W-:Y:S01]  /*23c80*/  IMAD.WIDE.U32 R6, P0, R8, -0x55555556, R6 ;  /* 0xaaaaaaaa08067825 */ /* 0x000fe20007800006 */
[----:B------:R-:W-:-:S02]  /*23c90*/  PRMT R141, R141, 0x7710, RZ ;  /* 0x000077108d8d7816 */ /* 0x000fc400000000ff */
[----:B------:R-:W-:Y:S01]  /*23ca0*/  PRMT R187, R187, 0x9910, RZ ;  /* 0x00009910bbbb7816 */ /* 0x000fe200000000ff */
[----:B------:R-:W-:Y:S01]  /*23cb0*/  IMAD R153, R153, 0x1921, RZ ;  /* 0x0000192199997824 */ /* 0x000fe200078e02ff */
[----:B------:R-:W-:Y:S01]  /*23cc0*/  IADD3 RZ, P1, PT, R3, R6, RZ ;  /* 0x0000000603ff7210 */ /* 0x000fe20007f3e0ff */
[----:B------:R-:W-:Y:S01]  /*23cd0*/  IMAD R177, R214, R214, RZ ;  /* 0x000000d6d6b17224 */ /* 0x000fe200078e02ff */
[----:B------:R-:W-:Y:S01]  /*23ce0*/  PRMT R166, R166, 0x9910, RZ ;  /* 0x00009910a6a67816 */ /* 0x000fe200000000ff */
[----:B------:R-:W-:Y:S01]  /*23cf0*/  IMAD R169, R216, R216, RZ ;  /* 0x000000d8d8a97224 */ /* 0x000fe200078e02ff */
        /* <DEDUP_REMOVED lines=17> */
[----:B------:R-:W-:Y:S01]  /*23e10*/  IMAD R157, R208, R208, RZ ;  /* 0x000000d0d09d7224 */ /* 0x000fe200078e02ff */
[----:B------:R-:W-:Y:S01]  /*23e20*/  IADD3 R141, PT, PT, R151, R2, RZ ;  /* 0x00000002978d7210 */ /* 0x000fe20007ffe0ff */
[----:B------:R-:W-:Y:S01]  /*23e30*/  IMAD.IADD R143, R149, 0x1, R143 ;  /* 0x00000001958f7824 */ /* 0x000fe200078e028f */
[----:B------:R-:W-:Y:S01]  /*23e40*/  SHF.R.U32.HI R149, RZ, 0x13, R155 ;  /* 0x00000013ff957819 */ /* 0x000fe2000001169b */
[----:B------:R-:W-:Y:S01]  /*23e50*/  IMAD.MOV R2, RZ, RZ, -R153 ;  /* 0x000000ffff027224 */ /* 0x000fe200078e0a99 */
[----:B------:R-:W-:Y:S01]  /*23e60*/  PRMT R6, R6, 0x9910, RZ ;  /* 0x0000991006067816 */ /* 0x000fe200000000ff */
[----:B------:R-:W-:Y:S01]  /*23e70*/  IMAD R155, R212, R212, RZ ;  /* 0x000000d4d49b7224 */ /* 0x000fe200078e02ff */
[----:B------:R-:W-:Y:S01]  /*23e80*/  PRMT R149, R149, 0x9910, RZ ;  /* 0x0000991095957816 */ /* 0x000fe200000000ff */
[----:B------:R-:W-:Y:S01]  /*23e90*/  IMAD R167, R206, R206, RZ ;  /* 0x000000cecea77224 */ /* 0x000fe200078e02ff */
[----:B------:R-:W-:Y:S01]  /*23ea0*/  PRMT R2, R2, 0x7710, RZ ;  /* 0x0000771002027816 */ /* 0x000fe200000000ff */
[----:B------:R-:W-:Y:S01]  /*23eb0*/  IMAD R6, R6, 0xb5, RZ ;  /* 0x000000b506067824 */ /* 0x000fe200078e02ff */
[----:B------:R-:W-:Y:S01]  /*23ec0*/  LOP3.LUT R3, R155, 0xffff, RZ, 0xc0, !PT ;  /* 0x0000ffff9b037812 */ /* 0x000fe200078ec0ff */
[----:B------:R-:W-:Y:S01]  /*23ed0*/  IMAD R250, R142, R187, RZ ;  /* 0x000000bb8efa7224 */ /* 0x000fe200078e02ff */
[----:B------:R-:W-:Y:S01]  /*23ee0*/  IADD3 R165, PT, PT, R165, R2, RZ ;  /* 0x00000002a5a57210 */ /* 0x000fe20007ffe0ff */
[----:B------:R-:W-:Y:S01]  /*23ef0*/  IMAD.HI.U32 R142, R158, 0xc5fe75, RZ ;  /* 0x00c5fe759e8e7827 */ /* 0x000fe200078e00ff */
[----:B------:R-:W-:-:S02]  /*23f00*/  LOP3.LUT R2, R157, 0xffff, RZ, 0xc0, !PT ;  /* 0x0000ffff9d027812 */ /* 0x000fc400078ec0ff */
[----:B------:R-:W-:Y:S01]  /*23f10*/  IADD3 R6, PT, PT, RZ, -R6, RZ ;  /* 0x80000006ff067210 */ /* 0x000fe20007ffe0ff */
[----:B------:R-:W-:Y:S01]  /*23f20*/  IMAD R3, R3, 0xab9, RZ ;  /* 0x00000ab903037824 */ /* 0x000fe200078e02ff */
[----:B------:R-:W-:Y:S01]  /*23f30*/  PRMT R123, R123, 0x9910, RZ ;  /* 0x000099107b7b7816 */ /* 0x000fe200000000ff */
[----:B------:R-:W-:Y:S01]  /*23f40*/  IMAD R2, R2, 0x532b, RZ ;  /* 0x0000532b02027824 */ /* 0x000fe200078e02ff */
[----:B------:R-:W-:Y:S01]  /*23f50*/  PRMT R6, R6, 0x7710, RZ ;  /* 0x0000771006067816 */ /* 0x000fe200000000ff */
[----:B------:R-:W-:Y:S01]  /*23f60*/  IMAD R153, R204, R204, RZ ;  /* 0x000000cccc997224 */ /* 0x000fe200078e02ff */
[----:B------:R-:W-:Y:S01]  /*23f70*/  SHF.R.U32.HI R3, RZ, 0x13, R3 ;  /* 0x00000013ff037819 */ /* 0x000fe20000011603 */
[----:B------:R-:W-:Y:S01]  /*23f80*/  IMAD R173, R198, R198, RZ ;  /* 0x000000c6c6ad7224 */ /* 0x000fe200078e02ff */
[----:B------:R-:W-:Y:S01]  /*23f90*/  IADD3 R177, PT, PT, R177, R6, RZ ;  /* 0x00000006b1b17210 */ /* 0x000fe20007ffe0ff */
[----:B------:R-:W-:Y:S01]  /*23fa0*/  IMAD R158, R142, -0x14b, R158 ;  /* 0xfffffeb58e9e7824 */ /* 0x000fe200078e029e */
[----:B------:R-:W-:Y:S01]  /*23fb0*/  SHF.R.U32.HI R2, RZ, 0x16, R2 ;  /* 0x00000016ff027819 */ /* 0x000fe20000011602 */
[----:B------:R-:W-:Y:S01]  /*23fc0*/  IMAD.HI.U32 R142, R154, 0xbcdd54, RZ ;  /* 0x00bcdd549a8e7827 */ /* 0x000fe200078e00ff */
[----:B------:R-:W-:-:S02]  /*23fd0*/  LOP3.LUT R6, R167, 0xffff, RZ, 0xc0, !PT ;  /* 0x0000ffffa7067812 */ /* 0x000fc400078ec0ff */
[----:B------:R-:W-:Y:S01]  /*23fe0*/  PRMT R3, R3, 0x9910, RZ ;  /* 0x0000991003037816 */ /* 0x000fe200000000ff */
[----:B------:R-:W-:Y:S01]  /*23ff0*/  IMAD R154, R142, -0x15b, R154 ;  /* 0xfffffea58e9a7824 */ /* 0x000fe200078e029a */
        /* <DEDUP_REMOVED lines=9> */
[----:B------:R-:W-:Y:S01]  /*24090*/  IMAD.MOV R2, RZ, RZ, -R2 ;  /* 0x000000ffff027224 */ /* 0x000fe200078e0a02 */
[----:B------:R-:W-:Y:S01]  /*240a0*/  PRMT R6, R6, 0x9910, RZ ;  /* 0x0000991006067816 */ /* 0x000fe200000000ff */
[----:B------:R-:W-:Y:S01]  /*240b0*/  IMAD.HI.U32 R142, R152, 0xbbc841, RZ ;  /* 0x00bbc841988e7827 */ /* 0x000fe200078e00ff */
[----:B------:R-:W-:-:S02]  /*240c0*/  PRMT R3, R3, 0x7710, RZ ;  /* 0x0000771003037816 */ /* 0x000fc400000000ff */
[----:B------:R-:W-:Y:S01]  /*240d0*/  PRMT R2, R2, 0x7710, RZ ;  /* 0x0000771002027816 */ /* 0x000fe200000000ff */
[----:B------:R-:W-:Y:S01]  /*240e0*/  IMAD R6, R6, 0xc7, RZ ;  /* 0x000000c706067824 */ /* 0x000fe200078e02ff */
[----:B------:R-:W-:Y:S01]  /*240f0*/  PRMT R125, R125, 0x9910, RZ ;  /* 0x000099107d7d7816 */ /* 0x000fe200000000ff */
[----:B------:R-:W-:Y:S01]  /*24100*/  IMAD.IADD R155, R155, 0x1, R3 ;  /* 0x000000019b9b7824 */ /* 0x000fe200078e0203 */
[----:B------:R-:W-:Y:S01]  /*24110*/  LOP3.LUT R3, R153, 0xffff, RZ, 0xc0, !PT ;  /* 0x0000ffff99037812 */ /* 0x000fe200078ec0ff */
[----:B------:R-:W-:Y:S01]  /*24120*/  IMAD.IADD R157, R157, 0x1, R2 ;  /* 0x000000019d9d7824 */ /* 0x000fe200078e0202 */
[----:B------:R-:W-:Y:S01]  /*24130*/  LOP3.LUT R2, R173, 0xffff, RZ, 0xc0, !PT ;  /* 0x0000ffffad027812 */ /* 0x000fe200078ec0ff */
[----:B------:R-:W-:Y:S01]  /*24140*/  IMAD R151, R196, R196, RZ ;  /* 0x000000c4c4977224 */ /* 0x000fe200078e02ff */
[----:B------:R-:W-:Y:S01]  /*24150*/  IADD3 R6, PT, PT, RZ, -R6, RZ ;  /* 0x80000006ff067210 */ /* 0x000fe20007ffe0ff */
[----:B------:R-:W-:Y:S01]  /*24160*/  IMAD R3, R3, 0x9b4d, RZ ;  /* 0x00009b4d03037824 */ /* 0x000fe200078e02ff */
[----:B------:R-:W-:Y:S01]  /*24170*/  PRMT R131, R131, 0x9910, RZ ;  /* 0x0000991083837816 */ /* 0x000fe200000000ff */
[----:B------:R-:W-:Y:S01]  /*24180*/  IMAD R2, R2, 0x11e3, RZ ;  /* 0x000011e302027824 */ /* 0x000fe200078e02ff */
[----:B------:R-:W-:Y:S01]  /*24190*/  PRMT R6, R6, 0x7710, RZ ;  /* 0x0000771006067816 */ /* 0x000fe200000000ff */
[----:B------:R-:W-:Y:S01]  /*241a0*/  IMAD R152, R142, -0x15d, R152 ;  /* 0xfffffea38e987824 */ /* 0x000fe200078e0298 */
[----:B------:R-:W-:Y:S01]  /*241b0*/  SHF.R.U32.HI R3, RZ, 0x17, R3 ;  /* 0x00000017ff037819 */ /* 0x000fe20000011603 */
[----:B------:R-:W-:Y:S01]  /*241c0*/  IMAD.HI.U32 R142, R146, 0xb2927d, RZ ;  /* 0x00b2927d928e7827 */ /* 0x000fe200078e00ff */
[----:B------:R-:W-:-:S02]  /*241d0*/  SHF.R.U32.HI R2, RZ, 0x14, R2 ;  /* 0x00000014ff027819 */ /* 0x000fc40000011602 */
[----:B------:R-:W-:Y:S01]  /*241e0*/  PRMT R3, R3, 0x9910, RZ ;  /* 0x0000991003037816 */ /* 0x000fe200000000ff */
[----:B------:R-:W-:Y:S01]  /*241f0*/  IMAD.IADD R167, R167, 0x1, R6 ;  /* 0x00000001a7a77824 */ /* 0x000fe200078e0206 */
[----:B------:R-:W-:Y:S01]  /*24200*/  LOP3.LUT R6, R151, 0xffff, RZ, 0xc0, !PT ;  /* 0x0000ffff97067812 */ /* 0x000fe200078ec0ff */
[----:B------:R-:W-:Y:S01]  /*24210*/  IMAD R146, R142, -0x16f, R146 ;  /* 0xfffffe918e927824 */ /* 0x000fe200078e0292 */
[----:B------:R-:W-:Y:S01]  /*24220*/  PRMT R2, R2, 0x9910, RZ ;  /* 0x0000991002027816 */ /* 0x000fe200000000ff */
[----:B------:R-:W-:Y:S01]  /*24230*/  IMAD.HI.U32 R142, R179, 0xaceb10, RZ ;  /* 0x00aceb10b38e7827 */ /* 0x000fe200078e00ff */
[----:B------:R-:W-:Y:S02]  /*24240*/  PRMT R135, R135, 0x9910, RZ ;  /* 0x0000991087877816 */ /* 0x000fe400000000ff */
[----:B------:R-:W-:Y:S01]  /*24250*/  PRMT R236, R236, 0x9910, RZ ;  /* 0x00009910ecec7816 */ /* 0x000fe200000000ff */
[----:B------:R-:W-:Y:S01]  /*24260*/  IMAD R6, R6, 0x8ca3, RZ ;  /* 0x00008ca306067824 */ /* 0x000fe200078e02ff */
[----:B------:R-:W-:Y:S01]  /*24270*/  PRMT R137, R137, 0x9910, RZ ;  /* 0x0000991089897816 */ /* 0x000fe200000000ff */
[----:B------:R-:W-:Y:S01]  /*24280*/  IMAD R142, R142, -0x17b, R179 ;  /* 0xfffffe858e8e7824 */ /* 0x000fe200078e02b3 */
[----:B------:R-:W-:Y:S01]  /*24290*/  PRMT R136, R136, 0x9910, RZ ;  /* 0x0000991088887816 */ /* 0x000fe200000000ff */
[----:B------:R-:W-:Y:S01]  /*242a0*/  IMAD R3, R3, 0xd3, RZ ;  /* 0x000000d303037824 */ /* 0x000fe200078e02ff */
[----:B------:R-:W-:Y:S01]  /*242b0*/  SHF.R.U32.HI R6, RZ, 0x17, R6 ;  /* 0x00000017ff067819 */ /* 0x000fe20000011606 */
[----:B------:R-:W-:Y:S01]  /*242c0*/  IMAD.HI.U32 R179, R116, 0xa87918, RZ ;  /* 0x00a8791874b37827 */ /* 0x000fe200078e00ff */
[----:B------:R-:W-:-:S02]  /*242d0*/  LOP3.LUT R121, R121, 0xffff, RZ, 0xc0, !PT ;  /* 0x0000ffff79797812 */ /* 0x000fc400078ec0ff */
[----:B------:R-:W-:Y:S01]  /*242e0*/  PRMT R6, R6, 0x9910, RZ ;  /* 0x0000991006067816 */ /* 0x000fe200000000ff */
[----:B------:R-:W-:Y:S01]  /*242f0*/  IMAD R2, R2, 0xe5, RZ ;  /* 0x000000e502027824 */ /* 0x000fe200078e02ff */
[----:B------:R-:W-:Y:S01]  /*24300*/  SHF.R.U32.HI R121, RZ, 0x7, R121 ;  /* 0x00000007ff797819 */ /* 0x000fe20000011679 */
[----:B------:R-:W-:Y:S01]  /*24310*/  IMAD.MOV R3, RZ, RZ, -R3 ;  /* 0x000000ffff037224 */ /* 0x000fe200078e0a03 */
[----:B------:R-:W-:Y:S01]  /*24320*/  LOP3.LUT R21, R21, 0xffff, RZ, 0xc0, !PT ;  /* 0x0000ffff15157812 */ /* 0x000fe200078ec0ff */
[----:B------:R-:W-:Y:S01]  /*24330*/  IMAD R116, R179, -0x185, R116 ;  /* 0xfffffe7bb3747824 */ /* 0x000fe200078e0274 */
[----:B------:R-:W-:Y:S01]  /*24340*/  IADD3 R2, PT, PT, RZ, -R2, RZ ;  /* 0x80000002ff027210 */ /* 0x000fe20007ffe0ff */
[----:B------:R-:W-:Y:S01]  /*24350*/  IMAD.HI.U32 R179, R120, 0xa03c17, RZ ;  /* 0x00a03c1778b37827 */ /* 0x000fe200078e00ff */
[----:B------:R-:W-:Y:S02]  /*24360*/  PRMT R3, R3, 0x7710, RZ ;  /* 0x0000771003037816 */ /* 0x000fe400000000ff */
[----:B------:R-:W-:Y:S01]  /*24370*/  PRMT R2, R2, 0x7710, RZ ;  /* 0x0000771002027816 */ /* 0x000fe200000000ff */
[----:B------:R-:W-:Y:S01]  /*24380*/  IMAD R120, R179, -0x199, R120 ;  /* 0xfffffe67b3787824 */ /* 0x000fe200078e0278 */
[----:B------:R-:W-:Y:S01]  /*24390*/  PRMT R121, R121, 0x9910, RZ ;  /* 0x0000991079797816 */ /* 0x000fe200000000ff */
[----:B------:R-:W-:Y:S01]  /*243a0*/  IMAD R159, R192, R192, RZ ;  /* 0x000000c0c09f7224 */ /* 0x000fe200078e02ff */
[----:B------:R-:W-:Y:S01]  /*243b0*/  SHF.R.U32.HI R21, RZ, 0x7, R21 ;  /* 0x00000007ff157819 */ /* 0x000fe20000011615 */
[----:B------:R-:W-:Y:S01]  /*243c0*/  IMAD.HI.U32 R179, R124, 0x975a76, RZ ;  /* 0x00975a767cb37827 */ /* 0x000fe200078e00ff */
[----:B------:R-:W-:-:S02]  /*243d0*/  PRMT R138, R138, 0x9910, RZ ;  /* 0x000099108a8a7816 */ /* 0x000fc400000000ff */
[----:B------:R-:W-:Y:S01]  /*243e0*/  PRMT R11, R11, 0x9910, RZ ;  /* 0x000099100b0b7816 */ /* 0x000fe200000000ff */
[----:B------:R-:W-:Y:S01]  /*243f0*/  IMAD R161, R194, R194, RZ ;  /* 0x000000c2c2a17224 */ /* 0x000fe200078e02ff */
[----:B------:R-:W-:Y:S01]  /*24400*/  PRMT R18, R18, 0x9910, RZ ;  /* 0x0000991012127816 */ /* 0x000fe200000000ff */
[----:B------:R-:W-:Y:S01]  /*24410*/  IMAD R6, R6, 0xe9, RZ ;  /* 0x000000e906067824 */ /* 0x000fe200078e02ff */
[----:B------:R-:W-:Y:S01]  /*24420*/  PRMT R21, R21, 0x9910, RZ ;  /* 0x0000991015157816 */ /* 0x000fe200000000ff */
[----:B------:R-:W-:Y:S01]  /*24430*/  IMAD.IADD R153, R153, 0x1, R3 ;  /* 0x0000000199997824 */ /* 0x000fe200078e0203 */
[----:B------:R-:W-:Y:S01]  /*24440*/  LOP3.LUT R3, R159, 0xffff, RZ, 0xc0, !PT ;  /* 0x0000ffff9f037812 */ /* 0x000fe200078ec0ff */
[----:B------:R-:W-:Y:S01]  /*24450*/  IMAD R124, R179, -0x1b1, R124 ;  /* 0xfffffe4fb37c7824 */ /* 0x000fe200078e027c */
[----:B------:R-:W-:Y:S01]  /*24460*/  IADD3 R6, PT, PT, RZ, -R6, RZ ;  /* 0x80000006ff067210 */ /* 0x000fe20007ffe0ff */
[----:B------:R-:W-:Y:S01]  /*24470*/  IMAD.HI.U32 R179, R130, 0x8f67a2, RZ ;  /* 0x008f67a282b37827 */ /* 0x000fe200078e00ff */
[----:B------:R-:W-:-:S02]  /*24480*/  PRMT R189, R189, 0x9910, RZ ;  /* 0x00009910bdbd7816 */ /* 0x000fc400000000ff */
[----:B------:R-:W-:Y:S01]  /*24490*/  PRMT R6, R6, 0x7710, RZ ;  /* 0x0000771006067816 */ /* 0x000fe200000000ff */
[----:B------:R-:W-:Y:S01]  /*244a0*/  IMAD.IADD R173, R173, 0x1, R2 ;  /* 0x00000001adad7824 */ /* 0x000fe200078e0202 */
[----:B------:R-:W-:Y:S01]  /*244b0*/  LOP3.LUT R2, R161, 0xffff, RZ, 0xc0, !PT ;  /* 0x0000ffffa1027812 */ /* 0x000fe200078ec0ff */
[----:B------:R-:W-:Y:S01]  /*244c0*/  IMAD R149, R149, 0xb3, RZ ;  /* 0x000000b395957824 */ /* 0x000fe200078e02ff */
[----:B------:R-:W-:Y:S01]  /*244d0*/  PRMT R141, R141, 0x9910, RZ ;  /* 0x000099108d8d7816 */ /* 0x000fe200000000ff */
[----:B------:R-:W-:Y:S01]  /*244e0*/  IMAD R130, R179, -0x1c9, R130 ;  /* 0xfffffe37b3827824 */ /* 0x000fe200078e0282 */
[----:B------:R-:W-:Y:S01]  /*244f0*/  PRMT R179, R145, 0x9910, RZ ;  /* 0x0000991091b37816 */ /* 0x000fe200000000ff */
[----:B------:R-:W-:Y:S01]  /*24500*/  IMAD R3, R3, 0x10ff, RZ ;  /* 0x000010ff03037824 */ /* 0x000fe200078e02ff */
[----:B------:R-:W-:Y:S01]  /*24510*/  PRMT R191, R191, 0x9910, RZ ;  /* 0x00009910bfbf7816 */ /* 0x000fe200000000ff */
[----:B------:R-:W-:Y:S01]  /*24520*/  IMAD.MOV.U32 R145, RZ, RZ, R166 ;  /* 0x000000ffff917224 */ /* 0x000fe200078e00a6 */
[----:B------:R-:W-:Y:S01]  /*24530*/  PRMT R214, R214, 0x9910, RZ ;  /* 0x00009910d6d67816 */ /* 0x000fe200000000ff */
[----:B------:R-:W-:Y:S01]  /*24540*/  IMAD.MOV R149, RZ, RZ, -R149 ;  /* 0x000000ffff957224 */ /* 0x000fe200078e0a95 */
[----:B------:R-:W-:Y:S01]  /*24550*/  SHF.R.U32.HI R3, RZ, 0x14, R3 ;  /* 0x00000014ff037819 */ /* 0x000fe20000011603 */
[----:B------:R-:W-:Y:S01]  /*24560*/  IMAD.HI.U32 R166, R134, 0x869223, RZ ;  /* 0x0086922386a67827 */ /* 0x000fe200078e00ff */
[----:B------:R-:W-:-:S02]  /*24570*/  PRMT R164, R164, 0x9910, RZ ;  /* 0x00009910a4a47816 */ /* 0x000fc400000000ff */
[----:B------:R-:W-:Y:S01]  /*24580*/  PRMT R149, R149, 0x7710, RZ ;  /* 0x0000771095957816 */ /* 0x000fe200000000ff */
[----:B------:R-:W-:Y:S01]  /*24590*/  IMAD R2, R2, 0x891b, RZ ;  /* 0x0000891b02027824 */ /* 0x000fe200078e02ff */
[----:B------:R-:W-:Y:S01]  /*245a0*/  PRMT R3, R3, 0x9910, RZ ;  /* 0x0000991003037816 */ /* 0x000fe200000000ff */
[----:B------:R-:W-:Y:S01]  /*245b0*/  IMAD R134, R166, -0x1e7, R134 ;  /* 0xfffffe19a6867824 */ /* 0x000fe200078e0286 */
[----:B------:R-:W-:Y:S01]  /*245c0*/  PRMT R166, R240, 0x9910, RZ ;  /* 0x00009910f0a67816 */ /* 0x000fe200000000ff */
[----:B------:R-:W-:Y:S01]  /*245d0*/  IMAD.IADD R151, R151, 0x1, R6 ;  /* 0x0000000197977824 */ /* 0x000fe200078e0206 */
[----:B------:R-:W-:Y:S01]  /*245e0*/  SHF.R.U32.HI R2, RZ, 0x17, R2 ;  /* 0x00000017ff027819 */ /* 0x000fe20000011602 */
[----:B------:R-:W-:Y:S01]  /*245f0*/  IMAD R6, R0, R0, RZ ;  /* 0x0000000000067224 */ /* 0x000fe200078e02ff */
[----:B------:R-:W-:Y:S01]  /*24600*/  PRMT R193, R193, 0x9910, RZ ;  /* 0x00009910c1c17816 */ /* 0x000fe200000000ff */
[----:B------:R-:W-:Y:S01]  /*24610*/  IMAD R145, R145, R147, RZ ;  /* 0x0000009391917224 */ /* 0x000fe200078e02ff */
[----:B------:R-:W-:Y:S01]  /*24620*/  PRMT R147, R242, 0x9910, RZ ;  /* 0x00009910f2937816 */ /* 0x000fe200000000ff */
[----:B------:R-:W-:Y:S01]  /*24630*/  IMAD.IADD R169, R169, 0x1, R149 ;  /* 0x00000001a9a97824 */ /* 0x000fe200078e0295 */
[----:B------:R-:W-:Y:S01]  /*24640*/  MOV R242, R5 ;  /* 0x0000000500f27202 */ /* 0x000fe20000000f00 */
[----:B------:R-:W-:Y:S01]  /*24650*/  IMAD R3, R3, 0xf1, RZ ;  /* 0x000000f103037824 */ /* 0x000fe200078e02ff */
[----:B------:R-:W-:Y:S01]  /*24660*/  MOV R5, R166 ;  /* 0x000000a600057202 */ /* 0x000fe20000000f00 */
[----:B------:R-:W-:Y:S01]  /*24670*/  IMAD.MOV.U32 R240, RZ, RZ, R163 ;  /* 0x000000fffff07224 */ /* 0x000fe200078e00a3 */
        /* <DEDUP_REMOVED lines=8> */
[----:B------:R-:W-:Y:S01]  /*24700*/  IADD3 R3, PT, PT, RZ, -R3, RZ ;  /* 0x80000003ff037210 */ /* 0x000fe20007ffe0ff */
[----:B------:R-:W-:Y:S01]  /*24710*/  IMAD.MOV.U32 R232, RZ, RZ, R238 ;  /* 0x000000ffffe87224 */ /* 0x000fe200078e00ee */
[----:B------:R-:W-:Y:S01]  /*24720*/  PRMT R10, R10, 0x9910, RZ ;  /* 0x000099100a0a7816 */ /* 0x000fe200000000ff */
[----:B------:R-:W-:Y:S01]  /*24730*/  IMAD R240, R240, R125, RZ ;  /* 0x0000007df0f07224 */ /* 0x000fe200078e02ff */
[----:B------:R-:W-:Y:S01]  /*24740*/  PRMT R3, R3, 0x7710, RZ ;  /* 0x0000771003037816 */ /* 0x000fe200000000ff */
[----:B------:R-:W-:Y:S01]  /*24750*/  IMAD.MOV R2, RZ, RZ, -R2 ;  /* 0x000000ffff027224 */ /* 0x000fe200078e0a02 */
[----:B------:R-:W-:Y:S01]  /*24760*/  LOP3.LUT R149, R149, 0xffff, RZ, 0xc0, !PT ;  /* 0x0000ffff95957812 */ /* 0x000fe200078ec0ff */
[----:B------:R-:W-:Y:S01]  /*24770*/  IMAD R125, R147, R131, RZ ;  /* 0x00000083937d7224 */ /* 0x000fe200078e02ff */
[----:B------:R-:W-:Y:S01]  /*24780*/  PRMT R131, R230, 0x9910, RZ ;  /* 0x00009910e6837816 */ /* 0x000fe200000000ff */
[----:B------:R-:W-:Y:S01]  /*24790*/  IMAD R232, R232, R135, RZ ;  /* 0x00000087e8e87224 */ /* 0x000fe200078e02ff */
[----:B------:R-:W-:Y:S01]  /*247a0*/  PRMT R2, R2, 0x7710, RZ ;  /* 0x0000771002027816 */ /* 0x000fe200000000ff */
[----:B------:R-:W-:Y:S01]  /*247b0*/  IMAD.MOV.U32 R230, RZ, RZ, R236 ;  /* 0x000000ffffe67224 */ /* 0x000fe200078e00ec */
[----:B------:R-:W-:Y:S01]  /*247c0*/  SHF.R.U32.HI R149, RZ, 0x8, R149 ;  /* 0x00000008ff957819 */ /* 0x000fe20000011695 */
[----:B------:R-:W-:Y:S01]  /*247d0*/  IMAD R135, R5, R137, RZ ;  /* 0x0000008905877224 */ /* 0x000fe200078e02ff */
[----:B------:R-:W-:Y:S01]  /*247e0*/  PRMT R5, R222, 0x9910, RZ ;  /* 0x00009910de057816 */ /* 0x000fe200000000ff */
[----:B------:R-:W-:Y:S01]  /*247f0*/  IMAD R171, R162, R162, RZ ;  /* 0x000000a2a2ab7224 */ /* 0x000fe200078e02ff */
[----:B------:R-:W-:Y:S01]  /*24800*/  PRMT R186, R186, 0x9910, RZ ;  /* 0x00009910baba7816 */ /* 0x000fe200000000ff */
[----:B------:R-:W-:Y:S01]  /*24810*/  IMAD R230, R230, R136, RZ ;  /* 0x00000088e6e67224 */ /* 0x000fe200078e02ff */
[----:B------:R-:W-:Y:S01]  /*24820*/  PRMT R136, R216, 0x9910, RZ ;  /* 0x00009910d8887816 */ /* 0x000fe200000000ff */
[----:B------:R-:W-:Y:S01]  /*24830*/  IMAD.IADD R159, R159, 0x1, R3 ;  /* 0x000000019f9f7824 */ /* 0x000fe200078e0203 */
[----:B------:R-:W-:Y:S01]  /*24840*/  PRMT R3, R171, 0x9910, RZ ;  /* 0x00009910ab037816 */ /* 0x000fe200000000ff */
[----:B------:R-:W-:Y:S01]  /*24850*/  IMAD.MOV.U32 R216, RZ, RZ, R5 ;  /* 0x000000ffffd87224 */ /* 0x000fe200078e0005 */
[----:B------:R-:W-:Y:S01]  /*24860*/  LOP3.LUT R5, R119, 0xffff, RZ, 0xc0, !PT ;  /* 0x0000ffff77057812 */ /* 0x000fe200078ec0ff */
[----:B------:R-:W-:Y:S01]  /*24870*/  IMAD.IADD R161, R161, 0x1, R2 ;  /* 0x00000001a1a17824 */ /* 0x000fe200078e0202 */
[----:B------:R-:W-:Y:S01]  /*24880*/  PRMT R0, R0, 0x9910, RZ ;  /* 0x0000991000007816 */ /* 0x000fe200000000ff */
[----:B------:R-:W-:Y:S01]  /*24890*/  IMAD.MOV R2, RZ, RZ, -R149 ;  /* 0x000000ffff027224 */ /* 0x000fe200078e0a95 */
[----:B------:R-:W-:Y:S01]  /*248a0*/  SHF.R.U32.HI R5, RZ, 0x7, R5 ;  /* 0x00000007ff057819 */ /* 0x000fe20000011605 */
[----:B------:R-:W-:Y:S01]  /*248b0*/  IMAD R3, R3, 0x34, RZ ;  /* 0x0000003403037824 */ /* 0x000fe200078e02ff */
[----:B------:R-:W-:Y:S01]  /*248c0*/  PRMT R14, R14, 0x9910, RZ ;  /* 0x000099100e0e7816 */ /* 0x000fe200000000ff */
[----:B------:R-:W-:Y:S01]  /*248d0*/  IMAD R121, R121, 0xad, RZ ;  /* 0x000000ad79797824 */ /* 0x000fe200078e02ff */
[----:B------:R-:W-:Y:S01]  /*248e0*/  PRMT R2, R2, 0x7710, RZ ;  /* 0x0000771002027816 */ /* 0x000fe200000000ff */
[----:B------:R-:W-:Y:S01]  /*248f0*/  IMAD R133, R133, R138, RZ ;  /* 0x0000008a85857224 */ /* 0x000fe200078e02ff */
[----:B------:R-:W-:Y:S01]  /*24900*/  PRMT R5, R5, 0x9910, RZ ;  /* 0x0000991005057816 */ /* 0x000fe200000000ff */
[----:B------:R-:W-:Y:S01]  /*24910*/  IMAD R21, R21, 0xc1, RZ ;  /* 0x000000c115157824 */ /* 0x000fe200078e02ff */
[----:B------:R-:W-:Y:S01]  /*24920*/  LOP3.LUT R3, R3, 0xffff, RZ, 0xc0, !PT ;  /* 0x0000ffff03037812 */ /* 0x000fe200078ec0ff */
[----:B------:R-:W-:Y:S01]  /*24930*/  IMAD R252, R10, R186, RZ ;  /* 0x000000ba0afc7224 */ /* 0x000fe200078e02ff */
[----:B------:R-:W-:Y:S01]  /*24940*/  IADD3 R2, PT, PT, R6, R2, RZ ;  /* 0x0000000206027210 */ /* 0x000fe20007ffe0ff */
[----:B------:R-:W-:Y:S01]  /*24950*/  IMAD R5, R5, 0xa7, RZ ;  /* 0x000000a705057824 */ /* 0x000fe200078e02ff */
[----:B------:R-:W-:Y:S01]  /*24960*/  SHF.R.U32.HI R3, RZ, 0x8, R3 ;  /* 0x00000008ff037819 */ /* 0x000fe20000011603 */
[----:B------:R-:W-:Y:S01]  /*24970*/  IMAD.MOV R21, RZ, RZ, -R21 ;  /* 0x000000ffff157224 */ /* 0x000fe200078e0a15 */
[----:B------:R-:W-:Y:S01]  /*24980*/  LOP3.LUT R2, R2, 0xfe, RZ, 0xc0, !PT ;  /* 0x000000fe02027812 */ /* 0x000fe200078ec0ff */
[----:B------:R-:W-:Y:S01]  /*24990*/  IMAD R14, R14, R179, RZ ;  /* 0x000000b30e0e7224 */ /* 0x000fe200078e02ff */
[----:B------:R-:W-:Y:S01]  /*249a0*/  PRMT R3, R3, 0x9910, RZ ;  /* 0x0000991003037816 */ /* 0x000fe200000000ff */
[----:B------:R-:W-:Y:S01]  /*249b0*/  IMAD R175, R190, R190, RZ ;  /* 0x000000bebeaf7224 */ /* 0x000fe200078e02ff */
[----:B------:R-:W-:Y:S01]  /*249c0*/  IADD3 R5, PT, PT, RZ, -R5, RZ ;  /* 0x80000005ff057210 */ /* 0x000fe20007ffe0ff */
[----:B------:R-:W-:Y:S01]  /*249d0*/  IMAD.HI.U32 R10, R180, 0xf92fb3, RZ ;  /* 0x00f92fb3b40a7827 */ /* 0x000fe200078e00ff */
[----:B------:R-:W-:-:S02]  /*249e0*/  LEA.HI R149, R2, R149, RZ, 0x1f ;  /* 0x0000009502957211 */ /* 0x000fc400078ff8ff */
[----:B------:R-:W-:Y:S01]  /*249f0*/  PRMT R5, R5, 0x7710, RZ ;  /* 0x0000771005057816 */ /* 0x000fe200000000ff */
[----:B------:R-:W-:Y:S01]  /*24a00*/  IMAD R3, R3, 0x5, RZ ;  /* 0x0000000503037824 */ /* 0x000fe200078e02ff */
[----:B------:R-:W-:Y:S01]  /*24a10*/  LOP3.LUT R149, R149, 0xf8, RZ, 0xc0, !PT ;  /* 0x000000f895957812 */ /* 0x000fe200078ec0ff */
[----:B------:R-:W-:Y:S01]  /*24a20*/  IMAD.MOV.U32 R2, RZ, RZ, R7 ;  /* 0x000000ffff027224 */ /* 0x000fe200078e0007 */
[----:B------:R-:W-:Y:S01]  /*24a30*/  PRMT R138, R226, 0x9910, RZ ;  /* 0x00009910e28a7816 */ /* 0x000fe200000000ff */
[----:B------:R-:W-:Y:S01]  /*24a40*/  IMAD.MOV.U32 R7, RZ, RZ, R11 ;  /* 0x000000ffff077224 */ /* 0x000fe200078e000b */
[----:B------:R-:W-:Y:S01]  /*24a50*/  MOV R11, R18 ;  /* 0x00000012000b7202 */ /* 0x000fe20000000f00 */
[----:B------:R-:W-:Y:S01]  /*24a60*/  IMAD.MOV R3, RZ, RZ, -R3 ;  /* 0x000000ffff037224 */ /* 0x000fe200078e0a03 */
[----:B------:R-:W-:Y:S01]  /*24a70*/  IADD3 R121, PT, PT, RZ, -R121, RZ ;  /* 0x80000079ff797210 */ /* 0x000fe20007ffe0ff */
[----:B------:R-:W-:Y:S01]  /*24a80*/  IMAD.IADD R5, R13, 0x1, R5 ;  /* 0x000000010d057824 */ /* 0x000fe200078e0205 */
[----:B------:R-:W-:Y:S01]  /*24a90*/  SHF.R.U32.HI R149, RZ, 0x3, R149 ;  /* 0x00000003ff957819 */ /* 0x000fe20000011695 */
[----:B------:R-:W-:Y:S01]  /*24aa0*/  IMAD.MOV.U32 R18, RZ, RZ, R189 ;  /* 0x000000ffff127224 */ /* 0x000fe200078e00bd */
[----:B------:R-:W-:Y:S01]  /*24ab0*/  PRMT R121, R121, 0x7710, RZ ;  /* 0x0000771079797816 */ /* 0x000fe200000000ff */
[----:B------:R-:W-:Y:S01]  /*24ac0*/  IMAD R138, R138, R141, RZ ;  /* 0x0000008d8a8a7224 */ /* 0x000fe200078e02ff */
[----:B------:R-:W-:Y:S01]  /*24ad0*/  PRMT R141, R208, 0x9910, RZ ;  /* 0x00009910d08d7816 */ /* 0x000fe200000000ff */
[----:B------:R-:W-:Y:S01]  /*24ae0*/  IMAD R11, R11, R191, RZ ;  /* 0x000000bf0b0b7224 */ /* 0x000fe200078e02ff */
[----:B------:R-:W-:Y:S01]  /*24af0*/  PRMT R3, R3, 0x7710, RZ ;  /* 0x0000771003037816 */ /* 0x000fe200000000ff */
[----:B------:R-:W-:Y:S01]  /*24b00*/  IMAD.MOV.U32 R208, RZ, RZ, R214 ;  /* 0x000000ffffd07224 */ /* 0x000fe200078e00d6 */
[----:B------:R-:W-:Y:S01]  /*24b10*/  PRMT R149, R149, 0x9910, RZ ;  /* 0x0000991095957816 */ /* 0x000fe200000000ff */
[----:B------:R-:W-:Y:S01]  /*24b20*/  IMAD R18, R7, R18, RZ ;  /* 0x0000001207127224 */ /* 0x000fe200078e02ff */
[----:B------:R-:W-:Y:S01]  /*24b30*/  PRMT R214, R220, 0x9910, RZ ;  /* 0x00009910dcd67816 */ /* 0x000fe200000000ff */
[----:B------:R-:W-:Y:S01]  /*24b40*/  IMAD R7, R164, R193, RZ ;  /* 0x000000c1a4077224 */ /* 0x000fe200078e02ff */
[----:B------:R-:W-:Y:S01]  /*24b50*/  PRMT R5, R5, 0x9910, RZ ;  /* 0x0000991005057816 */ /* 0x000fe200000000ff */
[----:B------:R-:W-:Y:S01]  /*24b60*/  IMAD.IADD R121, R12, 0x1, R121 ;  /* 0x000000010c797824 */ /* 0x000fe200078e0279 */
[----:B------:R-:W-:Y:S01]  /*24b70*/  PRMT R21, R21, 0x7710, RZ ;  /* 0x0000771015157816 */ /* 0x000fe200000000ff */
[----:B------:R-:W-:Y:S01]  /*24b80*/  IMAD.IADD R171, R171, 0x1, R3 ;  /* 0x00000001abab7824 */ /* 0x000fe200078e0203 */
[----:B------:R-:W-:Y:S01]  /*24b90*/  LOP3.LUT R12, R11, 0xffff, RZ, 0xc0, !PT ;  /* 0x0000ffff0b0c7812 */ /* 0x000fe200078ec0ff */
[----:B------:R-:W-:Y:S01]  /*24ba0*/  IMAD R149, R149, 0xb, RZ ;  /* 0x0000000b95957824 */ /* 0x000fe200078e02ff */
[----:B------:R-:W-:Y:S01]  /*24bb0*/  IADD3.X R3, PT, PT, RZ, RZ, RZ, P0, !PT ;  /* 0x000000ffff037210 */ /* 0x000fe200007fe4ff */
[----:B------:R-:W-:Y:S01]  /*24bc0*/  IMAD R214, R214, R5, RZ ;  /* 0x00000005d6d67224 */ /* 0x000fe200078e02ff */
[----:B------:R-:W-:Y:S01]  /*24bd0*/  LOP3.LUT R5, R7, 0xffff, RZ, 0xc0, !PT ;  /* 0x0000ffff07057812 */ /* 0x000fe200078ec0ff */
[----:B------:R-:W-:Y:S01]  /*24be0*/  IMAD.MOV R149, RZ, RZ, -R149 ;  /* 0x000000ffff957224 */ /* 0x000fe200078e0a95 */
[----:B------:R-:W-:Y:S01]  /*24bf0*/  IADD3 R21, PT, PT, R4, R21, RZ ;  /* 0x0000001504157210 */ /* 0x000fe20007ffe0ff */
[----:B------:R-:W-:Y:S01]  /*24c00*/  IMAD R12, R12, 0xb22, RZ ;  /* 0x00000b220c0c7824 */ /* 0x000fe200078e02ff */
[----:B------:R-:W-:Y:S01]  /*24c10*/  LOP3.LUT R4, R252, 0xffff, RZ, 0xc0, !PT ;  /* 0x0000fffffc047812 */ /* 0x000fe200078ec0ff */
[----:B------:R-:W-:Y:S01]  /*24c20*/  IMAD.WIDE.U32.X R2, R9, -0x55555556, R2, P1 ;  /* 0xaaaaaaaa09027825 */ /* 0x000fe200008e0402 */
[----:B------:R-:W-:-:S02]  /*24c30*/  PRMT R149, R149, 0x7710, RZ ;  /* 0x0000771095957816 */ /* 0x000fc400000000ff */
[----:B------:R-:W-:Y:S01]  /*24c40*/  SHF.R.U32.HI R12, RZ, 0x10, R12 ;  /* 0x00000010ff0c7819 */ /* 0x000fe2000001160c */
[----:B------:R-:W-:Y:S01]  /*24c50*/  IMAD R5, R5, 0x8d4, RZ ;  /* 0x000008d405057824 */ /* 0x000fe200078e02ff */
[----:B------:R-:W-:Y:S01]  /*24c60*/  SHF.R.U64 R2, R2, 0x1, R3 ;  /* 0x0000000102027819 */ /* 0x000fe20000001203 */
[----:B------:R-:W-:Y:S01]  /*24c70*/  IMAD R4, R4, 0xc7d, RZ ;  /* 0x00000c7d04047824 */ /* 0x000fe200078e02ff */
[----:B------:R-:W-:Y:S01]  /*24c80*/  IADD3 R149, PT, PT, R6, R149, RZ ;  /* 0x0000009506957210 */ /* 0x000fe20007ffe0ff */
[----:B------:R-:W-:Y:S01]  /*24c90*/  IMAD.HI.U32 R164, R184, 0xd2ba09, RZ ;  /* 0x00d2ba09b8a47827 */ /* 0x000fe200078e00ff */
[----:B------:R-:W-:Y:S02]  /*24ca0*/  SHF.R.U32.HI R5, RZ, 0x10, R5 ;  /* 0x00000010ff057819 */ /* 0x000fe40000011605 */
[----:B------:R-:W-:Y:S01]  /*24cb0*/  PRMT R12, R12, 0x9910, RZ ;  /* 0x000099100c0c7816 */ /* 0x000fe200000000ff */
[----:B------:R-:W-:Y:S01]  /*24cc0*/  IMAD R8, R2, -0x3, R8 ;  /* 0xfffffffd02087824 */ /* 0x000fe200078e0208 */
[----:B------:R-:W-:Y:S01]  /*24cd0*/  SHF.R.U32.HI R4, RZ, 0x11, R4 ;  /* 0x00000011ff047819 */ /* 0x000fe20000011604 */
[----:B------:R-:W-:Y:S01]  /*24ce0*/  IMAD R164, R164, -0x137, R184 ;  /* 0xfffffec9a4a47824 */ /* 0x000fe200078e02b8 */
[----:B------:R-:W-:Y:S01]  /*24cf0*/  PRMT R5, R5, 0x9910, RZ ;  /* 0x0000991005057816 */ /* 0x000fe200000000ff */
[----:B------:R-:W-:Y:S01]  /*24d00*/  IMAD R12, R12, 0x17, RZ ;  /* 0x000000170c0c7824 */ /* 0x000fe200078e02ff */
[----:B------:R-:W-:Y:S01]  /*24d10*/  PRMT R2, R149, 0x9910, RZ ;  /* 0x0000991095027816 */ /* 0x000fe200000000ff */
[----:B------:R-:W-:Y:S01]  /*24d20*/  IMAD.HI.U32 R9, R182, 0xff0100, RZ ;  /* 0x00ff0100b6097827 */ /* 0x000fe200078e00ff */
[----:B------:R-:W-:Y:S01]  /*24d30*/  PRMT R4, R4, 0x9910, RZ ;  /* 0x0000991004047816 */ /* 0x000fe200000000ff */
[----:B------:R-:W4:Y:S01]  /*24d40*/  LDL R149, [R1+0x190] ;  /* 0x0001900001957983 */ /* 0x000f220000100800 */
[----:B------:R-:W-:Y:S01]  /*24d50*/  PRMT R244, R244, 0x9910, RZ ;  /* 0x00009910f4f47816 */ /* 0x000fe200000000ff */
[----:B------:R-:W-:Y:S01]  /*24d60*/  IMAD R5, R5, 0x1d, RZ ;  /* 0x0000001d05057824 */ /* 0x000fe200078e02ff */
[----:B------:R-:W-:Y:S01]  /*24d70*/  PRMT R139, R139, 0x9910, RZ ;  /* 0x000099108b8b7816 */ /* 0x000fe200000000ff */
[----:B------:R-:W-:Y:S01]  /*24d80*/  IMAD R0, R0, R2, RZ ;  /* 0x0000000200007224 */ /* 0x000fe200078e02ff */
[----:B------:R-:W-:Y:S01]  /*24d90*/  LOP3.LUT R2, R250, 0xffff, RZ, 0xc0, !PT ;  /* 0x0000fffffa027812 */ /* 0x000fe200078ec0ff */
[----:B------:R-:W-:Y:S01]  /*24da0*/  IMAD.MOV R12, RZ, RZ, -R12 ;  /* 0x000000ffff0c7224 */ /* 0x000fe200078e0a0c */
[----:B------:R-:W-:Y:S01]  /*24db0*/  IADD3 R5, PT, PT, RZ, -R5, RZ ;  /* 0x80000005ff057210 */ /* 0x000fe20007ffe0ff */
[----:B------:R-:W-:Y:S01]  /*24dc0*/  IMAD R4, R4, 0x29, RZ ;  /* 0x0000002904047824 */ /* 0x000fe200078e02ff */
[----:B------:R-:W-:Y:S01]  /*24dd0*/  PRMT R228, R228, 0x9910, RZ ;  /* 0x00009910e4e47816 */ /* 0x000fe200000000ff */
[----:B------:R-:W-:Y:S01]  /*24de0*/  IMAD R2, R2, 0xae5, RZ ;  /* 0x00000ae502027824 */ /* 0x000fe200078e02ff */
[----:B------:R-:W-:Y:S01]  /*24df0*/  PRMT R12, R12, 0x7710, RZ ;  /* 0x000077100c0c7816 */ /* 0x000fe200000000ff */
[----:B------:R-:W-:Y:S01]  /*24e00*/  IMAD.MOV R4, RZ, RZ, -R4 ;  /* 0x000000ffff047224 */ /* 0x000fe200078e0a04 */
[----:B------:R-:W-:Y:S01]  /*24e10*/  PRMT R13, R5, 0x7710, RZ ;  /* 0x00007710050d7816 */ /* 0x000fe200000000ff */
[----:B------:R-:W-:Y:S01]  /*24e20*/  IMAD.MOV.U32 R163, RZ, RZ, R244 ;  /* 0x000000ffffa37224 */ /* 0x000fe200078e00f4 */
[----:B------:R-:W-:Y:S01]  /*24e30*/  IADD3 R5, PT, PT, R11, R12, RZ ;  /* 0x0000000c0b057210 */ /* 0x000fe20007ffe0ff */
[----:B------:R-:W-:Y:S01]  /*24e40*/  IMAD R131, R131, R139, RZ ;  /* 0x0000008b83837224 */ /* 0x000fe200078e02ff */
[----:B------:R-:W-:Y:S01]  /*24e50*/  PRMT R11, R4, 0x7710, RZ ;  /* 0x00007710040b7816 */ /* 0x000fe200000000ff */
[----:B------:R-:W-:Y:S01]  /*24e60*/  IMAD.IADD R4, R7, 0x1, R13 ;  /* 0x0000000107047824 */ /* 0x000fe200078e020d */
[----:B------:R-:W-:Y:S01]  /*24e70*/  LOP3.LUT R12, R145, 0xffff, RZ, 0xc0, !PT ;  /* 0x0000ffff910c7812 */ /* 0x000fe200078ec0ff */
[----:B------:R-:W-:Y:S01]  /*24e80*/  IMAD R182, R9, -0x101, R182 ;  /* 0xfffffeff09b67824 */ /* 0x000fe200078e02b6 */
[----:B------:R-:W-:Y:S01]  /*24e90*/  SHF.R.U32.HI R2, RZ, 0x11, R2 ;  /* 0x00000011ff027819 */ /* 0x000fe20000011602 */
[----:B------:R-:W-:Y:S01]  /*24ea0*/  IMAD.IADD R252, R252, 0x1, R11 ;  /* 0x00000001fcfc7824 */ /* 0x000fe200078e020b */
[----:B------:R-:W-:Y:S01]  /*24eb0*/  LOP3.LUT R7, R14, 0xffff, RZ, 0xc0, !PT ;  /* 0x0000ffff0e077812 */ /* 0x000fe200078ec0ff */
[----:B------:R-:W-:Y:S01]  /*24ec0*/  IMAD R12, R12, 0x457, RZ ;  /* 0x000004570c0c7824 */ /* 0x000fe200078e02ff */
[----:B------:R-:W-:Y:S01]  /*24ed0*/  PRMT R2, R2, 0x9910, RZ ;  /* 0x0000991002027816 */ /* 0x000fe200000000ff */
[----:B------:R-:W-:Y:S01]  /*24ee0*/  IMAD.HI.U32 R9, R178, 0xf3a0d6, RZ ;  /* 0x00f3a0d6b2097827 */ /* 0x000fe200078e00ff */
[----:B------:R-:W-:-:S02]  /*24ef0*/  LOP3.LUT R11, R242, 0xffff, RZ, 0xc0, !PT ;  /* 0x0000fffff20b7812 */ /* 0x000fc400078ec0ff */
[----:B------:R-:W-:Y:S01]  /*24f00*/  SHF.R.U32.HI R12, RZ, 0x10, R12 ;  /* 0x00000010ff0c7819 */ /* 0x000fe2000001160c */
[----:B------:R-:W-:Y:S01]  /*24f10*/  IMAD R7, R7, 0x39b1, RZ ;  /* 0x000039b107077824 */ /* 0x000fe200078e02ff */
[----:B------:R-:W-:Y:S01]  /*24f20*/  MOV R222, R228 ;  /* 0x000000e400de7202 */ /* 0x000fe20000000f00 */
[----:B------:R-:W-:Y:S01]  /*24f30*/  IMAD R2, R2, 0x2f, RZ ;  /* 0x0000002f02027824 */ /* 0x000fe200078e02ff */
[----:B------:R-:W-:Y:S01]  /*24f40*/  PRMT R12, R12, 0x9910, RZ ;  /* 0x000099100c0c7816 */ /* 0x000fe200000000ff */
[----:B------:R-:W-:Y:S01]  /*24f50*/  IMAD R11, R11, 0x18ad, RZ ;  /* 0x000018ad0b0b7824 */ /* 0x000fe200078e02ff */
[----:B------:R-:W-:Y:S01]  /*24f60*/  SHF.R.U32.HI R7, RZ, 0x14, R7 ;  /* 0x00000014ff077819 */ /* 0x000fe20000011607 */
[----:B------:R-:W-:Y:S01]  /*24f70*/  IMAD R178, R9, -0x10d, R178 ;  /* 0xfffffef309b27824 */ /* 0x000fe200078e02b2 */
[----:B------:R-:W-:Y:S01]  /*24f80*/  IADD3 R2, PT, PT, RZ, -R2, RZ ;  /* 0x80000002ff027210 */ /* 0x000fe20007ffe0ff */
[----:B------:R-:W-:Y:S01]  /*24f90*/  IMAD R12, R12, 0x3b, RZ ;  /* 0x0000003b0c0c7824 */ /* 0x000fe200078e02ff */
[----:B------:R-:W-:Y:S01]  /*24fa0*/  SHF.R.U32.HI R11, RZ, 0x13, R11 ;  /* 0x00000013ff0b7819 */ /* 0x000fe2000001160b */
[----:B------:R-:W-:Y:S01]  /*24fb0*/  IMAD.HI.U32 R9, R174, 0xec9792, RZ ;  /* 0x00ec9792ae097827 */ /* 0x000fe200078e00ff */
[----:B------:R-:W-:-:S02]  /*24fc0*/  PRMT R7, R7, 0x9910, RZ ;  /* 0x0000991007077816 */ /* 0x000fc400000000ff */
[----:B------:R-:W-:Y:S01]  /*24fd0*/  PRMT R2, R2, 0x7710, RZ ;  /* 0x0000771002027816 */ /* 0x000fe200000000ff */
[----:B------:R-:W-:Y:S01]  /*24fe0*/  IMAD R174, R9, -0x115, R174 ;  /* 0xfffffeeb09ae7824 */ /* 0x000fe200078e02ae */
[----:B------:R-:W-:Y:S01]  /*24ff0*/  PRMT R11, R11, 0x9910, RZ ;  /* 0x000099100b0b7816 */ /* 0x000fe200000000ff */
[----:B------:R-:W-:Y:S01]  /*25000*/  IMAD R7, R7, 0x47, RZ ;  /* 0x0000004707077824 */ /* 0x000fe200078e02ff */
[----:B------:R-:W-:Y:S01]  /*25010*/  IADD3 R12, PT, PT, RZ, -R12, RZ ;  /* 0x8000000cff0c7210 */ /* 0x000fe20007ffe0ff */
[----:B------:R-:W-:Y:S01]  /*25020*/  IMAD.IADD R250, R250, 0x1, R2 ;  /* 0x00000001fafa7824 */ /* 0x000fe200078e0202 */
[----:B------:R-:W-:Y:S01]  /*25030*/  LOP3.LUT R2, R240, 0xffff, RZ, 0xc0, !PT ;  /* 0x0000fffff0027812 */ /* 0x000fe200078ec0ff */
[----:B------:R-:W-:Y:S01]  /*25040*/  IMAD R11, R11, 0x53, RZ ;  /* 0x000000530b0b7824 */ /* 0x000fe200078e02ff */
[----:B------:R-:W-:Y:S01]  /*25050*/  PRMT R12, R12, 0x7710, RZ ;  /* 0x000077100c0c7816 */ /* 0x000fe200000000ff */
[----:B------:R-:W-:Y:S01]  /*25060*/  IMAD.MOV R7, RZ, RZ, -R7 ;  /* 0x000000ffff077224 */ /* 0x000fe200078e0a07 */
[----:B------:R-:W-:Y:S01]  /*25070*/  PRMT R140, R140, 0x9910, RZ ;  /* 0x000099108c8c7816 */ /* 0x000fe200000000ff */
[----:B------:R-:W-:Y:S01]  /*25080*/  IMAD.MOV R11, RZ, RZ, -R11 ;  /* 0x000000ffff0b7224 */ /* 0x000fe200078e0a0b */
[----:B------:R-:W-:Y:S01]  /*25090*/  PRMT R177, R177, 0x9910, RZ ;  /* 0x00009910b1b17816 */ /* 0x000fe200000000ff */
[----:B------:R-:W-:Y:S01]  /*250a0*/  IMAD R2, R2, 0x1703, RZ ;  /* 0x0000170302027824 */ /* 0x000fe200078e02ff */
[----:B------:R-:W-:Y:S01]  /*250b0*/  PRMT R244, R7, 0x7710, RZ ;  /* 0x0000771007f47816 */ /* 0x000fe200000000ff */
[----:B------:R-:W-:Y:S01]  /*250c0*/  IMAD.IADD R7, R145, 0x1, R12 ;  /* 0x0000000191077824 */ /* 0x000fe200078e020c */
[----:B------:R-:W-:Y:S01]  /*250d0*/  PRMT R11, R11, 0x7710, RZ ;  /* 0x000077100b0b7816 */ /* 0x000fe200000000ff */
[----:B------:R-:W-:Y:S01]  /*250e0*/  IMAD R222, R222, R140, RZ ;  /* 0x0000008cdede7224 */ /* 0x000fe200078e02ff */
[----:B------:R-:W-:Y:S01]  /*250f0*/  LOP3.LUT R12, R123, 0xffff, RZ, 0xc0, !PT ;  /* 0x0000ffff7b0c7812 */ /* 0x000fe200078ec0ff */
[----:B------:R-:W-:Y:S01]  /*25100*/  IMAD R208, R208, R177, RZ ;  /* 0x000000b1d0d07224 */ /* 0x000fe200078e02ff */
[----:B------:R-:W-:Y:S01]  /*25110*/  SHF.R.U32.HI R2, RZ, 0x13, R2 ;  /* 0x00000013ff027819 */ /* 0x000fe20000011602 */
[----:B------:R-:W-:Y:S01]  /*25120*/  IMAD.IADD R244, R14, 0x1, R244 ;  /* 0x000000010ef47824 */ /* 0x000fe200078e02f4 */
[----:B------:R-:W-:Y:S01]  /*25130*/  IADD3 R242, PT, PT, R242, R11, RZ ;  /* 0x0000000bf2f27210 */ /* 0x000fe20007ffe0ff */
[----:B------:R-:W-:Y:S01]  /*25140*/  IMAD R12, R12, 0x4f89, RZ ;  /* 0x00004f890c0c7824 */ /* 0x000fe200078e02ff */
[----:B------:R-:W-:Y:S01]  /*25150*/  LOP3.LUT R11, R232, 0xffff, RZ, 0xc0, !PT ;  /* 0x0000ffffe80b7812 */ /* 0x000fe200078ec0ff */
[----:B------:R-:W-:Y:S01]  /*25160*/  IMAD.HI.U32 R9, R170, 0xe79373, RZ ;  /* 0x00e79373aa097827 */ /* 0x000fe200078e00ff */
[----:B------:R-:W-:Y:S01]  /*25170*/  PRMT R2, R2, 0x9910, RZ ;  /* 0x0000991002027816 */ /* 0x000fe200000000ff */
[----:B------:R-:W5:Y:S01]  /*25180*/  LDL R145, [R1+0x188] ;  /* 0x0001880001917983 */ /* 0x000f620000100800 */
[----:B------:R-:W-:Y:S01]  /*25190*/  SHF.R.U32.HI R12, RZ, 0x15, R12 ;  /* 0x00000015ff0c7819 */ /* 0x000fe2000001160c */
[----:B------:R-:W-:Y:S01]  /*251a0*/  IMAD R11, R11, 0x4c9, RZ ;  /* 0x000004c90b0b7824 */ /* 0x000fe200078e02ff */
[----:B------:R-:W-:Y:S01]  /*251b0*/  PRMT R150, R150, 0x9910, RZ ;  /* 0x0000991096967816 */ /* 0x000fe200000000ff */
[----:B------:R-:W-:Y:S01]  /*251c0*/  IMAD R2, R2, 0x59, RZ ;  /* 0x0000005902027824 */ /* 0x000fe200078e02ff */
[----:B------:R-:W-:Y:S01]  /*251d0*/  PRMT R12, R12, 0x9910, RZ ;  /* 0x000099100c0c7816 */ /* 0x000fe200000000ff */
[----:B------:R-:W-:Y:S01]  /*251e0*/  IMAD R180, R10, -0x107, R180 ;  /* 0xfffffef90ab47824 */ /* 0x000fe200078e02b4 */
[----:B------:R-:W-:Y:S01]  /*251f0*/  SHF.R.U32.HI R11, RZ, 0x11, R11 ;  /* 0x00000011ff0b7819 */ /* 0x000fe2000001160b */
[----:B------:R-:W-:Y:S01]  /*25200*/  IMAD.MOV R2, RZ, RZ, -R2 ;  /* 0x000000ffff027224 */ /* 0x000fe200078e0a02 */
[----:B------:R-:W-:Y:S01]  /*25210*/  PRMT R188, R188, 0x9910, RZ ;  /* 0x00009910bcbc7816 */ /* 0x000fe200000000ff */
[----:B------:R-:W-:Y:S01]  /*25220*/  IMAD R12, R12, 0x67, RZ ;  /* 0x000000670c0c7824 */ /* 0x000fe200078e02ff */
[----:B------:R-:W-:Y:S01]  /*25230*/  PRMT R11, R11, 0x9910, RZ ;  /* 0x000099100b0b7816 */ /* 0x000fe200000000ff */
[----:B------:R-:W-:Y:S01]  /*25240*/  IMAD.HI.U32 R10, R176, 0xf1d48c, RZ ;  /* 0x00f1d48cb00a7827 */ /* 0x000fe200078e00ff */
[----:B------:R-:W-:-:S02]  /*25250*/  PRMT R2, R2, 0x7710, RZ ;  /* 0x0000771002027816 */ /* 0x000fc400000000ff */
[----:B------:R-:W-:Y:S01]  /*25260*/  PRMT R212, R212, 0x9910, RZ ;  /* 0x00009910d4d47816 */ /* 0x000fe200000000ff */
[----:B------:R-:W-:Y:S01]  /*25270*/  IMAD.MOV R12, RZ, RZ, -R12 ;  /* 0x000000ffff0c7224 */ /* 0x000fe200078e0a0c */
        /* <DEDUP_REMOVED lines=9> */
[----:B------:R-:W-:Y:S01]  /*25310*/  IMAD.HI.U32 R150, R160, 0xcebcf9, RZ ;  /* 0x00cebcf9a0967827 */ /* 0x000fe200078e00ff */
[----:B------:R-:W-:-:S02]  /*25320*/  IADD3 R234, PT, PT, R123, R12, RZ ;  /* 0x0000000c7bea7210 */ /* 0x000fc40007ffe0ff */
[----:B------:R-:W-:Y:S01]  /*25330*/  PRMT R11, R11, 0x7710, RZ ;  /* 0x000077100b0b7816 */ /* 0x000fe200000000ff */
[----:B------:R-:W-:Y:S01]  /*25340*/  IMAD R136, R136, R169, RZ ;  /* 0x000000a988887224 */ /* 0x000fe200078e02ff */
        /* <DEDUP_REMOVED lines=8> */
[----:B------:R-:W-:Y:S01]  /*253d0*/  MOV R206, R212 ;  /* 0x000000d400ce7202 */ /* 0x000fe20000000f00 */
[----:B------:R-:W3:Y:S01]  /*253e0*/  LDL R123, [R1+0x154] ;  /* 0x00015400017b7983 */ /* 0x000ee20000100800 */
        /* <DEDUP_REMOVED lines=11> */
[----:B------:R-:W-:Y:S01]  /*254a0*/  IMAD R206, R206, R155, RZ ;  /* 0x0000009bcece7224 */ /* 0x000fe200078e02ff */
[----:B------:R-:W-:Y:S01]  /*254b0*/  PRMT R2, R2, 0x7710, RZ ;  /* 0x0000771002027816 */ /* 0x000fe200000000ff */
[----:B------:R-:W4:Y:S01]  /*254c0*/  LDL R155, [R1+0x19c] ;  /* 0x00019c00019b7983 */ /* 0x000f220000100800 */
[----:B------:R-:W-:Y:S01]  /*254d0*/  IADD3 R12, PT, PT, RZ, -R12, RZ ;  /* 0x8000000cff0c7210 */ /* 0x000fe20007ffe0ff */
[----:B------:R-:W-:Y:S01]  /*254e0*/  IMAD R11, R11, 0x95, RZ ;  /* 0x000000950b0b7824 */ /* 0x000fe200078e02ff */
[----:B------:R-:W-:Y:S01]  /*254f0*/  IADD3 R230, PT, PT, R230, R2, RZ ;  /* 0x00000002e6e67210 */ /* 0x000fe20007ffe0ff */
[----:B------:R-:W-:Y:S01]  /*25500*/  IMAD.HI.U32 R150, R181, 0xb9a787, RZ ;  /* 0x00b9a787b5967827 */ /* 0x000fe200078e00ff */
[----:B------:R-:W-:-:S02]  /*25510*/  LOP3.LUT R2, R138, 0xffff, RZ, 0xc0, !PT ;  /* 0x0000ffff8a027812 */ /* 0x000fc400078ec0ff */
[----:B------:R-:W-:Y:S01]  /*25520*/  PRMT R12, R12, 0x7710, RZ ;  /* 0x000077100c0c7816 */ /* 0x000fe200000000ff */
[----:B------:R-:W-:Y:S01]  /*25530*/  IMAD.MOV R11, RZ, RZ, -R11 ;  /* 0x000000ffff0b7224 */ /* 0x000fe200078e0a0b */
[----:B------:R-:W-:Y:S01]  /*25540*/  LOP3.LUT R13, R248, 0xffff, RZ, 0xc0, !PT ;  /* 0x0000fffff80d7812 */ /* 0x000fe200078ec0ff */
[----:B------:R-:W-:Y:S01]  /*25550*/  IMAD R2, R2, 0x6c81, RZ ;  /* 0x00006c8102027824 */ /* 0x000fe200078e02ff */
[----:B------:R-:W-:Y:S01]  /*25560*/  PRMT R196, R196, 0x9910, RZ ;  /* 0x00009910c4c47816 */ /* 0x000fe200000000ff */
[----:B------:R-:W-:Y:S01]  /*25570*/  IMAD.IADD R224, R131, 0x1, R12 ;  /* 0x0000000183e07824 */ /* 0x000fe200078e020c */
[----:B------:R-:W-:Y:S01]  /*25580*/  PRMT R11, R11, 0x7710, RZ ;  /* 0x000077100b0b7816 */ /* 0x000fe200000000ff */
[----:B------:R-:W-:Y:S01]  /*25590*/  IMAD R13, R13, 0x1353, RZ ;  /* 0x000013530d0d7824 */ /* 0x000fe200078e02ff */
[----:B------:R-:W-:Y:S01]  /*255a0*/  LOP3.LUT R12, R208, 0xffff, RZ, 0xc0, !PT ;  /* 0x0000ffffd00c7812 */ /* 0x000fe200078ec0ff */
[----:B------:R-:W-:Y:S01]  /*255b0*/  IMAD.MOV.U32 R119, RZ, RZ, R196 ;  /* 0x000000ffff777224 */ /* 0x000fe200078e00c4 */
[----:B------:R-:W-:Y:S01]  /*255c0*/  SHF.R.U32.HI R2, RZ, 0x16, R2 ;  /* 0x00000016ff027819 */ /* 0x000fe20000011602 */
[----:B------:R-:W-:Y:S01]  /*255d0*/  IMAD.IADD R222, R222, 0x1, R11 ;  /* 0x00000001dede7824 */ /* 0x000fe200078e020b */
[----:B------:R-:W-:Y:S01]  /*255e0*/  LOP3.LUT R11, R136, 0xffff, RZ, 0xc0, !PT ;  /* 0x0000ffff880b7812 */ /* 0x000fe200078ec0ff */
[----:B------:R-:W-:Y:S01]  /*255f0*/  IMAD R12, R12, 0x5a85, RZ ;  /* 0x00005a850c0c7824 */ /* 0x000fe200078e02ff */
[----:B------:R-:W-:Y:S01]  /*25600*/  PRMT R220, R2, 0x9910, RZ ;  /* 0x0000991002dc7816 */ /* 0x000fe200000000ff */
[----:B------:R-:W5:Y:S01]  /*25610*/  LDL R131, [R1+0x160] ;  /* 0x0001600001837983 */ /* 0x000f620000100800 */
[----:B------:R-:W-:Y:S01]  /*25620*/  LOP3.LUT R2, R206, 0xffff, RZ, 0xc0, !PT ;  /* 0x0000ffffce027812 */ /* 0x000fe200078ec0ff */
[----:B------:R-:W-:Y:S01]  /*25630*/  IMAD R11, R11, 0xb71, RZ ;  /* 0x00000b710b0b7824 */ /* 0x000fe200078e02ff */
[----:B------:R-:W-:Y:S01]  /*25640*/  SHF.R.U32.HI R12, RZ, 0x16, R12 ;  /* 0x00000016ff0c7819 */ /* 0x000fe2000001160c */
[----:B------:R-:W-:Y:S01]  /*25650*/  IMAD R150, R150, -0x161, R181 ;  /* 0xfffffe9f96967824 */ /* 0x000fe200078e02b5 */
[----:B------:R-:W-:Y:S01]  /*25660*/  SHF.R.U32.HI R13, RZ, 0x12, R13 ;  /* 0x00000012ff0d7819 */ /* 0x000fe2000001160d */
[----:B------:R-:W-:Y:S01]  /*25670*/  IMAD R2, R2, 0xab9, RZ ;  /* 0x00000ab902027824 */ /* 0x000fe200078e02ff */
[----:B------:R-:W-:Y:S01]  /*25680*/  PRMT R12, R12, 0x9910, RZ ;  /* 0x000099100c0c7816 */ /* 0x000fe200000000ff */
[----:B------:R-:W-:Y:S01]  /*25690*/  IMAD.HI.U32 R181, R148, 0xb68d32, RZ ;  /* 0x00b68d3294b57827 */ /* 0x000fe200078e00ff */
[----:B------:R-:W-:-:S02]  /*256a0*/  PRMT R13, R13, 0x9910, RZ ;  /* 0x000099100d0d7816 */ /* 0x000fc400000000ff */
        /* <DEDUP_REMOVED lines=13> */
[----:B------:R-:W-:Y:S01]  /*25780*/  IMAD R137, R137, R143, RZ ;  /* 0x0000008f89897224 */ /* 0x000fe200078e02ff */
[----:B------:R-:W-:Y:S01]  /*25790*/  PRMT R194, R194, 0x9910, RZ ;  /* 0x00009910c2c27816 */ /* 0x000fe200000000ff */
[----:B------:R-:W-:Y:S01]  /*257a0*/  IMAD R119, R119, R147, RZ ;  /* 0x0000009377777224 */ /* 0x000fe200078e02ff */
[----:B------:R-:W-:Y:S01]  /*257b0*/  PRMT R192, R192, 0x9910, RZ ;  /* 0x00009910c0c07816 */ /* 0x000fe200000000ff */
[----:B------:R-:W-:Y:S01]  /*257c0*/  IMAD R216, R216, R165, RZ ;  /* 0x000000a5d8d87224 */ /* 0x000fe200078e02ff */
[----:B------:R-:W-:Y:S01]  /*257d0*/  PRMT R173, R173, 0x9910, RZ ;  /* 0x00009910adad7816 */ /* 0x000fe200000000ff */
[----:B------:R-:W-:Y:S01]  /*257e0*/  IMAD.MOV R11, RZ, RZ, -R11 ;  /* 0x000000ffff0b7224 */ /* 0x000fe200078e0a0b */
[----:B------:R-:W-:Y:S01]  /*257f0*/  PRMT R12, R12, 0x7710, RZ ;  /* 0x000077100c0c7816 */ /* 0x000fe200000000ff */
[----:B------:R-:W-:Y:S01]  /*25800*/  IMAD.MOV R2, RZ, RZ, -R2 ;  /* 0x000000ffff027224 */ /* 0x000fe200078e0a02 */
[----:B------:R-:W-:Y:S01]  /*25810*/  PRMT R143, R161, 0x9910, RZ ;  /* 0x00009910a18f7816 */ /* 0x000fe200000000ff */
[----:B------:R-:W-:Y:S01]  /*25820*/  IMAD.MOV.U32 R188, RZ, RZ, R194 ;  /* 0x000000ffffbc7224 */ /* 0x000fe200078e00c2 */
[----:B------:R-:W-:Y:S01]  /*25830*/  PRMT R13, R13, 0x7710, RZ ;  /* 0x000077100d0d7816 */ /* 0x000fe200000000ff */
[----:B------:R-:W-:Y:S01]  /*25840*/  IMAD R148, R181, -0x167, R148 ;  /* 0xfffffe99b5947824 */ /* 0x000fe200078e0294 */
[----:B------:R-:W-:Y:S01]  /*25850*/  PRMT R198, R198, 0x9910, RZ ;  /* 0x00009910c6c67816 */ /* 0x000fe200000000ff */
[----:B------:R-:W-:Y:S01]  /*25860*/  IMAD R188, R188, R143, RZ ;  /* 0x0000008fbcbc7224 */ /* 0x000fe200078e02ff */
[----:B------:R-:W-:Y:S01]  /*25870*/  MOV R186, R192 ;  /* 0x000000c000ba7202 */ /* 0x000fe20000000f00 */
[----:B------:R-:W-:Y:S01]  /*25880*/  IMAD.MOV.U32 R192, RZ, RZ, R173 ;  /* 0x000000ffffc07224 */ /* 0x000fe200078e00ad */
[----:B------:R-:W-:Y:S01]  /*25890*/  IADD3 R208, PT, PT, R208, R12, RZ ;  /* 0x0000000cd0d07210 */ /* 0x000fe20007ffe0ff */
[----:B------:R-:W-:Y:S01]  /*258a0*/  IMAD.HI.U32 R181, R144, 0xafb322, RZ ;  /* 0x00afb32290b57827 */ /* 0x000fe200078e00ff */
[----:B------:R-:W-:Y:S01]  /*258b0*/  IADD3 R248, PT, PT, R248, R13, RZ ;  /* 0x0000000df8f87210 */ /* 0x000fe20007ffe0ff */
[----:B------:R-:W3:Y:S01]  /*258c0*/  LDL R151, [R1+0x194] ;  /* 0x0001940001977983 */ /* 0x000ee20000100800 */
[----:B------:R-:W-:Y:S01]  /*258d0*/  LOP3.LUT R12, R119, 0xffff, RZ, 0xc0, !PT ;  /* 0x0000ffff770c7812 */ /* 0x000fe200078ec0ff */
[----:B------:R-:W-:Y:S01]  /*258e0*/  IMAD R192, R198, R192, RZ ;  /* 0x000000c0c6c07224 */ /* 0x000fe200078e02ff */
[----:B------:R-:W-:Y:S01]  /*258f0*/  LOP3.LUT R13, R216, 0xffff, RZ, 0xc0, !PT ;  /* 0x0000ffffd80d7812 */ /* 0x000fe200078ec0ff */
[----:B------:R-:W-:Y:S01]  /*25900*/  IMAD R144, R181, -0x175, R144 ;  /* 0xfffffe8bb5907824 */ /* 0x000fe200078e0290 */
[----:B------:R-:W-:Y:S01]  /*25910*/  PRMT R11, R11, 0x7710, RZ ;  /* 0x000077100b0b7816 */ /* 0x000fe200000000ff */
[----:B------:R-:W-:Y:S01]  /*25920*/  IMAD R12, R12, 0x8ca3, RZ ;  /* 0x00008ca30c0c7824 */ /* 0x000fe200078e02ff */
[----:B------:R-:W-:Y:S01]  /*25930*/  PRMT R2, R2, 0x7710, RZ ;  /* 0x0000771002027816 */ /* 0x000fe200000000ff */
[----:B------:R-:W-:Y:S01]  /*25940*/  IMAD R13, R13, 0x1921, RZ ;  /* 0x000019210d0d7824 */ /* 0x000fe200078e02ff */
[----:B------:R-:W-:Y:S01]  /*25950*/  PRMT R139, R204, 0x9910, RZ ;  /* 0x00009910cc8b7816 */ /* 0x000fe200000000ff */
[----:B------:R-:W-:Y:S01]  /*25960*/  IMAD.HI.U32 R181, R114, 0xab1cbe, RZ ;  /* 0x00ab1cbe72b57827 */ /* 0x000fe200078e00ff */
[----:B------:R-:W-:Y:S01]  /*25970*/  PRMT R204, R210, 0x9910, RZ ;  /* 0x00009910d2cc7816 */ /* 0x000fe200000000ff */
[----:B------:R-:W3:Y:S01]  /*25980*/  LDL R147, [R1+0x18c] ;  /* 0x00018c0001937983 */ /* 0x000ee20000100800 */
[----:B------:R-:W-:Y:S01]  /*25990*/  IADD3 R206, PT, PT, R206, R2, RZ ;  /* 0x00000002cece7210 */ /* 0x000fe20007ffe0ff */
[----:B------:R-:W-:Y:S01]  /*259a0*/  IMAD.IADD R210, R136, 0x1, R11 ;  /* 0x0000000188d27824 */ /* 0x000fe200078e020b */
[----:B------:R-:W-:Y:S01]  /*259b0*/  LOP3.LUT R2, R188, 0xffff, RZ, 0xc0, !PT ;  /* 0x0000ffffbc027812 */ /* 0x000fe200078ec0ff */
[----:B------:R-:W-:Y:S01]  /*259c0*/  IMAD R114, R181, -0x17f, R114 ;  /* 0xfffffe81b5727824 */ /* 0x000fe200078e0272 */
[----:B------:R-:W-:Y:S01]  /*259d0*/  PRMT R162, R162, 0x9910, RZ ;  /* 0x00009910a2a27816 */ /* 0x000fe200000000ff */
[----:B------:R-:W-:Y:S01]  /*259e0*/  IMAD.HI.U32 R181, R118, 0xa513fe, RZ ;  /* 0x00a513fe76b57827 */ /* 0x000fe200078e00ff */
[----:B------:R-:W-:Y:S01]  /*259f0*/  LOP3.LUT R11, R192, 0xffff, RZ, 0xc0, !PT ;  /* 0x0000ffffc00b7812 */ /* 0x000fe200078ec0ff */
[----:B------:R-:W3:Y:S01]  /*25a00*/  LDL R143, [R1+0x184] ;  /* 0x00018400018f7983 */ /* 0x000ee20000100800 */
[----:B------:R-:W-:Y:S01]  /*25a10*/  SHF.R.U32.HI R12, RZ, 0x17, R12 ;  /* 0x00000017ff0c7819 */ /* 0x000fe2000001160c */
[----:B------:R-:W-:Y:S01]  /*25a20*/  IMAD R2, R2, 0x891b, RZ ;  /* 0x0000891b02027824 */ /* 0x000fe200078e02ff */
[----:B------:R-:W-:Y:S01]  /*25a30*/  PRMT R171, R171, 0x9910, RZ ;  /* 0x00009910abab7816 */ /* 0x000fe200000000ff */
[----:B------:R-:W-:Y:S01]  /*25a40*/  IMAD.MOV.U32 R3, RZ, RZ, R162 ;  /* 0x000000ffff037224 */ /* 0x000fe200078e00a2 */
[----:B------:R-:W-:Y:S01]  /*25a50*/  SHF.R.U32.HI R13, RZ, 0x14, R13 ;  /* 0x00000014ff0d7819 */ /* 0x000fe2000001160d */
[----:B------:R-:W-:Y:S01]  /*25a60*/  IMAD R11, R11, 0x11e3, RZ ;  /* 0x000011e30b0b7824 */ /* 0x000fe200078e02ff */
[----:B------:R-:W-:Y:S01]  /*25a70*/  PRMT R190, R190, 0x9910, RZ ;  /* 0x00009910bebe7816 */ /* 0x000fe200000000ff */
[----:B------:R-:W-:Y:S01]  /*25a80*/  IMAD R3, R3, R171, RZ ;  /* 0x000000ab03037224 */ /* 0x000fe200078e02ff */
[----:B------:R-:W-:Y:S01]  /*25a90*/  PRMT R12, R12, 0x9910, RZ ;  /* 0x000099100c0c7816 */ /* 0x000fe200000000ff */
[----:B------:R-:W-:Y:S01]  /*25aa0*/  IMAD R170, R9, -0x11b, R170 ;  /* 0xfffffee509aa7824 */ /* 0x000fe200078e02aa */
[----:B------:R-:W-:Y:S01]  /*25ab0*/  PRMT R13, R13, 0x9910, RZ ;  /* 0x000099100d0d7816 */ /* 0x000fe200000000ff */
[----:B------:R-:W-:Y:S01]  /*25ac0*/  IMAD.MOV.U32 R184, RZ, RZ, R190 ;  /* 0x000000ffffb87224 */ /* 0x000fe200078e00be */
[----:B------:R-:W-:Y:S01]  /*25ad0*/  SHF.R.U32.HI R2, RZ, 0x17, R2 ;  /* 0x00000017ff027819 */ /* 0x000fe20000011602 */
[----:B------:R-:W-:Y:S01]  /*25ae0*/  IMAD.MOV.U32 R190, RZ, RZ, R12 ;  /* 0x000000ffffbe7224 */ /* 0x000fe200078e000c */
[----:B------:R-:W-:Y:S01]  /*25af0*/  SHF.R.U32.HI R11, RZ, 0x14, R11 ;  /* 0x00000014ff0b7819 */ /* 0x000fe2000001160b */
[----:B------:R-:W-:Y:S01]  /*25b00*/  IMAD R13, R13, 0xa3, RZ ;  /* 0x000000a30d0d7824 */ /* 0x000fe200078e02ff */
[----:B------:R-:W-:Y:S01]  /*25b10*/  PRMT R12, R2, 0x9910, RZ ;  /* 0x00009910020c7816 */ /* 0x000fe200000000ff */
[----:B------:R-:W-:Y:S01]  /*25b20*/  IMAD R190, R190, 0xe9, RZ ;  /* 0x000000e9bebe7824 */ /* 0x000fe200078e02ff */
[----:B------:R-:W-:Y:S01]  /*25b30*/  LOP3.LUT R6, R18, 0xffff, RZ, 0xc0, !PT ;  /* 0x0000ffff12067812 */ /* 0x000fe200078ec0ff */
[----:B------:R-:W-:Y:S01]  /*25b40*/  IMAD R118, R181, -0x18d, R118 ;  /* 0xfffffe73b5767824 */ /* 0x000fe200078e0276 */
[----:B------:R-:W-:Y:S01]  /*25b50*/  PRMT R11, R11, 0x9910, RZ ;  /* 0x000099100b0b7816 */ /* 0x000fe200000000ff */
[----:B------:R-:W-:Y:S01]  /*25b60*/  IMAD R12, R12, 0xef, RZ ;  /* 0x000000ef0c0c7824 */ /* 0x000fe200078e02ff */
[----:B------:R-:W-:Y:S01]  /*25b70*/  LOP3.LUT R2, R3, 0xff, RZ, 0xc0, !PT ;  /* 0x000000ff03027812 */ /* 0x000fe200078ec0ff */
[----:B------:R-:W-:Y:S01]  /*25b80*/  IMAD R6, R6, 0xf10, RZ ;  /* 0x00000f1006067824 */ /* 0x000fe200078e02ff */
[----:B------:R-:W-:Y:S01]  /*25b90*/  IADD3 R13, PT, PT, RZ, -R13, RZ ;  /* 0x8000000dff0d7210 */ /* 0x000fe20007ffe0ff */
[----:B------:R-:W-:Y:S01]  /*25ba0*/  IMAD R11, R11, 0xe5, RZ ;  /* 0x000000e50b0b7824 */ /* 0x000fe200078e02ff */
[----:B------:R-:W-:Y:S01]  /*25bb0*/  PRMT R159, R159, 0x9910, RZ ;  /* 0x000099109f9f7816 */ /* 0x000fe200000000ff */
[----:B------:R-:W-:Y:S01]  /*25bc0*/  IMAD R2, R2, 0x34, RZ ;  /* 0x0000003402027824 */ /* 0x000fe200078e02ff */
[----:B------:R-:W-:Y:S01]  /*25bd0*/  PRMT R13, R13, 0x7710, RZ ;  /* 0x000077100d0d7816 */ /* 0x000fe200000000ff */
[----:B------:R-:W-:Y:S01]  /*25be0*/  IMAD.MOV R11, RZ, RZ, -R11 ;  /* 0x000000ffff0b7224 */ /* 0x000fe200078e0a0b */
[----:B------:R-:W-:Y:S01]  /*25bf0*/  SHF.R.U32.HI R6, RZ, 0x10, R6 ;  /* 0x00000010ff067819 */ /* 0x000fe20000011606 */
[----:B------:R-:W-:Y:S01]  /*25c00*/  IMAD R186, R186, R159, RZ ;  /* 0x0000009fbaba7224 */ /* 0x000fe200078e02ff */
[----:B------:R-:W-:Y:S01]  /*25c10*/  SHF.R.U32.HI R2, RZ, 0x8, R2 ;  /* 0x00000008ff027819 */ /* 0x000fe20000011602 */
[----:B------:R-:W-:Y:S01]  /*25c20*/  IMAD.IADD R216, R216, 0x1, R13 ;  /* 0x00000001d8d87824 */ /* 0x000fe200078e020d */
[----:B------:R-:W-:Y:S01]  /*25c30*/  PRMT R6, R6, 0x9910, RZ ;  /* 0x0000991006067816 */ /* 0x000fe200000000ff */
[----:B------:R-:W-:Y:S01]  /*25c40*/  IMAD.MOV R12, RZ, RZ, -R12 ;  /* 0x000000ffff0c7224 */ /* 0x000fe200078e0a0c */
[----:B------:R-:W-:Y:S01]  /*25c50*/  PRMT R13, R11, 0x7710, RZ ;  /* 0x000077100b0d7816 */ /* 0x000fe200000000ff */
[----:B------:R-:W-:Y:S01]  /*25c60*/  IMAD.HI.U32 R9, R168, 0xdfac20, RZ ;  /* 0x00dfac20a8097827 */ /* 0x000fe200078e00ff */
[----:B------:R-:W-:Y:S01]  /*25c70*/  PRMT R2, R2, 0x9910, RZ ;  /* 0x0000991002027816 */ /* 0x000fe200000000ff */
[----:B------:R-:W3:Y:S01]  /*25c80*/  LDL R136, [R1+0x16c] ;  /* 0x00016c0001887983 */ /* 0x000ee20000100800 */
        /* <DEDUP_REMOVED lines=8> */
[----:B------:R-:W-:Y:S01]  /*25d10*/  LOP3.LUT R115, R115, 0xffff, RZ, 0xc0, !PT ;  /* 0x0000ffff73737812 */ /* 0x000fe200078ec0ff */
[----:B------:R-:W-:Y:S01]  /*25d20*/  IMAD.MOV R2, RZ, RZ, -R2 ;  /* 0x000000ffff027224 */ /* 0x000fe200078e0a02 */
[----:B------:R-:W-:Y:S01]  /*25d30*/  SHF.R.U32.HI R11, RZ, 0x14, R11 ;  /* 0x00000014ff0b7819 */ /* 0x000fe2000001160b */
[----:B------:R-:W-:Y:S01]  /*25d40*/  IMAD R204, R204, R21, RZ ;  /* 0x00000015cccc7224 */ /* 0x000fe200078e02ff */
[----:B------:R-:W-:Y:S01]  /*25d50*/  PRMT R117, R117, 0x9910, RZ ;  /* 0x0000991075757816 */ /* 0x000fe200000000ff */
[----:B------:R-:W-:Y:S01]  /*25d60*/  IMAD.IADD R192, R192, 0x1, R13 ;  /* 0x00000001c0c07824 */ /* 0x000fe200078e020d */
[----:B------:R-:W-:Y:S01]  /*25d70*/  PRMT R212, R218, 0x9910, RZ ;  /* 0x00009910dad47816 */ /* 0x000fe200000000ff */
[----:B------:R-:W-:Y:S01]  /*25d80*/  IMAD.HI.U32 R181, R122, 0x9baadf, RZ ;  /* 0x009baadf7ab57827 */ /* 0x000fe200078e00ff */
[----:B------:R-:W-:-:S02]  /*25d90*/  PRMT R121, R121, 0x9910, RZ ;  /* 0x0000991079797816 */ /* 0x000fc400000000ff */
[----:B------:R-:W-:Y:S01]  /*25da0*/  PRMT R6, R6, 0x7710, RZ ;  /* 0x0000771006067816 */ /* 0x000fe200000000ff */
[----:B------:R-:W-:Y:S01]  /*25db0*/  IMAD R117, R117, 0xe3, RZ ;  /* 0x000000e375757824 */ /* 0x000fe200078e02ff */
[----:B------:R-:W-:Y:S01]  /*25dc0*/  PRMT R2, R2, 0x7710, RZ ;  /* 0x0000771002027816 */ /* 0x000fe200000000ff */
[----:B------:R-:W-:Y:S01]  /*25dd0*/  IMAD R212, R212, R121, RZ ;  /* 0x00000079d4d47224 */ /* 0x000fe200078e02ff */
[----:B------:R-:W-:Y:S01]  /*25de0*/  PRMT R11, R11, 0x9910, RZ ;  /* 0x000099100b0b7816 */ /* 0x000fe200000000ff */
[----:B------:R-:W-:Y:S01]  /*25df0*/  IMAD.IADD R6, R18, 0x1, R6 ;  /* 0x0000000112067824 */ /* 0x000fe200078e0206 */
[----:B------:R-:W-:Y:S01]  /*25e00*/  SHF.R.U32.HI R115, RZ, 0x7, R115 ;  /* 0x00000007ff737819 */ /* 0x000fe20000011673 */
[----:B------:R-:W-:Y:S01]  /*25e10*/  IMAD.MOV R117, RZ, RZ, -R117 ;  /* 0x000000ffff757224 */ /* 0x000fe200078e0a75 */
[----:B------:R-:W-:Y:S01]  /*25e20*/  IADD3 R3, PT, PT, R3, R2, RZ ;  /* 0x0000000203037210 */ /* 0x000fe20007ffe0ff */
[----:B------:R-:W-:Y:S01]  /*25e30*/  IMAD R11, R11, 0xf1, RZ ;  /* 0x000000f10b0b7824 */ /* 0x000fe200078e02ff */
[----:B------:R-:W-:Y:S01]  /*25e40*/  LOP3.LUT R2, R204, 0xffff, RZ, 0xc0, !PT ;  /* 0x0000ffffcc027812 */ /* 0x000fe200078ec0ff */
[----:B------:R-:W3:Y:S01]  /*25e50*/  LDL R121, [R1+0x150] ;  /* 0x0001500001797983 */ /* 0x000ee20000100800 */
[----:B------:R-:W-:Y:S01]  /*25e60*/  LOP3.LUT R18, R214, 0xffff, RZ, 0xc0, !PT ;  /* 0x0000ffffd6127812 */ /* 0x000fe200078ec0ff */
[----:B------:R-:W-:Y:S01]  /*25e70*/  IMAD.MOV R11, RZ, RZ, -R11 ;  /* 0x000000ffff0b7224 */ /* 0x000fe200078e0a0b */
[----:B------:R-:W-:Y:S01]  /*25e80*/  PRMT R115, R115, 0x9910, RZ ;  /* 0x0000991073737816 */ /* 0x000fe200000000ff */
[----:B------:R-:W-:Y:S01]  /*25e90*/  IMAD R2, R2, 0x5391, RZ ;  /* 0x0000539102027824 */ /* 0x000fe200078e02ff */
        /* <DEDUP_REMOVED lines=8> */
[----:B------:R-:W-:Y:S01]  /*25f20*/  SHF.R.U32.HI R18, RZ, 0x10, R18 ;  /* 0x00000010ff127819 */ /* 0x000fe20000011612 */
[----:B------:R-:W-:Y:S01]  /*25f30*/  IMAD.IADD R186, R186, 0x1, R11 ;  /* 0x00000001baba7824 */ /* 0x000fe200078e020b */
[----:B------:R-:W-:Y:S01]  /*25f40*/  IADD3 R115, PT, PT, RZ, -R115, RZ ;  /* 0x80000073ff737210 */ /* 0x000fe20007ffe0ff */
[----:B------:R-:W-:Y:S01]  /*25f50*/  IMAD.MOV R20, RZ, RZ, -R2 ;  /* 0x000000ffff147224 */ /* 0x000fe200078e0a02 */
[----:B------:R-:W-:Y:S01]  /*25f60*/  PRMT R12, R12, 0x7710, RZ ;  /* 0x000077100c0c7816 */ /* 0x000fe200000000ff */
[----:B------:R-:W-:Y:S01]  /*25f70*/  IMAD.MOV R11, RZ, RZ, -R18 ;  /* 0x000000ffff0b7224 */ /* 0x000fe200078e0a12 */
[----:B------:R-:W-:Y:S01]  /*25f80*/  SHF.R.U32.HI R14, RZ, 0x10, R14 ;  /* 0x00000010ff0e7819 */ /* 0x000fe2000001160e */
[----:B------:R-:W-:Y:S01]  /*25f90*/  IMAD R176, R10, -0x10f, R176 ;  /* 0xfffffef10ab07824 */ /* 0x000fe200078e02b0 */
[----:B------:R-:W-:Y:S01]  /*25fa0*/  PRMT R115, R115, 0x7710, RZ ;  /* 0x0000771073737816 */ /* 0x000fe200000000ff */
[----:B------:R-:W-:Y:S01]  /*25fb0*/  IMAD.HI.U32 R10, R172, 0xe93966, RZ ;  /* 0x00e93966ac0a7827 */ /* 0x000fe200078e00ff */
[----:B------:R-:W-:-:S02]  /*25fc0*/  IADD3 R188, PT, PT, R188, R12, RZ ;  /* 0x0000000cbcbc7210 */ /* 0x000fc40007ffe0ff */
[----:B------:R-:W-:Y:S01]  /*25fd0*/  IADD3 R12, PT, PT, RZ, -R14, RZ ;  /* 0x8000000eff0c7210 */ /* 0x000fe20007ffe0ff */
[----:B------:R-:W-:Y:S01]  /*25fe0*/  IMAD.IADD R115, R15, 0x1, R115 ;  /* 0x000000010f737824 */ /* 0x000fe200078e0273 */
[----:B------:R-:W-:Y:S01]  /*25ff0*/  PRMT R20, R20, 0x7710, RZ ;  /* 0x0000771014147816 */ /* 0x000fe200000000ff */
[----:B------:R-:W-:Y:S01]  /*26000*/  IMAD R168, R9, -0x125, R168 ;  /* 0xfffffedb09a87824 */ /* 0x000fe200078e02a8 */
[----:B------:R-:W-:Y:S01]  /*26010*/  PRMT R11, R11, 0x7710, RZ ;  /* 0x000077100b0b7816 */ /* 0x000fe200000000ff */
[----:B------:R-:W-:Y:S01]  /*26020*/  IMAD R122, R181, -0x1a5, R122 ;  /* 0xfffffe5bb57a7824 */ /* 0x000fe200078e027a */
[----:B------:R-:W-:Y:S01]  /*26030*/  PRMT R129, R129, 0x9910, RZ ;  /* 0x0000991081817816 */ /* 0x000fe200000000ff */
[----:B------:R-:W-:Y:S01]  /*26040*/  IMAD.IADD R20, R204, 0x1, R20 ;  /* 0x00000001cc147824 */ /* 0x000fe200078e0214 */
[----:B------:R-:W-:Y:S01]  /*26050*/  PRMT R12, R12, 0x7710, RZ ;  /* 0x000077100c0c7816 */ /* 0x000fe200000000ff */
[----:B------:R-:W-:Y:S01]  /*26060*/  IMAD.IADD R11, R214, 0x1, R11 ;  /* 0x00000001d60b7824 */ /* 0x000fe200078e020b */
[----:B------:R-:W-:Y:S01]  /*26070*/  PRMT R196, R202, 0x9910, RZ ;  /* 0x00009910cac47816 */ /* 0x000fe200000000ff */
[----:B------:R-:W-:Y:S01]  /*26080*/  IMAD R129, R163, R129, RZ ;  /* 0x00000081a3817224 */ /* 0x000fe200078e02ff */
[----:B------:R-:W-:Y:S01]  /*26090*/  PRMT R115, R115, 0x9910, RZ ;  /* 0x0000991073737816 */ /* 0x000fe200000000ff */
[----:B------:R-:W-:Y:S01]  /*260a0*/  IMAD.IADD R12, R212, 0x1, R12 ;  /* 0x00000001d40c7824 */ /* 0x000fe200078e020c */
[----:B------:R-:W-:Y:S01]  /*260b0*/  LOP3.LUT R20, R20, 0xffff, RZ, 0xc0, !PT ;  /* 0x0000ffff14147812 */ /* 0x000fe200078ec0ff */
[----:B------:R-:W-:Y:S01]  /*260c0*/  IMAD.HI.U32 R9, R183, 0xd16155, RZ ;  /* 0x00d16155b7097827 */ /* 0x000fe200078e00ff */
[----:B------:R-:W-:-:S02]  /*260d0*/  LOP3.LUT R11, R11, 0xffff, RZ, 0xc0, !PT ;  /* 0x0000ffff0b0b7812 */ /* 0x000fc400078ec0ff */
[----:B------:R-:W-:Y:S01]  /*260e0*/  LOP3.LUT R238, R129, 0xffff, RZ, 0xc0, !PT ;  /* 0x0000ffff81ee7812 */ /* 0x000fe200078ec0ff */
[----:B------:R-:W-:Y:S01]  /*260f0*/  IMAD R196, R196, R115, RZ ;  /* 0x00000073c4c47224 */ /* 0x000fe200078e02ff */
[----:B------:R-:W-:Y:S01]  /*26100*/  LOP3.LUT R12, R12, 0xffff, RZ, 0xc0, !PT ;  /* 0x0000ffff0c0c7812 */ /* 0x000fe200078ec0ff */
[----:B------:R-:W-:Y:S01]  /*26110*/  IMAD.HI.U32 R181, R128, 0x9548e5, RZ ;  /* 0x009548e580b57827 */ /* 0x000fe200078e00ff */
[----:B------:R-:W-:Y:S02]  /*26120*/  LEA.HI R20, R20, R2, RZ, 0x1f ;  /* 0x0000000214147211 */ /* 0x000fe400078ff8ff */
[----:B------:R-:W-:Y:S01]  /*26130*/  LEA.HI R18, R11, R18, RZ, 0x1f ;  /* 0x000000120b127211 */ /* 0x000fe200078ff8ff */
[----:B------:R-:W-:Y:S01]  /*26140*/  IMAD R238, R238, 0x5475, RZ ;  /* 0x00005475eeee7824 */ /* 0x000fe200078e02ff */
[----:B------:R-:W-:Y:S01]  /*26150*/  LOP3.LUT R15, R196, 0xffff, RZ, 0xc0, !PT ;  /* 0x0000ffffc40f7812 */ /* 0x000fe200078ec0ff */
[----:B------:R-:W-:Y:S01]  /*26160*/  IMAD R172, R10, -0x119, R172 ;  /* 0xfffffee70aac7824 */ /* 0x000fe200078e02ac */
[----:B------:R-:W-:Y:S01]  /*26170*/  LEA.HI R14, R12, R14, RZ, 0x1f ;  /* 0x0000000e0c0e7211 */ /* 0x000fe200078ff8ff */
[----:B------:R-:W-:Y:S01]  /*26180*/  IMAD.HI.U32 R10, R185, 0xd578ea, RZ ;  /* 0x00d578eab90a7827 */ /* 0x000fe200078e00ff */
[----:B------:R-:W-:-:S02]  /*26190*/  LOP3.LUT R20, R20, 0xffff, RZ, 0xc0, !PT ;  /* 0x0000ffff14147812 */ /* 0x000fc400078ec0ff */
[----:B------:R-:W-:Y:S01]  /*261a0*/  LOP3.LUT R18, R18, 0xffff, RZ, 0xc0, !PT ;  /* 0x0000ffff12127812 */ /* 0x000fe200078ec0ff */
[----:B------:R-:W-:Y:S01]  /*261b0*/  IMAD R15, R15, 0x25e3, RZ ;  /* 0x000025e30f0f7824 */ /* 0x000fe200078e02ff */
[----:B------:R-:W-:Y:S01]  /*261c0*/  LOP3.LUT R14, R14, 0xffff, RZ, 0xc0, !PT ;  /* 0x0000ffff0e0e7812 */ /* 0x000fe200078ec0ff */
[----:B------:R-:W-:Y:S01]  /*261d0*/  IMAD R9, R9, -0x139, R183 ;  /* 0xfffffec709097824 */ /* 0x000fe200078e02b7 */
[----:B------:R-:W-:Y:S01]  /*261e0*/  SHF.R.U32.HI R238, RZ, 0x15, R238 ;  /* 0x00000015ffee7819 */ /* 0x000fe200000116ee */
[----:B------:R-:W-:Y:S01]  /*261f0*/  IMAD R128, R181, -0x1b7, R128 ;  /* 0xfffffe49b5807824 */ /* 0x000fe200078e0280 */
[----:B------:R-:W-:Y:S01]  /*26200*/  SHF.R.U32.HI R20, RZ, 0x7, R20 ;  /* 0x00000007ff147819 */ /* 0x000fe20000011614 */
[----:B------:R-:W-:Y:S01]  /*26210*/  IMAD.HI.U32 R181, R132, 0x8d8be4, RZ ;  /* 0x008d8be484b57827 */ /* 0x000fe200078e00ff */
[----:B------:R-:W-:Y:S02]  /*26220*/  SHF.R.U32.HI R18, RZ, 0x7, R18 ;  /* 0x00000007ff127819 */ /* 0x000fe40000011612 */
[----:B------:R-:W-:Y:S01]  /*26230*/  SHF.R.U32.HI R14, RZ, 0x7, R14 ;  /* 0x00000007ff0e7819 */ /* 0x000fe2000001160e */
[----:B------:R-:W-:Y:S01]  /*26240*/  IMAD R10, R10, -0x133, R185 ;  /* 0xfffffecd0a0a7824 */ /* 0x000fe200078e02b9 */
[----:B------:R-:W-:Y:S01]  /*26250*/  PRMT R238, R238, 0x9910, RZ ;  /* 0x00009910eeee7816 */ /* 0x000fe200000000ff */
[----:B------:R-:W-:Y:S01]  /*26260*/  IMAD R132, R181, -0x1cf, R132 ;  /* 0xfffffe31b5847824 */ /* 0x000fe200078e0284 */
[----:B------:R-:W-:Y:S01]  /*26270*/  PRMT R20, R20, 0x9910, RZ ;  /* 0x0000991014147816 */ /* 0x000fe200000000ff */
[----:B------:R-:W-:Y:S01]  /*26280*/  IMAD R220, R220, 0x97, RZ ;  /* 0x00000097dcdc7824 */ /* 0x000fe200078e02ff */
[----:B------:R-:W-:Y:S01]  /*26290*/  SHF.R.U32.HI R15, RZ, 0x10, R15 ;  /* 0x00000010ff0f7819 */ /* 0x000fe2000001160f */
[----:B------:R-:W-:Y:S01]  /*262a0*/  IMAD R238, R238, 0x61, RZ ;  /* 0x00000061eeee7824 */ /* 0x000fe200078e02ff */
[----:B------:R-:W-:Y:S01]  /*262b0*/  PRMT R18, R18, 0x9910, RZ ;  /* 0x0000991012127816 */ /* 0x000fe200000000ff */
[----:B------:R-:W-:Y:S01]  /*262c0*/  IMAD R20, R20, 0xc1, RZ ;  /* 0x000000c114147824 */ /* 0x000fe200078e02ff */
[----:B------:R-:W-:Y:S01]  /*262d0*/  PRMT R14, R14, 0x9910, RZ ;  /* 0x000099100e0e7816 */ /* 0x000fe200000000ff */
[----:B------:R-:W-:Y:S01]  /*262e0*/  IMAD.MOV.U32 R2, RZ, RZ, R246 ;  /* 0x000000ffff027224 */ /* 0x000fe200078e00f6 */
[----:B------:R-:W-:Y:S01]  /*262f0*/  IADD3 R21, PT, PT, RZ, -R15, RZ ;  /* 0x8000000fff157210 */ /* 0x000fe20007ffe0ff */
[----:B------:R-:W-:Y:S01]  /*26300*/  IMAD R18, R18, 0xa7, RZ ;  /* 0x000000a712127824 */ /* 0x000fe200078e02ff */
[----:B------:R-:W-:Y:S01]  /*26310*/  IADD3 R238, PT, PT, RZ, -R238, RZ ;  /* 0x800000eeffee7210 */ /* 0x000fe20007ffe0ff */
[----:B------:R-:W-:Y:S01]  /*26320*/  IMAD R14, R14, 0xad, RZ ;  /* 0x000000ad0e0e7824 */ /* 0x000fe200078e02ff */
[----:B------:R-:W-:Y:S01]  /*26330*/  PRMT R21, R21, 0x7710, RZ ;  /* 0x0000771015157816 */ /* 0x000fe200000000ff */
[----:B------:R-:W-:Y:S01]  /*26340*/  IMAD.MOV R20, RZ, RZ, -R20 ;  /* 0x000000ffff147224 */ /* 0x000fe200078e0a14 */
[----:B------:R-:W-:Y:S01]  /*26350*/  IADD3 R190, PT, PT, RZ, -R190, RZ ;  /* 0x800000beffbe7210 */ /* 0x000fe20007ffe0ff */
[----:B------:R-:W-:Y:S01]  /*26360*/  IMAD.MOV R18, RZ, RZ, -R18 ;  /* 0x000000ffff127224 */ /* 0x000fe200078e0a12 */
[----:B------:R-:W-:Y:S01]  /*26370*/  IADD3 R21, PT, PT, R196, R21, RZ ;  /* 0x00000015c4157210 */ /* 0x000fe20007ffe0ff */
[----:B--2---:R-:W-:Y:S01]  /*26380*/  IMAD.IADD R183, R249, 0x1, R182 ;  /* 0x00000001f9b77824 */ /* 0x004fe200078e02b6 */
[----:B------:R-:W-:Y:S01]  /*26390*/  IADD3 R14, PT, PT, RZ, -R14, RZ ;  /* 0x8000000eff0e7210 */ /* 0x000fe20007ffe0ff */
[----:B------:R-:W2:Y:S01]  /*263a0*/  LDL R185, [R1+0x120] ;  /* 0x0001200001b97983 */ /* 0x000ea20000100800 */
[----:B------:R-:W-:-:S02]  /*263b0*/  PRMT R238, R238, 0x7710, RZ ;  /* 0x00007710eeee7816 */ /* 0x000fc400000000ff */
[----:B------:R-:W-:Y:S02]  /*263c0*/  PRMT R20, R20, 0x7710, RZ ;  /* 0x0000771014147816 */ /* 0x000fe400000000ff */
[----:B------:R-:W-:Y:S01]  /*263d0*/  PRMT R190, R190, 0x7710, RZ ;  /* 0x00007710bebe7816 */ /* 0x000fe200000000ff */
[----:B------:R-:W-:Y:S01]  /*263e0*/  IMAD.IADD R238, R129, 0x1, R238 ;  /* 0x0000000181ee7824 */ /* 0x000fe200078e02ee */
[----:B------:R-:W-:Y:S01]  /*263f0*/  PRMT R18, R18, 0x7710, RZ ;  /* 0x0000771012127816 */ /* 0x000fe200000000ff */
[----:B------:R-:W2:Y:S01]  /*26400*/  LDL R129, [R1+0x15c] ;  /* 0x00015c0001817983 */ /* 0x000ea20000100800 */
[----:B------:R-:W-:Y:S01]  /*26410*/  LOP3.LUT R21, R21, 0xffff, RZ, 0xc0, !PT ;  /* 0x0000ffff15157812 */ /* 0x000fe200078ec0ff */
[----:B------:R-:W-:Y:S01]  /*26420*/  IMAD.IADD R190, R119, 0x1, R190 ;  /* 0x0000000177be7824 */ /* 0x000fe200078e02be */
[----:B------:R-:W-:Y:S01]  /*26430*/  PRMT R14, R14, 0x7710, RZ ;  /* 0x000077100e0e7816 */ /* 0x000fe200000000ff */
[----:B------:R-:W-:Y:S01]  /*26440*/  IMAD.IADD R214, R214, 0x1, R18 ;  /* 0x00000001d6d67824 */ /* 0x000fe200078e0212 */
[----:B------:R-:W-:Y:S01]  /*26450*/  IADD3 R204, PT, PT, R204, R20, RZ ;  /* 0x00000014cccc7210 */ /* 0x000fe20007ffe0ff */
[----:B------:R-:W2:Y:S01]  /*26460*/  LDL R119, [R1+0x14c] ;  /* 0x00014c0001777983 */ /* 0x000ea20000100800 */
[----:B------:R-:W-:Y:S01]  /*26470*/  LEA.HI R21, R21, R15, RZ, 0x1f ;  /* 0x0000000f15157211 */ /* 0x000fe200078ff8ff */
[----:B------:R-:W-:Y:S01]  /*26480*/  IMAD.IADD R212, R212, 0x1, R14 ;  /* 0x00000001d4d47824 */ /* 0x000fe200078e020e */
[----:B------:R-:W-:Y:S01]  /*26490*/  LOP3.LUT R195, R175, 0xffff, RZ, 0xc0, !PT ;  /* 0x0000ffffafc37812 */ /* 0x000fe200078ec0ff */
[----:B------:R-:W2:Y:S01]  /*264a0*/  LDL R20, [R1+0x13c] ;  /* 0x00013c0001147983 */ /* 0x000ea20000100800 */
[----:B------:R-:W-:-:S02]  /*264b0*/  PRMT R194, R200, 0x9910, RZ ;  /* 0x00009910c8c27816 */ /* 0x000fc400000000ff */
[----:B------:R-:W-:Y:S01]  /*264c0*/  PRMT R117, R117, 0x9910, RZ ;  /* 0x0000991075757816 */ /* 0x000fe200000000ff */
[----:B------:R-:W2:Y:S01]  /*264d0*/  LDL R18, [R1+0x138] ;  /* 0x0001380001127983 */ /* 0x000ea20000100800 */
[----:B------:R-:W-:Y:S01]  /*264e0*/  IMAD R195, R195, 0x828d, RZ ;  /* 0x0000828dc3c37824 */ /* 0x000fe200078e02ff */
[----:B------:R-:W-:Y:S02]  /*264f0*/  LOP3.LUT R226, R133, 0xffff, RZ, 0xc0, !PT ;  /* 0x0000ffff85e27812 */ /* 0x000fe400078ec0ff */
[----:B------:R-:W2:Y:S01]  /*26500*/  LDL R15, [R1+0x134] ;  /* 0x00013400010f7983 */ /* 0x000ea20000100800 */
[----:B------:R-:W-:Y:S01]  /*26510*/  IMAD R194, R194, R117, RZ ;  /* 0x00000075c2c27224 */ /* 0x000fe200078e02ff */
[----:B------:R-:W-:Y:S01]  /*26520*/  SHF.R.U32.HI R195, RZ, 0x17, R195 ;  /* 0x00000017ffc37819 */ /* 0x000fe200000116c3 */
[----:B------:R-:W-:Y:S01]  /*26530*/  IMAD R226, R226, 0x3e89, RZ ;  /* 0x00003e89e2e27824 */ /* 0x000fe200078e02ff */
[----:B------:R-:W2:Y:S01]  /*26540*/  LDL R14, [R1+0x130] ;  /* 0x00013000010e7983 */ /* 0x000ea20000100800 */
[----:B------:R-:W-:-:S02]  /*26550*/  LOP3.LUT R11, R0, 0xff, RZ, 0xc0, !PT ;  /* 0x000000ff000b7812 */ /* 0x000fc400078ec0ff */
[----:B------:R-:W-:Y:S01]  /*26560*/  PRMT R195, R195, 0x9910, RZ ;  /* 0x00009910c3c37816 */ /* 0x000fe200000000ff */
[----:B------:R-:W2:Y:S01]  /*26570*/  LDL R117, [R1+0x148] ;  /* 0x0001480001757983 */ /* 0x000ea20000100800 */
[----:B------:R-:W-:Y:S01]  /*26580*/  SHF.R.U32.HI R226, RZ, 0x15, R226 ;  /* 0x00000015ffe27819 */ /* 0x000fe200000116e2 */
[----:B------:R-:W-:Y:S01]  /*26590*/  IMAD R11, R11, 0x75, RZ ;  /* 0x000000750b0b7824 */ /* 0x000fe200078e02ff */
[----:B------:R-:W-:Y:S01]  /*265a0*/  PRMT R157, R157, 0x9910, RZ ;  /* 0x000099109d9d7816 */ /* 0x000fe200000000ff */
[----:B------:R-:W-:Y:S01]  /*265b0*/  IMAD R195, R195, 0xfb, RZ ;  /* 0x000000fbc3c37824 */ /* 0x000fe200078e02ff */
[----:B------:R-:W-:Y:S02]  /*265c0*/  PRMT R226, R226, 0x9910, RZ ;  /* 0x00009910e2e27816 */ /* 0x000fe400000000ff */
[----:B------:R-:W-:Y:S01]  /*265d0*/  SHF.R.U32.HI R11, RZ, 0x8, R11 ;  /* 0x00000008ff0b7819 */ /* 0x000fe2000001160b */
[----:B------:R-:W-:Y:S01]  /*265e0*/  IMAD R141, R141, R157, RZ ;  /* 0x0000009d8d8d7224 */ /* 0x000fe200078e02ff */
[----:B------:R-:W-:Y:S01]  /*265f0*/  IADD3 R195, PT, PT, RZ, -R195, RZ ;  /* 0x800000c3ffc37210 */ /* 0x000fe20007ffe0ff */
        /* <DEDUP_REMOVED lines=9> */
[----:B------:R-:W-:Y:S01]  /*26690*/  PRMT R226, R226, 0x7710, RZ ;  /* 0x00007710e2e27816 */ /* 0x000fe200000000ff */
[----:B------:R-:W-:Y:S01]  /*266a0*/  IMAD R139, R139, R153, RZ ;  /* 0x000000998b8b7224 */ /* 0x000fe200078e02ff */
[----:B------:R-:W-:Y:S01]  /*266b0*/  IADD3 R115, PT, PT, R0, R115, RZ ;  /* 0x0000007300737210 */ /* 0x000fe20007ffe0ff */
[----:B------:R-:W2:Y:S01]  /*266c0*/  LDL R153, [R1+0x198] ;  /* 0x0001980001997983 */ /* 0x000ea20000100800 */
[----:B------:R-:W-:-:S02]  /*266d0*/  PRMT R175, R175, 0x9910, RZ ;  /* 0x00009910afaf7816 */ /* 0x000fc400000000ff */
[----:B------:R-:W-:Y:S02]  /*266e0*/  LOP3.LUT R115, R115, 0xfe, RZ, 0xc0, !PT ;  /* 0x000000fe73737812 */ /* 0x000fe400078ec0ff */
[----:B------:R-:W-:Y:S01]  /*266f0*/  IADD3 R226, PT, PT, R133, R226, RZ ;  /* 0x000000e285e27210 */ /* 0x000fe20007ffe0ff */
[----:B------:R-:W-:Y:S01]  /*26700*/  IMAD R184, R184, R175, RZ ;  /* 0x000000afb8b87224 */ /* 0x000fe200078e02ff */
[----:B------:R-:W2:Y:S01]  /*26710*/  LDL R133, [R1+0x164] ;  /* 0x0001640001857983 */ /* 0x000ea20000100800 */
[----:B------:R-:W-:Y:S02]  /*26720*/  LOP3.LUT R202, R141, 0xffff, RZ, 0xc0, !PT ;  /* 0x0000ffff8dca7812 */ /* 0x000fe400078ec0ff */
[----:B------:R-:W-:Y:S02]  /*26730*/  LEA.HI R115, R115, R11, RZ, 0x1f ;  /* 0x0000000b73737211 */ /* 0x000fe400078ff8ff */
[----:B------:R-:W-:Y:S01]  /*26740*/  LOP3.LUT R13, R184, 0xffff, RZ, 0xc0, !PT ;  /* 0x0000ffffb80d7812 */ /* 0x000fe200078ec0ff */
[----:B------:R-:W2:Y:S01]  /*26750*/  LDL R11, [R1+0x124] ;  /* 0x00012400010b7983 */ /* 0x000ea20000100800 */
[----:B------:R-:W-:-:S02]  /*26760*/  LOP3.LUT R236, R125, 0xffff, RZ, 0xc0, !PT ;  /* 0x0000ffff7dec7812 */ /* 0x000fc400078ec0ff */
[----:B------:R-:W-:Y:S01]  /*26770*/  LOP3.LUT R228, R135, 0xffff, RZ, 0xc0, !PT ;  /* 0x0000ffff87e47812 */ /* 0x000fe200078ec0ff */
[----:B------:R-:W-:Y:S01]  /*26780*/  IMAD R13, R13, 0x828d, RZ ;  /* 0x0000828d0d0d7824 */ /* 0x000fe200078e02ff */
[----:B------:R-:W-:Y:S01]  /*26790*/  LOP3.LUT R200, R140, 0xffff, RZ, 0xc0, !PT ;  /* 0x0000ffff8cc87812 */ /* 0x000fe200078ec0ff */
[----:B----4-:R-:W-:Y:S01]  /*267a0*/  IMAD.IADD R181, R155, 0x1, R180 ;  /* 0x000000019bb57824 */ /* 0x010fe200078e02b4 */
[----:B------:R-:W-:Y:S01]  /*267b0*/  LOP3.LUT R21, R21, 0xffff, RZ, 0xc0, !PT ;  /* 0x0000ffff15157812 */ /* 0x000fe200078ec0ff */
[----:B-----5:R-:W-:Y:S01]  /*267c0*/  IMAD.IADD R166, R131, 0x1, R10 ;  /* 0x0000000183a67824 */ /* 0x020fe200078e020a */
[----:B------:R-:W-:Y:S01]  /*267d0*/  SHF.R.U32.HI R13, RZ, 0x17, R13 ;  /* 0x00000017ff0d7819 */ /* 0x000fe2000001160d */
[----:B------:R-:W-:Y:S01]  /*267e0*/  IMAD R202, R202, 0x532b, RZ ;  /* 0x0000532bcaca7824 */ /* 0x000fe200078e02ff */
[----:B------:R-:W4:Y:S01]  /*267f0*/  LDL R131, [R1+0xe0] ;  /* 0x0000e00001837983 */ /* 0x000f220000100800 */
[----:B------:R-:W-:Y:S01]  /*26800*/  IMAD R236, R236, 0x1447, RZ ;  /* 0x00001447ecec7824 */ /* 0x000fe200078e02ff */
[----:B------:R-:W-:Y:S01]  /*26810*/  PRMT R13, R13, 0x9910, RZ ;  /* 0x000099100d0d7816 */ /* 0x000fe200000000ff */
[----:B------:R-:W-:Y:S01]  /*26820*/  IMAD R228, R228, 0x2041, RZ ;  /* 0x00002041e4e47824 */ /* 0x000fe200078e02ff */
[----:B------:R-:W-:Y:S01]  /*26830*/  SHF.R.U32.HI R202, RZ, 0x16, R202 ;  /* 0x00000016ffca7819 */ /* 0x000fe200000116ca */
[----:B------:R-:W-:Y:S01]  /*26840*/  IMAD R200, R200, 0x5255, RZ ;  /* 0x00005255c8c87824 */ /* 0x000fe200078e02ff */
[----:B------:R-:W-:Y:S01]  /*26850*/  SHF.R.U32.HI R115, RZ, 0x3, R115 ;  /* 0x00000003ff737819 */ /* 0x000fe20000011673 */
[----:B------:R-:W-:Y:S01]  /*26860*/  IMAD R13, R13, 0xfb, RZ ;  /* 0x000000fb0d0d7824 */ /* 0x000fe200078e02ff */
[----:B------:R-:W-:-:S02]  /*26870*/  SHF.R.U32.HI R236, RZ, 0x13, R236 ;  /* 0x00000013ffec7819 */ /* 0x000fc400000116ec */
[----:B------:R-:W-:Y:S02]  /*26880*/  SHF.R.U32.HI R228, RZ, 0x14, R228 ;  /* 0x00000014ffe47819 */ /* 0x000fe400000116e4 */
[----:B------:R-:W-:Y:S02]  /*26890*/  IADD3 R13, PT, PT, RZ, -R13, RZ ;  /* 0x8000000dff0d7210 */ /* 0x000fe40007ffe0ff */
[----:B------:R-:W-:Y:S02]  /*268a0*/  SHF.R.U32.HI R200, RZ, 0x16, R200 ;  /* 0x00000016ffc87819 */ /* 0x000fe400000116c8 */
[----:B------:R-:W-:Y:S02]  /*268b0*/  PRMT R13, R13, 0x7710, RZ ;  /* 0x000077100d0d7816 */ /* 0x000fe400000000ff */
[----:B------:R-:W-:Y:S02]  /*268c0*/  SHF.R.U32.HI R21, RZ, 0x7, R21 ;  /* 0x00000007ff157819 */ /* 0x000fe40000011615 */
[----:B------:R-:W-:Y:S01]  /*268d0*/  PRMT R202, R202, 0x9910, RZ ;  /* 0x00009910caca7816 */ /* 0x000fe200000000ff */
[----:B------:R-:W-:Y:S01]  /*268e0*/  IMAD.IADD R184, R184, 0x1, R13 ;  /* 0x00000001b8b87824 */ /* 0x000fe200078e020d */
[----:B------:R-:W-:-:S02]  /*268f0*/  LOP3.LUT R13, R194, 0xffff, RZ, 0xc0, !PT ;  /* 0x0000ffffc20d7812 */ /* 0x000fc400078ec0ff */
[----:B------:R-:W-:Y:S01]  /*26900*/  PRMT R115, R115, 0x9910, RZ ;  /* 0x0000991073737816 */ /* 0x000fe200000000ff */
[----:B------:R-:W-:Y:S01]  /*26910*/  IMAD R202, R202, 0xc5, RZ ;  /* 0x000000c5caca7824 */ /* 0x000fe200078e02ff */
[----:B------:R-:W-:Y:S01]  /*26920*/  PRMT R236, R236, 0x9910, RZ ;  /* 0x00009910ecec7816 */ /* 0x000fe200000000ff */
[----:B------:R-:W-:Y:S01]  /*26930*/  IMAD R13, R13, 0x20b5, RZ ;  /* 0x000020b50d0d7824 */ /* 0x000fe200078e02ff */
[----:B------:R-:W-:Y:S01]  /*26940*/  PRMT R228, R228, 0x9910, RZ ;  /* 0x00009910e4e47816 */ /* 0x000fe200000000ff */
[----:B------:R-:W-:Y:S01]  /*26950*/  IMAD R115, R115, 0xb, RZ ;  /* 0x0000000b73737824 */ /* 0x000fe200078e02ff */
[----:B------:R-:W-:Y:S01]  /*26960*/  PRMT R200, R200, 0x9910, RZ ;  /* 0x00009910c8c87816 */ /* 0x000fe200000000ff */
[----:B------:R-:W-:Y:S01]  /*26970*/  IMAD R236, R236, 0x65, RZ ;  /* 0x00000065ecec7824 */ /* 0x000fe200078e02ff */
[----:B------:R-:W-:Y:S01]  /*26980*/  SHF.R.U32.HI R13, RZ, 0x10, R13 ;  /* 0x00000010ff0d7819 */ /* 0x000fe2000001160d */
[----:B------:R-:W-:Y:S01]  /*26990*/  IMAD R228, R228, 0x7f, RZ ;  /* 0x0000007fe4e47824 */ /* 0x000fe200078e02ff */
[----:B------:R-:W-:Y:S01]  /*269a0*/  PRMT R21, R21, 0x9910, RZ ;  /* 0x0000991015157816 */ /* 0x000fe200000000ff */
[----:B------:R-:W-:Y:S01]  /*269b0*/  IMAD R200, R200, 0xc7, RZ ;  /* 0x000000c7c8c87824 */ /* 0x000fe200078e02ff */
[----:B------:R-:W-:Y:S01]  /*269c0*/  LOP3.LUT R198, R139, 0xffff, RZ, 0xc0, !PT ;  /* 0x0000ffff8bc67812 */ /* 0x000fe200078ec0ff */
[----:B------:R-:W-:Y:S01]  /*269d0*/  IMAD.MOV R12, RZ, RZ, -R13 ;  /* 0x000000ffff0c7224 */ /* 0x000fe200078e0a0d */
[----:B------:R-:W-:Y:S01]  /*269e0*/  LOP3.LUT R218, R137, 0xffff, RZ, 0xc0, !PT ;  /* 0x0000ffff89da7812 */ /* 0x000fe200078ec0ff */
[----:B------:R-:W-:Y:S01]  /*269f0*/  IMAD R21, R21, 0xdf, RZ ;  /* 0x000000df15157824 */ /* 0x000fe200078e02ff */
[----:B---3--:R-:W-:Y:S01]  /*26a00*/  IADD3 R179, PT, PT, R151, R178, RZ ;  /* 0x000000b297b37210 */ /* 0x008fe20007ffe0ff */
[----:B------:R-:W-:Y:S01]  /*26a10*/  IMAD.MOV R202, RZ, RZ, -R202 ;  /* 0x000000ffffca7224 */ /* 0x000fe200078e0aca */
[----:B------:R-:W-:Y:S01]  /*26a20*/  PRMT R12, R12, 0x7710, RZ ;  /* 0x000077100c0c7816 */ /* 0x000fe200000000ff */
[----:B------:R-:W-:Y:S01]  /*26a30*/  IMAD.MOV R115, RZ, RZ, -R115 ;  /* 0x000000ffff737224 */ /* 0x000fe200078e0a73 */
[----:B------:R-:W-:Y:S01]  /*26a40*/  IADD3 R21, PT, PT, RZ, -R21, RZ ;  /* 0x80000015ff157210 */ /* 0x000fe20007ffe0ff */
[----:B------:R-:W-:Y:S01]  /*26a50*/  IMAD.MOV R236, RZ, RZ, -R236 ;  /* 0x000000ffffec7224 */ /* 0x000fe200078e0aec */
[----:B------:R-:W-:Y:S01]  /*26a60*/  PRMT R202, R202, 0x7710, RZ ;  /* 0x00007710caca7816 */ /* 0x000fe200000000ff */
[----:B------:R-:W-:Y:S01]  /*26a70*/  IMAD.IADD R12, R194, 0x1, R12 ;  /* 0x00000001c20c7824 */ /* 0x000fe200078e020c */
[----:B------:R-:W-:Y:S01]  /*26a80*/  PRMT R115, R115, 0x7710, RZ ;  /* 0x0000771073737816 */ /* 0x000fe200000000ff */
[----:B------:R-:W-:Y:S01]  /*26a90*/  IMAD.MOV R228, RZ, RZ, -R228 ;  /* 0x000000ffffe47224 */ /* 0x000fe200078e0ae4 */
[----:B------:R-:W-:Y:S01]  /*26aa0*/  PRMT R236, R236, 0x7710, RZ ;  /* 0x00007710ecec7816 */ /* 0x000fe200000000ff */
[----:B------:R-:W-:Y:S01]  /*26ab0*/  IMAD.MOV R200, RZ, RZ, -R200 ;  /* 0x000000ffffc87224 */ /* 0x000fe200078e0ac8 */
[----:B------:R-:W-:Y:S01]  /*26ac0*/  LOP3.LUT R12, R12, 0xffff, RZ, 0xc0, !PT ;  /* 0x0000ffff0c0c7812 */ /* 0x000fe200078ec0ff */
[----:B------:R-:W-:Y:S01]  /*26ad0*/  IMAD.IADD R202, R141, 0x1, R202 ;  /* 0x000000018dca7824 */ /* 0x000fe200078e02ca */
[----:B------:R-:W-:Y:S01]  /*26ae0*/  PRMT R228, R228, 0x7710, RZ ;  /* 0x00007710e4e47816 */ /* 0x000fe200000000ff */
[----:B------:R-:W-:Y:S01]  /*26af0*/  IMAD.IADD R236, R125, 0x1, R236 ;  /* 0x000000017dec7824 */ /* 0x000fe200078e02ec */
[----:B------:R-:W-:Y:S01]  /*26b00*/  LEA.HI R12, R12, R13, RZ, 0x1f ;  /* 0x0000000d0c0c7211 */ /* 0x000fe200078ff8ff */
[----:B------:R-:W3:Y:S01]  /*26b10*/  LDL R141, [R1+0x180] ;  /* 0x00018000018d7983 */ /* 0x000ee20000100800 */
[----:B------:R-:W-:Y:S01]  /*26b20*/  PRMT R200, R200, 0x7710, RZ ;  /* 0x00007710c8c87816 */ /* 0x000fe200000000ff */
[----:B------:R-:W-:Y:S01]  /*26b30*/  IMAD.IADD R228, R135, 0x1, R228 ;  /* 0x0000000187e47824 */ /* 0x000fe200078e02e4 */
[----:B------:R-:W-:Y:S01]  /*26b40*/  LOP3.LUT R12, R12, 0xffff, RZ, 0xc0, !PT ;  /* 0x0000ffff0c0c7812 */ /* 0x000fe200078ec0ff */
[----:B------:R-:W5:Y:S01]  /*26b50*/  LDL R13, [R1+0x12c] ;  /* 0x00012c00010d7983 */ /* 0x000f620000100800 */
[----:B------:R-:W-:Y:S01]  /*26b60*/  PRMT R21, R21, 0x7710, RZ ;  /* 0x0000771015157816 */ /* 0x000fe200000000ff */
[----:B------:R-:W-:Y:S01]  /*26b70*/  IMAD.IADD R200, R140, 0x1, R200 ;  /* 0x000000018cc87824 */ /* 0x000fe200078e02c8 */
[----:B------:R-:W-:Y:S01]  /*26b80*/  SHF.R.U32.HI R12, RZ, 0x7, R12 ;  /* 0x00000007ff0c7819 */ /* 0x000fe2000001160c */
[----:B------:R-:W4:Y:S01]  /*26b90*/  LDL R140, [R1+0x17c] ;  /* 0x00017c00018c7983 */ /* 0x000f220000100800 */
[----:B------:R-:W-:Y:S01]  /*26ba0*/  IADD3 R0, PT, PT, R0, R115, RZ ;  /* 0x0000007300007210 */ /* 0x000fe20007ffe0ff */
[----:B------:R-:W-:Y:S01]  /*26bb0*/  IMAD.IADD R196, R196, 0x1, R21 ;  /* 0x00000001c4c47824 */ /* 0x000fe200078e0215 */
[----:B------:R-:W-:Y:S01]  /*26bc0*/  PRMT R12, R12, 0x9910, RZ ;  /* 0x000099100c0c7816 */ /* 0x000fe200000000ff */
[----:B------:R-:W4:Y:S01]  /*26bd0*/  LDL R115, [R1+0x144] ;  /* 0x0001440001737983 */ /* 0x000f220000100800 */
[----:B------:R-:W-:Y:S01]  /*26be0*/  IMAD R198, R198, 0x9b4d, RZ ;  /* 0x00009b4dc6c67824 */ /* 0x000fe200078e02ff */
[----:B------:R-:W-:Y:S01]  /*26bf0*/  IADD3 R220, PT, PT, RZ, -R220, RZ ;  /* 0x800000dcffdc7210 */ /* 0x000fe20007ffe0ff */
[----:B------:R-:W-:Y:S01]  /*26c00*/  IMAD R218, R218, 0xd0b7, RZ ;  /* 0x0000d0b7dada7824 */ /* 0x000fe200078e02ff */
[----:B------:R-:W4:Y:S01]  /*26c10*/  LDL R135, [R1+0x168] ;  /* 0x0001680001877983 */ /* 0x000f220000100800 */
[----:B------:R-:W-:Y:S01]  /*26c20*/  IMAD R12, R12, 0xe3, RZ ;  /* 0x000000e30c0c7824 */ /* 0x000fe200078e02ff */
[----:B------:R-:W-:-:S02]  /*26c30*/  SHF.R.U32.HI R198, RZ, 0x17, R198 ;  /* 0x00000017ffc67819 */ /* 0x000fc400000116c6 */
[----:B------:R-:W4:Y:S01]  /*26c40*/  LDL R125, [R1+0x158] ;  /* 0x00015800017d7983 */ /* 0x000f220000100800 */
[----:B------:R-:W-:Y:S01]  /*26c50*/  IMAD.MOV R12, RZ, RZ, -R12 ;  /* 0x000000ffff0c7224 */ /* 0x000fe200078e0a0c */
[----:B------:R-:W-:Y:S02]  /*26c60*/  PRMT R198, R198, 0x9910, RZ ;  /* 0x00009910c6c67816 */ /* 0x000fe400000000ff */
[----:B------:R-:W4:Y:S01]  /*26c70*/  LDL R21, [R1+0x140] ;  /* 0x0001400001157983 */ /* 0x000f220000100800 */
[----:B------:R-:W-:Y:S02]  /*26c80*/  PRMT R220, R220, 0x7710, RZ ;  /* 0x00007710dcdc7816 */ /* 0x000fe400000000ff */
[----:B------:R-:W-:Y:S01]  /*26c90*/  PRMT R12, R12, 0x7710, RZ ;  /* 0x000077100c0c7816 */ /* 0x000fe200000000ff */
[----:B------:R-:W-:Y:S01]  /*26ca0*/  IMAD R198, R198, 0xd3, RZ ;  /* 0x000000d3c6c67824 */ /* 0x000fe200078e02ff */
[----:B------:R-:W-:Y:S01]  /*26cb0*/  SHF.R.U32.HI R218, RZ, 0x17, R218 ;  /* 0x00000017ffda7819 */ /* 0x000fe200000116da */
[----:B------:R-:W-:-:S02]  /*26cc0*/  IMAD.IADD R220, R138, 0x1, R220 ;  /* 0x000000018adc7824 */ /* 0x000fc400078e02dc */
[--C-:B------:R-:W-:Y:S01]  /*26cd0*/  IMAD.IADD R162, R121, 0x1, R9.reuse ;  /* 0x0000000179a27824 */ /* 0x100fe200078e0209 */
[----:B------:R-:W-:Y:S01]  /*26ce0*/  IADD3 R198, PT, PT, RZ, -R198, RZ ;  /* 0x800000c6ffc67210 */ /* 0x000fe20007ffe0ff */
[----:B------:R-:W-:Y:S01]  /*26cf0*/  IMAD.IADD R194, R194, 0x1, R12 ;  /* 0x00000001c2c27824 */ /* 0x000fe200078e020c */
[----:B------:R-:W4:Y:S01]  /*26d00*/  LDL R121, [R1+0xdc] ;  /* 0x0000dc0001797983 */ /* 0x000f220000100800 */
[----:B------:R-:W-:Y:S02]  /*26d10*/  PRMT R218, R218, 0x9910, RZ ;  /* 0x00009910dada7816 */ /* 0x000fe400000000ff */
[----:B------:R-:W-:Y:S01]  /*26d20*/  PRMT R198, R198, 0x7710, RZ ;  /* 0x00007710c6c67816 */ /* 0x000fe200000000ff */
[----:B------:R-:W4:Y:S01]  /*26d30*/  LDL R12, [R1+0x128] ;  /* 0x00012800010c7983 */ /* 0x000f220000100800 */
[----:B------:R-:W-:Y:S02]  /*26d40*/  IMAD.IADD R177, R147, 0x1, R176 ;  /* 0x0000000193b17824 */ /* 0x000fe400078e02b0 */
[----:B------:R-:W-:Y:S01]  /*26d50*/  IMAD.IADD R163, R123, 0x1, R9 ;  /* 0x000000017ba37824 */ /* 0x000fe200078e0209 */
[----:B------:R-:W-:Y:S01]  /*26d60*/  IADD3 R198, PT, PT, R139, R198, RZ ;  /* 0x000000c68bc67210 */ /* 0x000fe20007ffe0ff */
[----:B------:R-:W4:Y:S01]  /*26d70*/  LDL R138, [R1+0x174] ;  /* 0x00017400018a7983 */ /* 0x000f220000100800 */
[----:B------:R-:W-:-:S02]  /*26d80*/  IMAD R218, R218, 0x9d, RZ ;  /* 0x0000009ddada7824 */ /* 0x000fc400078e02ff */
[----:B------:R-:W-:Y:S01]  /*26d90*/  IMAD.IADD R169, R136, 0x1, R168 ;  /* 0x0000000188a97824 */ /* 0x000fe200078e02a8 */
[----:B------:R-:W4:Y:S01]  /*26da0*/  LDL R139, [R1+0x178] ;  /* 0x00017800018b7983 */ /* 0x000f220000100800 */
[----:B------:R-:W-:Y:S01]  /*26db0*/  IMAD.MOV R218, RZ, RZ, -R218 ;  /* 0x000000ffffda7224 */ /* 0x000fe200078e0ada */
[----:B------:R-:W-:Y:S02]  /*26dc0*/  LOP3.LUT R6, R6, 0xffff, RZ, 0xc0, !PT ;  /* 0x0000ffff06067812 */ /* 0x000fe400078ec0ff */
[----:B------:R-:W-:Y:S02]  /*26dd0*/  LOP3.LUT R5, R5, 0xffff, RZ, 0xc0, !PT ;  /* 0x0000ffff05057812 */ /* 0x000fe400078ec0ff */
[----:B------:R-:W-:Y:S02]  /*26de0*/  LOP3.LUT R246, R7, 0xffff, RZ, 0xc0, !PT ;  /* 0x0000ffff07f67812 */ /* 0x000fe400078ec0ff */
[----:B------:R-:W-:Y:S02]  /*26df0*/  LOP3.LUT R4, R4, 0xffff, RZ, 0xc0, !PT ;  /* 0x0000ffff04047812 */ /* 0x000fe400078ec0ff */
[----:B------:R-:W-:-:S02]  /*26e00*/  LOP3.LUT R244, R244, 0xffff, RZ, 0xc0, !PT ;  /* 0x0000fffff4f47812 */ /* 0x000fc400078ec0ff */
[----:B------:R-:W-:Y:S02]  /*26e10*/  LOP3.LUT R252, R252, 0xffff, RZ, 0xc0, !PT ;  /* 0x0000fffffcfc7812 */ /* 0x000fe400078ec0ff */
[----:B------:R-:W-:Y:S02]  /*26e20*/  LOP3.LUT R250, R250, 0xffff, RZ, 0xc0, !PT ;  /* 0x0000fffffafa7812 */ /* 0x000fe400078ec0ff */
[----:B------:R-:W-:Y:S02]  /*26e30*/  LOP3.LUT R248, R248, 0xffff, RZ, 0xc0, !PT ;  /* 0x0000fffff8f87812 */ /* 0x000fe400078ec0ff */
[----:B------:R-:W-:Y:S01]  /*26e40*/  IADD3 R182, PT, PT, R247, R182, RZ ;  /* 0x000000b6f7b67210 */ /* 0x000fe20007ffe0ff */
[----:B--2---:R-:W-:Y:S01]  /*26e50*/  IMAD.IADD R165, R129, 0x1, R164 ;  /* 0x0000000181a57824 */ /* 0x004fe200078e02a4 */
[----:B------:R-:W-:Y:S01]  /*26e60*/  PRMT R218, R218, 0x7710, RZ ;  /* 0x00007710dada7816 */ /* 0x000fe200000000ff */
[----:B------:R-:W2:Y:S01]  /*26e70*/  LDL R129, [R1+0xd8] ;  /* 0x0000d80001817983 */ /* 0x000ea20000100800 */
[----:B------:R-:W-:Y:S01]  /*26e80*/  IADD3 R161, PT, PT, R119, R160, RZ ;  /* 0x000000a077a17210 */ /* 0x000fe20007ffe0ff */
[----:B------:R-:W-:-:S02]  /*26e90*/  IMAD.IADD R157, R20, 0x1, R156 ;  /* 0x00000001149d7824 */ /* 0x000fc400078e029c */
[----:B------:R-:W2:Y:S01]  /*26ea0*/  LDL R119, [R1+0xe4] ;  /* 0x0000e40001777983 */ /* 0x000ea20000100800 */
[----:B------:R-:W-:Y:S01]  /*26eb0*/  IADD3 R155, PT, PT, R15, R154, RZ ;  /* 0x0000009a0f9b7210 */ /* 0x000fe20007ffe0ff */
[----:B------:R-:W-:Y:S02]  /*26ec0*/  IMAD.IADD R156, R18, 0x1, R156 ;  /* 0x00000001129c7824 */ /* 0x000fe400078e029c */
[----:B------:R-:W2:Y:S01]  /*26ed0*/  LDL R15, [R1+0xc0] ;  /* 0x0000c000010f7983 */ /* 0x000ea20000100800 */
[----:B------:R-:W-:-:S03]  /*26ee0*/  IMAD.IADD R180, R153, 0x1, R180 ;  /* 0x0000000199b47824 */ /* 0x000fc600078e02b4 */
[----:B------:R-:W2:Y:S01]  /*26ef0*/  LDL R18, [R1+0xc4] ;  /* 0x0000c40001127983 */ /* 0x000ea20000100800 */
[----:B------:R-:W-:Y:S01]  /*26f00*/  IMAD.IADD R154, R14, 0x1, R154 ;  /* 0x000000010e9a7824 */ /* 0x000fe200078e029a */
[----:B------:R-:W-:Y:S02]  /*26f10*/  IADD3 R218, PT, PT, R137, R218, RZ ;  /* 0x000000da89da7210 */ /* 0x000fe40007ffe0ff */
[----:B------:R-:W2:Y:S01]  /*26f20*/  LDL R14, [R1+0xbc] ;  /* 0x0000bc00010e7983 */ /* 0x000ea20000100800 */
[----:B------:R-:W-:Y:S01]  /*26f30*/  IMAD.IADD R160, R117, 0x1, R160 ;  /* 0x0000000175a07824 */ /* 0x000fe200078e02a0 */
[----:B------:R-:W-:Y:S02]  /*26f40*/  IADD3 R167, PT, PT, R133, R10, RZ ;  /* 0x0000000a85a77210 */ /* 0x000fe40007ffe0ff */
[----:B------:R-:W2:Y:S04]  /*26f50*/  LDL R117, [R1+0xec] ;  /* 0x0000ec0001757983 */ /* 0x000ea80000100800 */
[----:B------:R-:W2:Y:S01]  /*26f60*/  LDL R133, [R1+0xe8] ;  /* 0x0000e80001857983 */ /* 0x000ea20000100800 */
[----:B------:R-:W-:-:S03]  /*26f70*/  IMAD.IADD R151, R11, 0x1, R150 ;  /* 0x000000010b977824 */ /* 0x000fc600078e0296 */
[----:B------:R-:W2:Y:S04]  /*26f80*/  LDL R11, [R1+0xb0] ;  /* 0x0000b000010b7983 */ /* 0x000ea80000100800 */
[----:B------:R-:W2:Y:S01]  /*26f90*/  LDL R10, [R1+0x354] ;  /* 0x00035400010a7983 */ /* 0x000ea20000100800 */
[----:B------:R-:W-:Y:S01]  /*26fa0*/  IMAD.IADD R178, R149, 0x1, R178 ;  /* 0x0000000195b27824 */ /* 0x000fe200078e02b2 */
[----:B------:R-:W-:Y:S01]  /*26fb0*/  IADD3 R176, PT, PT, R145, R176, RZ ;  /* 0x000000b091b07210 */ /* 0x000fe20007ffe0ff */
[----:B------:R-:W-:Y:S01]  /*26fc0*/  IMAD.IADD R175, R143, 0x1, R174 ;  /* 0x000000018faf7824 */ /* 0x000fe200078e02ae */
[----:B------:R-:W2:Y:S04]  /*26fd0*/  LDL R149, [R1+0x11c] ;  /* 0x00011c0001957983 */ /* 0x000ea80000100800 */
        /* <DEDUP_REMOVED lines=8> */
[----:B------:R-:W2:Y:S01]  /*27060*/  LDL R7, [R1+0x2c4] ;  /* 0x0002c40001077983 */ /* 0x000ea20000100800 */
[----:B-----5:R-:W-:-:S03]  /*27070*/  IMAD.IADD R153, R13, 0x1, R152 ;  /* 0x000000010d997824 */ /* 0x020fc600078e0298 */
[----:B------:R-:W5:Y:S01]  /*27080*/  LDL R13, [R1+0xb8] ;  /* 0x0000b800010d7983 */ /* 0x000f620000100800 */
[----:B---3--:R-:W-:Y:S01]  /*27090*/  IMAD.IADD R174, R141, 0x1, R174 ;  /* 0x000000018dae7824 */ /* 0x008fe200078e02ae */
[----:B----4-:R-:W-:Y:S02]  /*270a0*/  IADD3 R173, PT, PT, R140, R172, RZ ;  /* 0x000000ac8cad7210 */ /* 0x010fe40007ffe0ff */
[----:B------:R-:W3:Y:S01]  /*270b0*/  LDL R141, [R1+0x10c] ;  /* 0x00010c00018d7983 */ /* 0x000ee20000100800 */
[----:B------:R-:W-:-:S03]  /*270c0*/  IMAD.IADD R159, R115, 0x1, R158 ;  /* 0x00000001739f7824 */ /* 0x000fc600078e029e */
[----:B------:R-:W4:Y:S01]  /*270d0*/  LDL R115, [R1+0xf4] ;  /* 0x0000f40001737983 */ /* 0x000f220000100800 */
[----:B------:R-:W-:-:S03]  /*270e0*/  IMAD.IADD R168, R135, 0x1, R168 ;  /* 0x0000000187a87824 */ /* 0x000fc600078e02a8 */
[----:B------:R-:W4:Y:S01]  /*270f0*/  LDL R140, [R1+0x108] ;  /* 0x00010800018c7983 */ /* 0x000f220000100800 */
[----:B------:R-:W-:-:S03]  /*27100*/  IADD3 R164, PT, PT, R125, R164, RZ ;  /* 0x000000a47da47210 */ /* 0x000fc60007ffe0ff */
[----:B------:R-:W4:Y:S01]  /*27110*/  LDL R135, [R1+0xf0] ;  /* 0x0000f00001877983 */ /* 0x000f220000100800 */
[----:B------:R-:W-:-:S03]  /*27120*/  IADD3 R158, PT, PT, R21, R158, RZ ;  /* 0x0000009e159e7210 */ /* 0x000fc60007ffe0ff */
[----:B------:R-:W4:Y:S04]  /*27130*/  LDL R125, [R1+0xd0] ;  /* 0x0000d000017d7983 */ /* 0x000f280000100800 */
[----:B------:R-:W4:Y:S01]  /*27140*/  LDL R21, [R1+0xcc] ;  /* 0x0000cc0001157983 */ /* 0x000f220000100800 */
[--C-:B------:R-:W-:Y:S01]  /*27150*/  IMAD.IADD R121, R121, 0x1, R122.reuse ;  /* 0x0000000179797824 */ /* 0x100fe200078e027a */
[----:B------:R-:W-:Y:S02]  /*27160*/  IADD3 R152, PT, PT, R12, R152, RZ ;  /* 0x000000980c987210 */ /* 0x000fe40007ffe0ff */
[----:B------:R-:W4:Y:S01]  /*27170*/  LDL R12, [R1+0xb4] ;  /* 0x0000b400010c7983 */ /* 0x000f220000100800 */
[----:B--2---:R-:W-:Y:S02]  /*27180*/  IMAD.IADD R122, R129, 0x1, R122 ;  /* 0x00000001817a7824 */ /* 0x004fe400078e027a */
[----:B------:R-:W-:Y:S01]  /*27190*/  IMAD.IADD R119, R119, 0x1, R120 ;  /* 0x0000000177777824 */ /* 0x000fe200078e0278 */
[----:B------:R-:W-:Y:S01]  /*271a0*/  IADD3 R120, PT, PT, R131, R120, RZ ;  /* 0x0000007883787210 */ /* 0x000fe20007ffe0ff */
[----:B------:R-:W-:-:S02]  /*271b0*/  IMAD.IADD R129, R18, 0x1, R130 ;  /* 0x0000000112817824 */ /* 0x000fc400078e0282 */
[----:B------:R-:W-:Y:S01]  /*271c0*/  IMAD.IADD R130, R15, 0x1, R130 ;  /* 0x000000010f827824 */ /* 0x000fe200078e0282 */
[----:B------:R-:W2:Y:S01]  /*271d0*/  LDL R18, [R1+0x2f4] ;  /* 0x0002f40001127983 */ /* 0x000ea20000100800 */
[----:B------:R-:W-:-:S03]  /*271e0*/  IADD3 R131, PT, PT, R14, R132, RZ ;  /* 0x000000840e837210 */ /* 0x000fc60007ffe0ff */
[----:B------:R-:W2:Y:S04]  /*271f0*/  LDL R15, [R1+0x2f0] ;  /* 0x0002f000010f7983 */ /* 0x000ea80000100800 */
[----:B------:R-:W2:Y:S01]  /*27200*/  LDL R14, [R1+0x2ec] ;  /* 0x0002ec00010e7983 */ /* 0x000ea20000100800 */
[----:B------:R-:W-:Y:S01]  /*27210*/  IADD3 R117, PT, PT, R117, R118, RZ ;  /* 0x0000007675757210 */ /* 0x000fe20007ffe0ff */
[----:B------:R-:W-:Y:S02]  /*27220*/  IMAD.IADD R118, R133, 0x1, R118 ;  /* 0x0000000185767824 */ /* 0x000fe400078e0276 */
[----:B------:R-:W-:Y:S02]  /*27230*/  IMAD.IADD R10, R10, 0x1, R8 ;  /* 0x000000010a0a7824 */ /* 0x000fe400078e0208 */
[----:B------:R-:W-:-:S02]  /*27240*/  IMAD.IADD R172, R139, 0x1, R172 ;  /* 0x000000018bac7824 */ /* 0x000fc400078e02ac */
[----:B------:R-:W-:Y:S01]  /*27250*/  IMAD.IADD R171, R138, 0x1, R170 ;  /* 0x000000018aab7824 */ /* 0x000fe200078e02aa */
[----:B------:R0:W-:Y:S04]  /*27260*/  STL [R1+0x58], R10 ;  /* 0x0000580a01007387 */ /* 0x0001e80000100800 */
[----:B------:R-:W2:Y:S04]  /*27270*/  LDL R139, [R1+0x104] ;  /* 0x00010400018b7983 */ /* 0x000ea80000100800 */
[----:B------:R-:W2:Y:S04]  /*27280*/  LDL R138, [R1+0x100] ;  /* 0x00010000018a7983 */ /* 0x000ea80000100800 */
[----:B0-----:R-:W2:Y:S01]  /*27290*/  LDL R10, [R1+0x2dc] ;  /* 0x0002dc00010a7983 */ /* 0x001ea20000100800 */
[----:B------:R-:W-:Y:S01]  /*272a0*/  IADD3 R149, PT, PT, R149, R148, RZ ;  /* 0x0000009495957210 */ /* 0x000fe20007ffe0ff */
[----:B------:R-:W-:Y:S01]  /*272b0*/  IMAD.IADD R148, R147, 0x1, R148 ;  /* 0x0000000193947824 */ /* 0x000fe200078e0294 */
[----:B------:R-:W-:Y:S01]  /*272c0*/  IADD3 R170, PT, PT, R137, R170, RZ ;  /* 0x000000aa89aa7210 */ /* 0x000fe20007ffe0ff */
[----:B------:R-:W-:Y:S01]  /*272d0*/  IMAD.IADD R8, R9, 0x1, R8 ;  /* 0x0000000109087824 */ /* 0x000fe200078e0208 */
[----:B------:R-:W2:Y:S01]  /*272e0*/  LDL R137, [R1+0xfc] ;  /* 0x0000fc0001897983 */ /* 0x000ea20000100800 */
[----:B------:R-:W-:Y:S01]  /*272f0*/  IMAD.IADD R147, R145, 0x1, R146 ;  /* 0x0000000191937824 */ /* 0x000fe200078e0292 */
[----:B------:R-:W-:-:S02]  /*27300*/  IADD3 R123, PT, PT, R123, R124, RZ ;  /* 0x0000007c7b7b7210 */ /* 0x000fc40007ffe0ff */
[----:B------:R0:W-:Y:S04]  /*27310*/  STL [R1+0x54], R8 ;  /* 0x0000540801007387 */ /* 0x0001e80000100800 */
[----:B------:R-:W2:Y:S04]  /*27320*/  LDL R9, [R1+0x2d0] ;  /* 0x0002d00001097983 */ /* 0x000ea80000100800 */
[----:B0-----:R-:W2:Y:S01]  /*27330*/  LDL R8, [R1+0x2c8] ;  /* 0x0002c80001087983 */ /* 0x001ea20000100800 */
[----:B-----5:R-:W-:-:S03]  /*27340*/  IMAD.IADD R132, R13, 0x1, R132 ;  /* 0x000000010d847824 */ /* 0x020fc600078e0284 */
[----:B------:R-:W5:Y:S01]  /*27350*/  LDL R13, [R1+0x2e8] ;  /* 0x0002e800010d7983 */ /* 0x000f620000100800 */
[----:B---3--:R-:W-:Y:S02]  /*27360*/  IMAD.IADD R145, R141, 0x1, R144 ;  /* 0x000000018d917824 */ /* 0x008fe400078e0290 */
[----:B----4-:R-:W-:Y:S02]  /*27370*/  IMAD.IADD R115, R115, 0x1, R116 ;  /* 0x0000000173737824 */ /* 0x010fe400078e0274 */
[----:B------:R-:W-:Y:S02]  /*27380*/  IMAD.IADD R144, R140, 0x1, R144 ;  /* 0x000000018c907824 */ /* 0x000fe400078e0290 */
[----:B------:R-:W3:Y:S01]  /*27390*/  LDL R140, [R1+0x2d4] ;  /* 0x0002d400018c7983 */ /* 0x000ee20000100800 */
[----:B------:R-:W-:-:S03]  /*273a0*/  IMAD.IADD R116, R135, 0x1, R116 ;  /* 0x0000000187747824 */ /* 0x000fc600078e0274 */
[----:B------:R-:W4:Y:S01]  /*273b0*/  LDL R135, [R1+0x2cc] ;  /* 0x0002cc0001877983 */ /* 0x000f220000100800 */
[----:B------:R-:W-:Y:S02]  /*273c0*/  IMAD.IADD R124, R125, 0x1, R124 ;  /* 0x000000017d7c7824 */ /* 0x000fe400078e027c */
[----:B------:R-:W-:Y:S02]  /*273d0*/  IMAD.IADD R125, R21, 0x1, R128 ;  /* 0x00000001157d7824 */ /* 0x000fe400078e0280 */
[----:B------:R-:W4:Y:S01]  /*273e0*/  LDL R21, [R1+0x2c0] ;  /* 0x0002c00001157983 */ /* 0x000f220000100800 */
[----:B------:R-:W-:Y:S01]  /*273f0*/  IMAD.IADD R133, R12, 0x1, R134 ;  /* 0x000000010c857824 */ /* 0x000fe200078e0286 */
[----:B------:R-:W-:Y:S02]  /*27400*/  IADD3 R134, PT, PT, R11, R134, RZ ;  /* 0x000000860b867210 */ /* 0x000fe40007ffe0ff */
[----:B------:R-:W4:Y:S04]  /*27410*/  LDL R12, [R1+0x2e4] ;  /* 0x0002e400010c7983 */ /* 0x000f280000100800 */
[----:B------:R-:W4:Y:S01]  /*27420*/  LDL R11, [R1+0x2e0] ;  /* 0x0002e000010b7983 */ /* 0x000f220000100800 */
[----:B--2---:R-:W-:Y:S01]  /*27430*/  IADD3 R18, PT, PT, R18, R6, RZ ;  /* 0x0000000612127210 */ /* 0x004fe20007ffe0ff */
[----:B------:R-:W-:-:S02]  /*27440*/  IMAD.IADD R6, R15, 0x1, R6 ;  /* 0x000000010f067824 */ /* 0x000fc400078e0206 */
[----:B------:R-:W2:Y:S01]  /*27450*/  LDL R15, [R1+0x2bc] ;  /* 0x0002bc00010f7983 */ /* 0x000ea20000100800 */
[----:B------:R-:W-:-:S05]  /*27460*/  IMAD.IADD R14, R14, 0x1, R5 ;  /* 0x000000010e0e7824 */ /* 0x000fca00078e0205 */
[----:B------:R0:W-:Y:S04]  /*27470*/  STL [R1+0x38], R14 ;  /* 0x0000380e01007387 */ /* 0x0001e80000100800 */
[----:B0-----:R-:W2:Y:S04]  /*27480*/  LDL R14, [R1+0x2b8] ;  /* 0x0002b800010e7983 */ /* 0x001ea80000100800 */
[----:B------:R-:W-:Y:S01]  /*27490*/  STL [R1+0x3c], R6 ;  /* 0x00003c0601007387 */ /* 0x000fe20000100800 */
[----:B------:R-:W-:Y:S02]  /*274a0*/  IADD3 R146, PT, PT, R143, R146, RZ ;  /* 0x000000928f927210 */ /* 0x000fe40007ffe0ff */
[----:B------:R-:W-:Y:S01]  /*274b0*/  IADD3 R143, PT, PT, R139, R142, RZ ;  /* 0x0000008e8b8f7210 */ /* 0x000fe20007ffe0ff */
[----:B------:R-:W-:Y:S01]  /*274c0*/  IMAD.IADD R142, R138, 0x1, R142 ;  /* 0x000000018a8e7824 */ /* 0x000fe200078e028e */
[----:B------:R-:W2:Y:S04]  /*274d0*/  LDL R139, [R1+0x2b4] ;  /* 0x0002b400018b7983 */ /* 0x000ea80000100800 */
[----:B------:R-:W2:Y:S01]  /*274e0*/  LDL R138, [R1+0x2b0] ;  /* 0x0002b000018a7983 */ /* 0x000ea20000100800 */
[----:B------:R-:W-:Y:S01]  /*274f0*/  IADD3 R128, PT, PT, R20, R128, RZ ;  /* 0x0000008014807210 */ /* 0x000fe20007ffe0ff */
[----:B------:R-:W-:Y:S01]  /*27500*/  IMAD.IADD R141, R137, 0x1, R114 ;  /* 0x00000001898d7824 */ /* 0x000fe200078e0272 */
[----:B------:R-:W-:Y:S01]  /*27510*/  IADD3 R114, PT, PT, R136, R114, RZ ;  /* 0x0000007288727210 */ /* 0x000fe20007ffe0ff */
[----:B------:R0:W-:Y:S01]  /*27520*/  STL [R1+0x40], R18 ;  /* 0x0000401201007387 */ /* 0x0001e20000100800 */
[----:B------:R-:W-:-:S03]  /*27530*/  IADD3 R247, PT, PT, R7, R246, RZ ;  /* 0x000000f607f77210 */ /* 0x000fc60007ffe0ff */
[----:B------:R-:W2:Y:S04]  /*27540*/  LDL R136, [R1+0x2a4] ;  /* 0x0002a40001887983 */ /* 0x000ea80000100800 */
[----:B------:R-:W2:Y:S04]  /*27550*/  LDL R20, [R1+0x2a0] ;  /* 0x0002a00001147983 */ /* 0x000ea80000100800 */
[----:B0-----:R-:W2:Y:S04]  /*27560*/  LDL R18, [R1+0x29c] ;  /* 0x00029c0001127983 */ /* 0x001ea80000100800 */
[----:B------:R-:W2:Y:S01]  /*27570*/  LDL R7, [R1+0x280] ;  /* 0x0002800001077983 */ /* 0x000ea20000100800 */
[----:B------:R-:W-:-:S02]  /*27580*/  LOP3.LUT R226, R226, 0xffff, RZ, 0xc0, !PT ;  /* 0x0000ffffe2e27812 */ /* 0x000fc400078ec0ff */
[----:B------:R-:W-:Y:S02]  /*27590*/  LOP3.LUT R242, R242, 0xffff, RZ, 0xc0, !PT ;  /* 0x0000fffff2f27812 */ /* 0x000fe400078ec0ff */
        /* <DEDUP_REMOVED lines=14> */
[----:B------:R-:W-:Y:S01]  /*27680*/  LOP3.LUT R216, R216, 0xffff, RZ, 0xc0, !PT ;  /* 0x0000ffffd8d87812 */ /* 0x000fe200078ec0ff */
[----:B------:R-:W-:Y:S01]  /*27690*/  IMAD.IADD R150, R185, 0x1, R150 ;  /* 0x00000001b9967824 */ /* 0x000fe200078e0296 */
[----:B-----5:R-:W-:Y:S01]  /*276a0*/  IADD3 R6, PT, PT, R13, R5, RZ ;  /* 0x000000050d067210 */ /* 0x020fe20007ffe0ff */
[----:B------:R-:W5:Y:S04]  /*276b0*/  LDL R185, [R1+0x2d8] ;  /* 0x0002d80001b97983 */ /* 0x000f680000100800 */
[----:B------:R-:W5:Y:S01]  /*276c0*/  LDL R13, [R1+0x2ac] ;  /* 0x0002ac00010d7983 */ /* 0x000f620000100800 */
[----:B---3--:R-:W-:Y:S01]  /*276d0*/  IMAD.IADD R251, R140, 0x1, R250 ;  /* 0x000000018cfb7824 */ /* 0x008fe200078e02fa */
[----:B------:R-:W-:Y:S01]  /*276e0*/  IADD3 R250, PT, PT, R9, R250, RZ ;  /* 0x000000fa09fa7210 */ /* 0x000fe20007ffe0ff */
[--C-:B----4-:R-:W-:Y:S01]  /*276f0*/  IMAD.IADD R249, R135, 0x1, R248.reuse ;  /* 0x0000000187f97824 */ /* 0x110fe200078e02f8 */
[----:B------:R0:W-:Y:S01]  /*27700*/  STL [R1+0x34], R6 ;  /* 0x0000340601007387 */ /* 0x0001e20000100800 */
[----:B------:R-:W-:-:S03]  /*27710*/  IMAD.IADD R248, R8, 0x1, R248 ;  /* 0x0000000108f87824 */ /* 0x000fc600078e02f8 */
[----:B------:R-:W3:Y:S01]  /*27720*/  LDL R135, [R1+0x284] ;  /* 0x0002840001877983 */ /* 0x000ee20000100800 */
[----:B------:R-:W-:-:S03]  /*27730*/  IMAD.IADD R246, R21, 0x1, R246 ;  /* 0x0000000115f67824 */ /* 0x000fc600078e02f6 */
[----:B------:R-:W4:Y:S04]  /*27740*/  LDL R9, [R1+0x28c] ;  /* 0x00028c0001097983 */ /* 0x000f280000100800 */
[----:B------:R-:W4:Y:S04]  /*27750*/  LDL R21, [R1+0x264] ;  /* 0x0002640001157983 */ /* 0x000f280000100800 */
[----:B------:R-:W4:Y:S04]  /*27760*/  LDL R8, [R1+0x288] ;  /* 0x0002880001087983 */ /* 0x000f280000100800 */
[----:B0-----:R-:W4:Y:S04]  /*27770*/  LDL R6, [R1+0x260] ;  /* 0x0002600001067983 */ /* 0x001f280000100800 */
[----:B------:R-:W4:Y:S01]  /*27780*/  LDL R137, [R1+0x2a8] ;  /* 0x0002a80001897983 */ /* 0x000f220000100800 */
[----:B------:R-:W-:-:S03]  /*27790*/  IMAD.IADD R5, R12, 0x1, R4 ;  /* 0x000000010c057824 */ /* 0x000fc600078e0204 */
[----:B------:R-:W4:Y:S01]  /*277a0*/  LDL R12, [R1+0x298] ;  /* 0x00029800010c7983 */ /* 0x000f220000100800 */
[----:B------:R-:W-:-:S03]  /*277b0*/  IMAD.IADD R4, R11, 0x1, R4 ;  /* 0x000000010b047824 */ /* 0x000fc600078e0204 */
[----:B------:R0:W-:Y:S04]  /*277c0*/  STL [R1+0x30], R5 ;  /* 0x0000300501007387 */ /* 0x0001e80000100800 */
[----:B------:R1:W-:Y:S04]  /*277d0*/  STL [R1+0x2c], R4 ;  /* 0x00002c0401007387 */ /* 0x0003e80000100800 */
[----:B------:R-:W4:Y:S04]  /*277e0*/  LDL R11, [R1+0x294] ;  /* 0x00029400010b7983 */ /* 0x000f280000100800 */
[----:B0-----:R-:W4:Y:S01]  /*277f0*/  LDL R5, [R1+0x258] ;  /* 0x0002580001057983 */ /* 0x001f220000100800 */
[----:B-1----:R-:W-:-:S03]  /*27800*/  IADD3 R4, PT, PT, R10, R252, RZ ;  /* 0x000000fc0a047210 */ /* 0x002fc60007ffe0ff */
[----:B------:R-:W4:Y:S04]  /*27810*/  LDL R10, [R1+0x290] ;  /* 0x00029000010a7983 */ /* 0x000f280000100800 */
[----:B------:R0:W-:Y:S04]  /*27820*/  STL [R1+0x28], R4 ;  /* 0x0000280401007387 */ /* 0x0001e80000100800 */
[----:B0-----:R-:W4:Y:S01]  /*27830*/  LDL R4, [R1+0x250] ;  /* 0x0002500001047983 */ /* 0x001f220000100800 */
[----:B--2---:R-:W-:-:S03]  /*27840*/  IMAD.IADD R245, R15, 0x1, R244 ;  /* 0x000000010ff57824 */ /* 0x004fc600078e02f4 */
[----:B------:R-:W2:Y:S01]  /*27850*/  LDL R15, [R1+0x25c] ;  /* 0x00025c00010f7983 */ /* 0x000ea20000100800 */
[----:B------:R-:W-:-:S03]  /*27860*/  IADD3 R244, PT, PT, R14, R244, RZ ;  /* 0x000000f40ef47210 */ /* 0x000fc60007ffe0ff */
[----:B------:R-:W2:Y:S01]  /*27870*/  LDL R14, [R1+0x254] ;  /* 0x00025400010e7983 */ /* 0x000ea20000100800 */
[--C-:B------:R-:W-:Y:S01]  /*27880*/  IMAD.IADD R243, R139, 0x1, R242.reuse ;  /* 0x000000018bf37824 */ /* 0x100fe200078e02f2 */
[----:B------:R-:W-:Y:S02]  /*27890*/  LOP3.LUT R3, R3, 0xff, RZ, 0xc0, !PT ;  /* 0x000000ff03037812 */ /* 0x000fe400078ec0ff */
[----:B------:R-:W2:Y:S01]  /*278a0*/  LDL R139, [R1+0x208] ;  /* 0x00020800018b7983 */ /* 0x000ea20000100800 */
[----:B------:R-:W-:-:S03]  /*278b0*/  IMAD.IADD R242, R138, 0x1, R242 ;  /* 0x000000018af27824 */ /* 0x000fc600078e02f2 */
[----:B------:R-:W2:Y:S01]  /*278c0*/  LDL R138, [R1+0x204] ;  /* 0x00020400018a7983 */ /* 0x000ea20000100800 */
[----:B------:R-:W-:Y:S01]  /*278d0*/  IMAD.IADD R239, R136, 0x1, R238 ;  /* 0x0000000188ef7824 */ /* 0x000fe200078e02ee */
[----:B------:R-:W-:Y:S02]  /*278e0*/  LOP3.LUT R200, R200, 0xffff, RZ, 0xc0, !PT ;  /* 0x0000ffffc8c87812 */ /* 0x000fe400078ec0ff */
[----:B------:R-:W2:Y:S01]  /*278f0*/  LDL R136, [R1+0x1f0] ;  /* 0x0001f00001887983 */ /* 0x000ea20000100800 */
[----:B------:R-:W-:-:S03]  /*27900*/  IADD3 R238, PT, PT, R20, R238, RZ ;  /* 0x000000ee14ee7210 */ /* 0x000fc60007ffe0ff */
[----:B------:R-:W2:Y:S01]  /*27910*/  LDL R20, [R1+0x244] ;  /* 0x0002440001147983 */ /* 0x000ea20000100800 */
[----:B------:R-:W-:-:S03]  /*27920*/  IMAD.IADD R237, R18, 0x1, R236 ;  /* 0x0000000112ed7824 */ /* 0x000fc600078e02ec */
[----:B------:R-:W2:Y:S01]  /*27930*/  LDL R18, [R1+0x240] ;  /* 0x0002400001127983 */ /* 0x000ea20000100800 */
[----:B-----5:R-:W-:-:S03]  /*27940*/  IADD3 R241, PT, PT, R13, R240, RZ ;  /* 0x000000f00df17210 */ /* 0x020fc60007ffe0ff */
[----:B------:R-:W5:Y:S01]  /*27950*/  LDL R13, [R1+0x24c] ;  /* 0x00024c00010d7983 */ /* 0x000f620000100800 */
[--C-:B---3--:R-:W-:Y:S02]  /*27960*/  IMAD.IADD R231, R135, 0x1, R230.reuse ;  /* 0x0000000187e77824 */ /* 0x108fe400078e02e6 */
[----:B------:R-:W-:Y:S01]  /*27970*/  IMAD.IADD R230, R7, 0x1, R230 ;  /* 0x0000000107e67824 */ /* 0x000fe200078e02e6 */
[----:B------:R-:W3:Y:S01]  /*27980*/  LDL R135, [R1+0x1ec] ;  /* 0x0001ec0001877983 */ /* 0x000ee20000100800 */
[----:B----4-:R-:W-:-:S03]  /*27990*/  IMAD.IADD R233, R9, 0x1, R232 ;  /* 0x0000000109e97824 */ /* 0x010fc600078e02e8 */
[----:B------:R-:W4:Y:S01]  /*279a0*/  LDL R9, [R1+0x234] ;  /* 0x0002340001097983 */ /* 0x000f220000100800 */
[----:B------:R-:W-:-:S03]  /*279b0*/  IADD3 R229, PT, PT, R21, R228, RZ ;  /* 0x000000e415e57210 */ /* 0x000fc60007ffe0ff */
[----:B------:R-:W3:Y:S01]  /*279c0*/  LDL R7, [R1+0x214] ;  /* 0x0002140001077983 */ /* 0x000ee20000100800 */
[----:B------:R-:W-:-:S03]  /*279d0*/  IADD3 R232, PT, PT, R8, R232, RZ ;  /* 0x000000e808e87210 */ /* 0x000fc60007ffe0ff */
[----:B------:R-:W3:Y:S01]  /*279e0*/  LDL R8, [R1+0x230] ;  /* 0x0002300001087983 */ /* 0x000ee20000100800 */
[----:B------:R-:W-:-:S03]  /*279f0*/  IMAD.IADD R228, R6, 0x1, R228 ;  /* 0x0000000106e47824 */ /* 0x000fc600078e02e4 */
[----:B------:R-:W3:Y:S01]  /*27a00*/  LDL R6, [R1+0x210] ;  /* 0x0002100001067983 */ /* 0x000ee20000100800 */
[----:B------:R-:W-:Y:S01]  /*27a10*/  IMAD.IADD R236, R12, 0x1, R236 ;  /* 0x000000010cec7824 */ /* 0x000fe200078e02ec */
[----:B------:R-:W-:Y:S02]  /*27a20*/  LOP3.LUT R192, R192, 0xffff, RZ, 0xc0, !PT ;  /* 0x0000ffffc0c07812 */ /* 0x000fe400078ec0ff */
[----:B------:R-:W3:Y:S01]  /*27a30*/  LDL R12, [R1+0x248] ;  /* 0x00024800010c7983 */ /* 0x000ee20000100800 */
[----:B------:R-:W-:Y:S01]  /*27a40*/  IADD3 R235, PT, PT, R11, R234, RZ ;  /* 0x000000ea0beb7210 */ /* 0x000fe20007ffe0ff */
[----:B--2---:R-:W-:Y:S01]  /*27a50*/  IMAD.IADD R227, R15, 0x1, R226 ;  /* 0x000000010fe37824 */ /* 0x004fe200078e02e2 */
[----:B------:R-:W-:Y:S01]  /*27a60*/  IADD3 R226, PT, PT, R5, R226, RZ ;  /* 0x000000e205e27210 */ /* 0x000fe20007ffe0ff */
[--C-:B------:R-:W-:Y:S01]  /*27a70*/  IMAD.IADD R225, R14, 0x1, R224.reuse ;  /* 0x000000010ee17824 */ /* 0x100fe200078e02e0 */
[----:B------:R-:W2:Y:S01]  /*27a80*/  LDL R5, [R1+0x20c] ;  /* 0x00020c0001057983 */ /* 0x000ea20000100800 */
[----:B------:R-:W-:-:S03]  /*27a90*/  IMAD.IADD R224, R4, 0x1, R224 ;  /* 0x0000000104e07824 */ /* 0x000fc600078e02e0 */
[----:B------:R-:W2:Y:S01]  /*27aa0*/  LDL R4, [R1+0x200] ;  /* 0x0002000001047983 */ /* 0x000ea20000100800 */
[----:B------:R-:W-:-:S03]  /*27ab0*/  IMAD.IADD R234, R10, 0x1, R234 ;  /* 0x000000010aea7824 */ /* 0x000fc600078e02ea */
[----:B------:R-:W2:Y:S04]  /*27ac0*/  LDL R11, [R1+0x23c] ;  /* 0x00023c00010b7983 */ /* 0x000ea80000100800 */
[----:B------:R-:W2:Y:S01]  /*27ad0*/  LDL R10, [R1+0x238] ;  /* 0x00023800010a7983 */ /* 0x000ea20000100800 */
[----:B------:R-:W-:-:S03]  /*27ae0*/  IADD3 R207, PT, PT, R138, R206, RZ ;  /* 0x000000ce8acf7210 */ /* 0x000fc60007ffe0ff */
[----:B------:R-:W2:Y:S04]  /*27af0*/  LDL R14, [R1+0x1e4] ;  /* 0x0001e400010e7983 */ /* 0x000ea80000100800 */
[----:B------:R-:W2:Y:S01]  /*27b00*/  LDL R15, [R1+0x1e8] ;  /* 0x0001e800010f7983 */ /* 0x000ea20000100800 */
[----:B------:R-:W-:Y:S01]  /*27b10*/  IMAD.IADD R221, R20, 0x1, R220 ;  /* 0x0000000114dd7824 */ /* 0x000fe200078e02dc */
[----:B------:R-:W-:Y:S02]  /*27b20*/  LOP3.LUT R198, R198, 0xffff, RZ, 0xc0, !PT ;  /* 0x0000ffffc6c67812 */ /* 0x000fe400078ec0ff */
[----:B------:R-:W-:Y:S02]  /*27b30*/  LOP3.LUT R186, R186, 0xffff, RZ, 0xc0, !PT ;  /* 0x0000ffffbaba7812 */ /* 0x000fe400078ec0ff */
[----:B------:R-:W-:-:S02]  /*27b40*/  LOP3.LUT R184, R184, 0xffff, RZ, 0xc0, !PT ;  /* 0x0000ffffb8b87812 */ /* 0x000fc400078ec0ff */
[----:B------:R-:W-:Y:S01]  /*27b50*/  LOP3.LUT R188, R188, 0xffff, RZ, 0xc0, !PT ;  /* 0x0000ffffbcbc7812 */ /* 0x000fe200078ec0ff */
[----:B------:R-:W-:Y:S01]  /*27b60*/  IMAD.IADD R252, R185, 0x1, R252 ;  /* 0x00000001b9fc7824 */ /* 0x000fe200078e02fc */
[----:B------:R-:W-:Y:S01]  /*27b70*/  IADD3 R220, PT, PT, R18, R220, RZ ;  /* 0x000000dc12dc7210 */ /* 0x000fe20007ffe0ff */
[----:B------:R-:W-:Y:S01]  /*27b80*/  IMAD.IADD R240, R137, 0x1, R240 ;  /* 0x0000000189f07824 */ /* 0x000fe200078e02f0 */
[----:B------:R-:W2:Y:S04]  /*27b90*/  LDL R18, [R1+0x1bc] ;  /* 0x0001bc0001127983 */ /* 0x000ea80000100800 */
[----:B------:R-:W2:Y:S04]  /*27ba0*/  LDL R137, [R1+0x1f4] ;  /* 0x0001f40001897983 */ /* 0x000ea80000100800 */
[----:B------:R-:W2:Y:S04]  /*27bb0*/  LDL R21, [R1+0x1c4] ;  /* 0x0001c40001157983 */ /* 0x000ea80000100800 */
[----:B------:R-:W2:Y:S01]  /*27bc0*/  LDL R20, [R1+0x1c0] ;  /* 0x0001c00001147983 */ /* 0x000ea20000100800 */
[----:B-----5:R-:W-:-:S03]  /*27bd0*/  IADD3 R223, PT, PT, R13, R222, RZ ;  /* 0x000000de0ddf7210 */ /* 0x020fc60007ffe0ff */
[----:B------:R-:W5:Y:S01]  /*27be0*/  LDL R13, [R1+0x1e0] ;  /* 0x0001e000010d7983 */ /* 0x000f620000100800 */
[----:B----4-:R-:W-:-:S03]  /*27bf0*/  IADD3 R217, PT, PT, R9, R216, RZ ;  /* 0x000000d809d97210 */ /* 0x010fc60007ffe0ff */
[----:B------:R-:W4:Y:S01]  /*27c00*/  LDL R9, [R1+0x1b4] ;  /* 0x0001b40001097983 */ /* 0x000f220000100800 */
[----:B---3--:R-:W-:-:S03]  /*27c10*/  IMAD.IADD R211, R7, 0x1, R210 ;  /* 0x0000000107d37824 */ /* 0x008fc600078e02d2 */
[----:B------:R-:W3:Y:S01]  /*27c20*/  LDL R7, [R1+0x1ac] ;  /* 0x0001ac0001077983 */ /* 0x000ee20000100800 */
[----:B------:R-:W-:-:S03]  /*27c30*/  IMAD.IADD R216, R8, 0x1, R216 ;  /* 0x0000000108d87824 */ /* 0x000fc600078e02d8 */
[----:B------:R-:W3:Y:S01]  /*27c40*/  LDL R8, [R1+0x1b0] ;  /* 0x0001b00001087983 */ /* 0x000ee20000100800 */
[----:B------:R-:W-:-:S03]  /*27c50*/  IADD3 R210, PT, PT, R6, R210, RZ ;  /* 0x000000d206d27210 */ /* 0x000fc60007ffe0ff */
[----:B------:R-:W3:Y:S01]  /*27c60*/  LDL R6, [R1+0x1a8] ;  /* 0x0001a80001067983 */ /* 0x000ee20000100800 */
[----:B------:R-:W-:-:S03]  /*27c70*/  IMAD.IADD R222, R12, 0x1, R222 ;  /* 0x000000010cde7824 */ /* 0x000fc600078e02de */
[----:B------:R-:W3:Y:S01]  /*27c80*/  LDL R12, [R1+0x1cc] ;  /* 0x0001cc00010c7983 */ /* 0x000ee20000100800 */
[----:B--2---:R-:W-:-:S03]  /*27c90*/  IMAD.IADD R209, R5, 0x1, R208 ;  /* 0x0000000105d17824 */ /* 0x004fc600078e02d0 */
[----:B------:R-:W2:Y:S01]  /*27ca0*/  LDL R5, [R1+0x26c] ;  /* 0x00026c0001057983 */ /* 0x000ea20000100800 */
[----:B------:R-:W-:-:S03]  /*27cb0*/  IMAD.IADD R206, R4, 0x1, R206 ;  /* 0x0000000104ce7824 */ /* 0x000fc600078e02ce */
[----:B------:R-:W2:Y:S01]  /*27cc0*/  LDL R4, [R1+0x268] ;  /* 0x0002680001047983 */ /* 0x000ea20000100800 */
[----:B------:R-:W-:-:S03]  /*27cd0*/  IMAD.IADD R219, R11, 0x1, R218 ;  /* 0x000000010bdb7824 */ /* 0x000fc600078e02da */
[----:B------:R-:W2:Y:S01]  /*27ce0*/  LDL R11, [R1+0x1c8] ;  /* 0x0001c800010b7983 */ /* 0x000ea20000100800 */
[----:B------:R-:W-:-:S03]  /*27cf0*/  IMAD.IADD R218, R10, 0x1, R218 ;  /* 0x000000010ada7824 */ /* 0x000fc600078e02da */
[----:B------:R-:W2:Y:S01]  /*27d00*/  LDL R10, [R1+0x1b8] ;  /* 0x0001b800010a7983 */ /* 0x000ea20000100800 */
[--C-:B------:R-:W-:Y:S01]  /*27d10*/  IMAD.IADD R201, R135, 0x1, R200.reuse ;  /* 0x0000000187c97824 */ /* 0x100fe200078e02c8 */
[----:B------:R-:W-:Y:S02]  /*27d20*/  IADD3 R199, PT, PT, R14, R198, RZ ;  /* 0x000000c60ec77210 */ /* 0x000fe40007ffe0ff */
[----:B------:R-:W2:Y:S01]  /*27d30*/  LDL R14, [R1+0x220] ;  /* 0x00022000010e7983 */ /* 0x000ea20000100800 */
[----:B------:R-:W-:-:S03]  /*27d40*/  IMAD.IADD R200, R15, 0x1, R200 ;  /* 0x000000010fc87824 */ /* 0x000fc600078e02c8 */
[----:B------:R-:W2:Y:S01]  /*27d50*/  LDL R15, [R1+0x224] ;  /* 0x00022400010f7983 */ /* 0x000ea20000100800 */
[----:B------:R-:W-:Y:S01]  /*27d60*/  IADD3 R189, PT, PT, R18, R188, RZ ;  /* 0x000000bc12bd7210 */ /* 0x000fe20007ffe0ff */
[----:B-----5:R-:W-:Y:S02]  /*27d70*/  IMAD.IADD R198, R13, 0x1, R198 ;  /* 0x000000010dc67824 */ /* 0x020fe400078e02c6 */
[----:B------:R-:W5:Y:S01]  /*27d80*/  LDL R13, [R1+0x21c] ;  /* 0x00021c00010d7983 */ /* 0x000f620000100800 */
[----:B----4-:R-:W-:-:S03]  /*27d90*/  IMAD.IADD R187, R9, 0x1, R186 ;  /* 0x0000000109bb7824 */ /* 0x010fc600078e02ba */
[----:B------:R-:W4:Y:S01]  /*27da0*/  LDL R9, [R1+0x1dc] ;  /* 0x0001dc0001097983 */ /* 0x000f220000100800 */
[----:B---3--:R-:W-:-:S03]  /*27db0*/  IMAD.IADD R185, R7, 0x1, R184 ;  /* 0x0000000107b97824 */ /* 0x008fc600078e02b8 */
[----:B------:R-:W3:Y:S01]  /*27dc0*/  LDL R7, [R1+0x1d4] ;  /* 0x0001d40001077983 */ /* 0x000ee20000100800 */
[----:B------:R-:W-:-:S03]  /*27dd0*/  IADD3 R186, PT, PT, R8, R186, RZ ;  /* 0x000000ba08ba7210 */ /* 0x000fc60007ffe0ff */
[----:B------:R-:W3:Y:S01]  /*27de0*/  LDL R8, [R1+0x1d8] ;  /* 0x0001d80001087983 */ /* 0x000ee20000100800 */
[----:B------:R-:W-:-:S03]  /*27df0*/  IMAD.IADD R184, R6, 0x1, R184 ;  /* 0x0000000106b87824 */ /* 0x000fc600078e02b8 */
[----:B------:R-:W3:Y:S01]  /*27e00*/  LDL R6, [R1+0x1d0] ;  /* 0x0001d00001067983 */ /* 0x000ee20000100800 */
[----:B------:R-:W-:-:S03]  /*27e10*/  IMAD.IADD R193, R12, 0x1, R192 ;  /* 0x000000010cc17824 */ /* 0x000fc600078e02c0 */
[----:B------:R-:W3:Y:S01]  /*27e20*/  LDL R12, [R1+0x218] ;  /* 0x00021800010c7983 */ /* 0x000ee20000100800 */
[----:B--2---:R-:W-:Y:S01]  /*27e30*/  IADD3 R5, PT, PT, R5, R3, RZ ;  /* 0x0000000305057210 */ /* 0x004fe20007ffe0ff */
[----:B------:R-:W-:-:S04]  /*27e40*/  IMAD.IADD R3, R4, 0x1, R3 ;  /* 0x0000000104037824 */ /* 0x000fc800078e0203 */
[----:B------:R0:W-:Y:S04]  /*27e50*/  STL [R1+0x50], R5 ;  /* 0x0000500501007387 */ /* 0x0001e80000100800 */
[----:B------:R-:W2:Y:S04]  /*27e60*/  LDL R4, [R1+0x228] ;  /* 0x0002280001047983 */ /* 0x000ea80000100800 */
[----:B0-----:R-:W2:Y:S01]  /*27e70*/  LDL R5, [R1+0x22c] ;  /* 0x00022c0001057983 */ /* 0x001ea20000100800 */
[----:B------:R-:W-:Y:S01]  /*27e80*/  IADD3 R192, PT, PT, R11, R192, RZ ;  /* 0x000000c00bc07210 */ /* 0x000fe20007ffe0ff */
[----:B------:R-:W-:-:S02]  /*27e90*/  IMAD.IADD R188, R10, 0x1, R188 ;  /* 0x000000010abc7824 */ /* 0x000fc400078e02bc */
[----:B------:R-:W2:Y:S04]  /*27ea0*/  LDL R11, [R1+0x1fc] ;  /* 0x0001fc00010b7983 */ /* 0x000ea80000100800 */
[----:B------:R-:W2:Y:S01]  /*27eb0*/  LDL R10, [R1+0x1f8] ;  /* 0x0001f800010a7983 */ /* 0x000ea20000100800 */
[----:B------:R-:W-:-:S03]  /*27ec0*/  LOP3.LUT R0, R0, 0xff, RZ, 0xc0, !PT ;  /* 0x000000ff00007812 */ /* 0x000fc600078ec0ff */
[----:B------:R2:W-:Y:S01]  /*27ed0*/  STL [R1+0x4c], R3 ;  /* 0x00004c0301007387 */ /* 0x0005e20000100800 */
[----:B------:R-:W-:Y:S02]  /*27ee0*/  LOP3.LUT R202, R202, 0xffff, RZ, 0xc0, !PT ;  /* 0x0000ffffcaca7812 */ /* 0x000fe400078ec0ff */
[----:B------:R-:W-:Y:S02]  /*27ef0*/  LOP3.LUT R190, R190, 0xffff, RZ, 0xc0, !PT ;  /* 0x0000ffffbebe7812 */ /* 0x000fe400078ec0ff */
[----:B------:R-:W-:Y:S02]  /*27f00*/  LOP3.LUT R214, R214, 0xffff, RZ, 0xc0, !PT ;  /* 0x0000ffffd6d67812 */ /* 0x000fe400078ec0ff */
[----:B------:R-:W-:Y:S02]  /*27f10*/  LOP3.LUT R212, R212, 0xffff, RZ, 0xc0, !PT ;  /* 0x0000ffffd4d47812 */ /* 0x000fe400078ec0ff */
[----:B------:R-:W-:Y:S02]  /*27f20*/  LOP3.LUT R196, R196, 0xffff, RZ, 0xc0, !PT ;  /* 0x0000ffffc4c47812 */ /* 0x000fe400078ec0ff */
[----:B------:R-:W-:-:S02]  /*27f30*/  LOP3.LUT R194, R194, 0xffff, RZ, 0xc0, !PT ;  /* 0x0000ffffc2c27812 */ /* 0x000fc400078ec0ff */
[----:B------:R-:W-:Y:S01]  /*27f40*/  LOP3.LUT R204, R204, 0xffff, RZ, 0xc0, !PT ;  /* 0x0000ffffcccc7812 */ /* 0x000fe200078ec0ff */
[----:B------:R-:W-:Y:S01]  /*27f50*/  IMAD.IADD R203, R137, 0x1, R202 ;  /* 0x0000000189cb7824 */ /* 0x000fe200078e02ca */
[----:B------:R-:W-:Y:S01]  /*27f60*/  IADD3 R202, PT, PT, R136, R202, RZ ;  /* 0x000000ca88ca7210 */ /* 0x000fe20007ffe0ff */
[----:B------:R-:W-:Y:S02]  /*27f70*/  IMAD.IADD R191, R21, 0x1, R190 ;  /* 0x0000000115bf7824 */ /* 0x000fe400078e02be */
[----:B------:R-:W-:Y:S01]  /*27f80*/  IMAD.IADD R215, R15, 0x1, R214 ;  /* 0x000000010fd77824 */ /* 0x000fe200078e02d6 */
[----:B------:R-:W-:Y:S01]  /*27f90*/  IADD3 R214, PT, PT, R14, R214, RZ ;  /* 0x000000d60ed67210 */ /* 0x000fe20007ffe0ff */
[----:B------:R-:W-:Y:S02]  /*27fa0*/  IMAD.IADD R208, R139, 0x1, R208 ;  /* 0x000000018bd07824 */ /* 0x000fe400078e02d0 */
[----:B------:R-:W-:Y:S02]  /*27fb0*/  IMAD.IADD R190, R20, 0x1, R190 ;  /* 0x0000000114be7824 */ /* 0x000fe400078e02be */
[----:B-----5:R-:W-:-:S02]  /*27fc0*/  IMAD.IADD R213, R13, 0x1, R212 ;  /* 0x000000010dd57824 */ /* 0x020fc400078e02d4 */
[----:B----4-:R-:W-:Y:S02]  /*27fd0*/  IMAD.IADD R197, R9, 0x1, R196 ;  /* 0x0000000109c57824 */ /* 0x010fe400078e02c4 */
[--C-:B---3--:R-:W-:Y:S01]  /*27fe0*/  IMAD.IADD R195, R7, 0x1, R194.reuse ;  /* 0x0000000107c37824 */ /* 0x108fe200078e02c2 */
[----:B------:R-:W-:Y:S01]  /*27ff0*/  IADD3 R196, PT, PT, R8, R196, RZ ;  /* 0x000000c408c47210 */ /* 0x000fe20007ffe0ff */
[----:B------:R-:W-:Y:S02]  /*28000*/  IMAD.IADD R194, R6, 0x1, R194 ;  /* 0x0000000106c27824 */ /* 0x000fe400078e02c2 */
[----:B------:R-:W-:Y:S01]  /*28010*/  IMAD.IADD R212, R12, 0x1, R212 ;  /* 0x000000010cd47824 */ /* 0x000fe200078e02d4 */
[----:B--2---:R-:W-:Y:S01]  /*28020*/  IADD3 R3, PT, PT, R5, R0, RZ ;  /* 0x0000000005037210 */ /* 0x004fe20007ffe0ff */
[----:B------:R-:W-:-:S04]  /*28030*/  IMAD.IADD R0, R4, 0x1, R0 ;  /* 0x0000000104007824 */ /* 0x000fc800078e0200 */
[----:B------:R0:W-:Y:S04]  /*28040*/  STL [R1+0x48], R3 ;  /* 0x0000480301007387 */ /* 0x0001e80000100800 */
[----:B------:R0:W-:Y:S01]  /*28050*/  STL [R1+0x44], R0 ;  /* 0x0000440001007387 */ /* 0x0001e20000100800 */
[----:B------:R-:W-:Y:S01]  /*28060*/  IADD3 R205, PT, PT, R11, R204, RZ ;  /* 0x000000cc0bcd7210 */ /* 0x000fe20007ffe0ff */
[----:B------:R-:W-:-:S07]  /*28070*/  IMAD.IADD R204, R10, 0x1, R204 ;  /* 0x000000010acc7824 */ /* 0x000fce00078e02cc */
.L_x_168:
[----:B0-----:R-:W-:Y:S01]  /*28080*/  IMAD.MOV.U32 R0, RZ, RZ, -0x49249249 ;  /* 0xb6db6db7ff007424 */ /* 0x001fe200078e00ff */
[----:B------:R-:W0:Y:S01]  /*28090*/  LDCU UR4, c[0x0][0x394] ;  /* 0x00007280ff0477ac */ /* 0x000e220008000800 */
[----:B------:R-:W-:Y:S02]  /*280a0*/  BSSY.RECONVERGENT B6, `(.L_x_16) ;  /* 0x00017ac000067945 */ /* 0x000fe40003800200 */
[----:B------:R-:W-:-:S05]  /*280b0*/  IMAD R0, R2, R0, 0x12492492 ;  /* 0x1249249202007424 */ /* 0x000fca00078e0200 */
[----:B------:R-:W-:Y:S02]  /*280c0*/  ISETP.GT.U32.AND P0, PT, R0, 0x24924924, PT ;  /* 0x249249240000780c */ /* 0x000fe40003f04070 */
[----:B------:R-:W-:-:S11]  /*280d0*/  IADD3 R0, PT, PT, R106, 0x1, RZ ;  /* 0x000000016a007810 */ /* 0x000fd60007ffe0ff */
[----:B------:R-:W-:-:S05]  /*280e0*/  @!P0 IMAD.MOV R0, RZ, RZ, R106 ;  /* 0x000000ffff008224 */ /* 0x000fca00078e026a */
[----:B0-----:R-:W-:-:S13]  /*280f0*/  ISETP.GT.AND P0, PT, R0, UR4, PT ;  /* 0x0000000400007c0c */ /* 0x001fda000bf04270 */
        /* <DEDUP_REMOVED lines=10> */
[----:B------:R-:W-:-:S04]  /*281a0*/  IMAD.WIDE.U32.X R8, R5, 0x55555555, R8, P1 ;  /* 0x5555555505087825 */ /* 0x000fc800008e0408 */
[----:B------:R-:W-:Y:S02]  /*281b0*/  IMAD R0, R9, -0x3, RZ ;  /* 0xfffffffd09007824 */ /* 0x000fe400078e02ff */
[----:B------:R-:W-:-:S05]  /*281c0*/  IMAD.WIDE.U32 R6, R8, -0x3, R4 ;  /* 0xfffffffd08067825 */ /* 0x000fca00078e0004 */
[----:B------:R-:W-:Y:S01]  /*281d0*/  IADD3 R0, PT, PT, R7, -R8, R0 ;  /* 0x8000000807007210 */ /* 0x000fe20007ffe000 */
[----:B------:R-:W-:-:S04]  /*281e0*/  IMAD.WIDE.U32 R8, R6, R6, RZ ;  /* 0x0000000606087225 */ /* 0x000fc800078e00ff */
[-C--:B------:R-:W-:Y:S01]  /*281f0*/  IMAD R3, R0, R6.reuse, RZ ;  /* 0x0000000600037224 */ /* 0x080fe200078e02ff */
[C---:B------:R-:W-:Y:S02]  /*28200*/  ISETP.GE.U32.AND P0, PT, R8.reuse, 0x3, PT ;  /* 0x000000030800780c */ /* 0x040fe40003f06070 */
[----:B------:R-:W-:Y:S01]  /*28210*/  IADD3 R7, P1, PT, R8, -0x3, RZ ;  /* 0xfffffffd08077810 */ /* 0x000fe20007f3e0ff */
[----:B------:R-:W-:-:S04]  /*28220*/  IMAD R3, R0, R6, R3 ;  /* 0x0000000600037224 */ /* 0x000fc800078e0203 */
[----:B------:R-:W-:-:S05]  /*28230*/  IMAD.IADD R3, R9, 0x1, R3 ;  /* 0x0000000109037824 */ /* 0x000fca00078e0203 */
[C---:B------:R-:W-:Y:S02]  /*28240*/  ISETP.GE.U32.AND.EX P0, PT, R3.reuse, RZ, PT, P0 ;  /* 0x000000ff0300720c */ /* 0x040fe40003f06100 */
[C---:B------:R-:W-:Y:S02]  /*28250*/  IADD3.X R9, PT, PT, R3.reuse, -0x1, RZ, P1, !PT ;  /* 0xffffffff03097810 */ /* 0x040fe40000ffe4ff */
[----:B------:R-:W-:Y:S02]  /*28260*/  SEL R7, R8, R7, !P0 ;  /* 0x0000000708077207 */ /* 0x000fe40004000000 */
[----:B------:R-:W-:-:S05]  /*28270*/  SEL R9, R3, R9, !P0 ;  /* 0x0000000903097207 */ /* 0x000fca0004000000 */
[----:B------:R-:W-:-:S04]  /*28280*/  IMAD R9, R9, R6, RZ ;  /* 0x0000000609097224 */ /* 0x000fc800078e02ff */
[C---:B------:R-:W-:Y:S02]  /*28290*/  IMAD R0, R7.reuse, R0, R9 ;  /* 0x0000000007007224 */ /* 0x040fe400078e0209 */
[----:B------:R-:W-:-:S04]  /*282a0*/  IMAD.WIDE.U32 R6, R7, R6, RZ ;  /* 0x0000000607067225 */ /* 0x000fc800078e00ff */
[----:B------:R-:W-:Y:S02]  /*282b0*/  IMAD.IADD R0, R7, 0x1, R0 ;  /* 0x0000000107007824 */ /* 0x000fe400078e0200 */
[----:B------:R-:W-:-:S04]  /*282c0*/  IMAD.WIDE.U32 R10, R6, -0x55555555, RZ ;  /* 0xaaaaaaab060a7825 */ /* 0x000fc800078e00ff */
[----:B------:R-:W-:-:S04]  /*282d0*/  IMAD.WIDE.U32 R8, R0, -0x55555555, RZ ;  /* 0xaaaaaaab00087825 */ /* 0x000fc800078e00ff */
[----:B------:R-:W-:-:S04]  /*282e0*/  IMAD.WIDE.U32 R8, P0, R6, -0x55555556, R8 ;  /* 0xaaaaaaaa06087825 */ /* 0x000fc80007800008 */
[----:B------:R-:W-:Y:S01]  /*282f0*/  IMAD.MOV.U32 R10, RZ, RZ, R9 ;  /* 0x000000ffff0a7224 */ /* 0x000fe200078e0009 */
[----:B------:R-:W-:Y:S02]  /*28300*/  IADD3 RZ, P1, PT, R11, R8, RZ ;  /* 0x000000080bff7210 */ /* 0x000fe40007f3e0ff */
[----:B------:R-:W-:-:S03]  /*28310*/  IADD3.X R11, PT, PT, RZ, RZ, RZ, P0, !PT ;  /* 0x000000ffff0b7210 */ /* 0x000fc600007fe4ff */
[----:B------:R-:W-:-:S05]  /*28320*/  IMAD.WIDE.U32.X R10, R0, -0x55555556, R10, P1 ;  /* 0xaaaaaaaa000a7825 */ /* 0x000fca00008e040a */
[----:B------:R-:W-:-:S05]  /*28330*/  SHF.R.U64 R10, R10, 0x1, R11 ;  /* 0x000000010a0a7819 */ /* 0x000fca000000120b */
[----:B------:R-:W-:-:S04]  /*28340*/  IMAD R10, R10, -0x3, R6 ;  /* 0xfffffffd0a0a7824 */ /* 0x000fc800078e0206 */
[----:B--2---:R-:W-:Y:S01]  /*28350*/  IMAD.IADD R140, R13, 0x1, R10 ;  /* 0x000000010d8c7824 */ /* 0x004fe200078e020a */
[----:B---3--:R-:W-:-:S04]  /*28360*/  IADD3 R3, PT, PT, R12, R10, RZ ;  /* 0x0000000a0c037210 */ /* 0x008fc80007ffe0ff */
[----:B------:R-:W-:-:S05]  /*28370*/  VIADDMNMX R0, R22, -R140, RZ, !PT ;  /* 0x8000008c16007246 */ /* 0x000fca00078001ff */
[--C-:B------:R-:W-:Y:S02]  /*28380*/  IMAD.MOV R6, RZ, RZ, -R0.reuse ;  /* 0x000000ffff067224 */ /* 0x100fe400078e0a00 */
[----:B------:R-:W-:-:S03]  /*28390*/  IMAD.IADD R0, R3, 0x1, R0 ;  /* 0x0000000103007824 */ /* 0x000fc600078e0200 */
[----:B------:R-:W-:Y:S02]  /*283a0*/  ISETP.NE.AND P0, PT, R3, R6, PT ;  /* 0x000000060300720c */ /* 0x000fe40003f05270 */
[----:B------:R-:W-:-:S11]  /*283b0*/  IADD3 R3, PT, PT, R0, -0x1, RZ ;  /* 0xffffffff00037810 */ /* 0x000fd60007ffe0ff */
[----:B------:R-:W-:-:S04]  /*283c0*/  @!P0 IMAD.MOV R3, RZ, RZ, R0 ;  /* 0x000000ffff038224 */ /* 0x000fc800078e0200 */
[----:B------:R-:W-:-:S05]  /*283d0*/  IMAD.HI.U32 R0, R3, -0x55555555, RZ ;  /* 0xaaaaaaab03007827 */ /* 0x000fca00078e00ff */
[----:B------:R-:W-:-:S05]  /*283e0*/  SHF.R.U32.HI R0, RZ, 0x1, R0 ;  /* 0x00000001ff007819 */ /* 0x000fca0000011600 */
[C---:B------:R-:W-:Y:S01]  /*283f0*/  VIADD R3, R0.reuse, 0x1 ;  /* 0x0000000100037836 */ /* 0x040fe20000000000 */
[----:B------:R-:W-:-:S05]  /*28400*/  @!P0 IADD3 R3, PT, PT, R0, RZ, RZ ;  /* 0x000000ff00038210 */ /* 0x000fca0007ffe0ff */
[----:B------:R-:W-:-:S04]  /*28410*/  IMAD R3, R3, 0x3, R22 ;  /* 0x0000000303037824 */ /* 0x000fc800078e0216 */
[----:B------:R-:W-:-:S05]  /*28420*/  IMAD.IADD R3, R3, 0x1, -R140 ;  /* 0x0000000103037824 */ /* 0x000fca00078e0a8c */
[----:B------:R-:W-:-:S13]  /*28430*/  ISETP.NE.AND P0, PT, R3, 0x2, PT ;  /* 0x000000020300780c */ /* 0x000fda0003f05270 */
[----:B------:R-:W-:Y:S05]  /*28440*/  @!P0 BRA `(.L_x_17) ;  /* 0x0000017400c48947 */ /* 0x000fea0003800000 */
[----:B------:R-:W2:Y:S04]  /*28450*/  LDL R12, [R1+0x50] ;  /* 0x00005000010c7983 */ /* 0x000ea80000100800 */
[----:B------:R-:W3:Y:S01]  /*28460*/  LDL R11, [R1+0x4c] ;  /* 0x00004c00010b7983 */ /* 0x000ee20000100800 */
        /* <DEDUP_REMOVED lines=40> */
[----:B------:R-:W-:Y:S02]  /*286f0*/  SHF.R.U32.HI R0, RZ, 0x2, R3 ;  /* 0x00000002ff007819 */ /* 0x000fe40000011603 */
[----:B------:R-:W-:-:S03]  /*28700*/  LEA.HI R3, R3, 0x1, RZ, 0x1e ;  /* 0x0000000103037811 */ /* 0x000fc600078ff0ff */
[----:B------:R-:W-:-:S04]  /*28710*/  @!P0 IMAD.MOV R3, RZ, RZ, R0 ;  /* 0x000000ffff038224 */ /* 0x000fc800078e0200 */
[----:B------:R-:W-:-:S05]  /*28720*/  IMAD R3, R3, 0x5, R57 ;  /* 0x0000000503037824 */ /* 0x000fca00078e0239 */
[----:B------:R-:W-:-:S04]  /*28730*/  IADD3 R3, PT, PT, -R135, R3, RZ ;  /* 0x0000000387037210 */ /* 0x000fc80007ffe1ff */
[----:B------:R-:W-:-:S04]  /*28740*/  LOP3.LUT R3, R3, 0xfffffffe, RZ, 0xc0, !PT ;  /* 0xfffffffe03037812 */ /* 0x000fc800078ec0ff */
[----:B------:R-:W-:-:S13]  /*28750*/  ISETP.NE.AND P0, PT, R3, 0x2, PT ;  /* 0x000000020300780c */ /* 0x000fda0003f05270 */
[----:B------:R-:W-:Y:S05]  /*28760*/  @!P0 BRA `(.L_x_17) ;  /* 0x0000017000fc8947 */ /* 0x000fea0003800000 */
        /* <DEDUP_REMOVED lines=36> */
[----:B------:R-:W-:-:S04]  /*289b0*/  IADD3 R7, PT, PT, -R3, RZ, RZ ;  /* 0x000000ff03077210 */ /* 0x000fc80007ffe1ff */
[C---:B------:R-:W-:Y:S01]  /*289c0*/  ISETP.NE.AND P0, PT, R6.reuse, R7, PT ;  /* 0x000000070600720c */ /* 0x040fe20003f05270 */
[----:B------:R-:W-:-:S04]  /*289d0*/  IMAD.IADD R6, R6, 0x1, R3 ;  /* 0x0000000106067824 */ /* 0x000fc800078e0203 */
[----:B------:R-:W-:-:S08]  /*289e0*/  VIADD R3, R6, 0xffffffff ;  /* 0xffffffff06037836 */ /* 0x000fd00000000000 */
        /* <DEDUP_REMOVED lines=10> */
[----:B------:R-:W-:Y:S05]  /*28a90*/  @!P0 BRA `(.L_x_17) ;  /* 0x0000017000308947 */ /* 0x000fea0003800000 */
        /* <DEDUP_REMOVED lines=34> */
[----:B------:R-:W-:-:S04]  /*28cc0*/  IADD3 R7, PT, PT, RZ, -R6, RZ ;  /* 0x80000006ff077210 */ /* 0x000fc80007ffe0ff */
[----:B------:R-:W-:-:S05]  /*28cd0*/  PRMT R7, R7, 0x7710, RZ ;  /* 0x0000771007077816 */ /* 0x000fca00000000ff */
[----:B------:R-:W-:-:S05]  /*28ce0*/  IMAD.IADD R7, R3, 0x1, R7 ;  /* 0x0000000103077824 */ /* 0x000fca00078e0207 */
[----:B------:R-:W-:-:S04]  /*28cf0*/  LOP3.LUT R7, R7, 0xfe, RZ, 0xc0, !PT ;  /* 0x000000fe07077812 */ /* 0x000fc800078ec0ff */
[----:B------:R-:W-:-:S04]  /*28d00*/  LEA.HI R7, R7, R6, RZ, 0x1f ;  /* 0x0000000607077211 */ /* 0x000fc800078ff8ff */
        /* <DEDUP_REMOVED lines=10> */
[----:B------:R-:W-:Y:S01]  /*28db0*/  IADD3 R8, PT, PT, -R6, RZ, RZ ;  /* 0x000000ff06087210 */ /* 0x000fe20007ffe1ff */
[----:B------:R-:W-:-:S03]  /*28dc0*/  IMAD.IADD R6, R7, 0x1, R6 ;  /* 0x0000000107067824 */ /* 0x000fc600078e0206 */
[----:B------:R-:W-:Y:S01]  /*28dd0*/  ISETP.NE.AND P0, PT, R7, R8, PT ;  /* 0x000000080700720c */ /* 0x000fe20003f05270 */
[----:B------:R-:W-:-:S12]  /*28de0*/  VIADD R7, R6, 0xffffffff ;  /* 0xffffffff06077836 */ /* 0x000fd80000000000 */
[----:B------:R-:W-:-:S05]  /*28df0*/  @!P0 IADD3 R7, PT, PT, R6, RZ, RZ ;  /* 0x000000ff06078210 */ /* 0x000fca0007ffe0ff */
[----:B------:R-:W-:-:S05]  /*28e00*/  IMAD.HI.U32 R7, R7, -0x45d1745d, RZ ;  /* 0xba2e8ba307077827 */ /* 0x000fca00078e00ff */
[----:B------:R-:W-:Y:S02]  /*28e10*/  SHF.R.U32.HI R6, RZ, 0x3, R7 ;  /* 0x00000003ff067819 */ /* 0x000fe40000011607 */
[----:B------:R-:W-:-:S03]  /*28e20*/  LEA.HI R7, R7, 0x1, RZ, 0x1d ;  /* 0x0000000107077811 */ /* 0x000fc600078fe8ff */
[----:B------:R-:W-:-:S04]  /*28e30*/  @!P0 IMAD.MOV R7, RZ, RZ, R6 ;  /* 0x000000ffff078224 */ /* 0x000fc800078e0206 */
[----:B------:R-:W-:-:S04]  /*28e40*/  IMAD R6, R7, 0xb, R59 ;  /* 0x0000000b07067824 */ /* 0x000fc800078e023b */
[----:B------:R-:W-:Y:S02]  /*28e50*/  IMAD.IADD R6, R6, 0x1, -R3 ;  /* 0x0000000106067824 */ /* 0x000fe400078e0a03 */
[----:B------:R-:W-:-:S03]  /*28e60*/  HFMA2 R3, -RZ, RZ, 0, 5.9604644775390625e-08 ;  /* 0x00000001ff037431 */ /* 0x000fc600000001ff */
[----:B------:R-:W-:Y:S02]  /*28e70*/  ISETP.LE.U32.AND P1, PT, R6, 0xa, PT ;  /* 0x0000000a0600780c */ /* 0x000fe40003f23070 */
[----:B------:R-:W-:-:S04]  /*28e80*/  SHF.L.U32 R7, R3, R6, RZ ;  /* 0x0000000603077219 */ /* 0x000fc800000006ff */
[----:B------:R-:W-:-:S13]  /*28e90*/  LOP3.LUT P0, RZ, R7, 0x5c4, RZ, 0xc0, !PT ;  /* 0x000005c407ff7812 */ /* 0x000fda000780c0ff */
[----:B------:R-:W-:Y:S05]  /*28ea0*/  @P0 BRA P1, `(.L_x_17) ;  /* 0x0000016c002c0947 */ /* 0x000fea0000800000 */
        /* <DEDUP_REMOVED lines=41> */
[----:B------:R-:W-:-:S05]  /*29140*/  IMAD.HI.U32 R8, R8, 0x4ec4ec4f, RZ ;  /* 0x4ec4ec4f08087827 */ /* 0x000fca00078e00ff */
[----:B------:R-:W-:Y:S02]  /*29150*/  SHF.R.U32.HI R7, RZ, 0x2, R8 ;  /* 0x00000002ff077819 */ /* 0x000fe40000011608 */
[----:B------:R-:W-:-:S03]  /*29160*/  LEA.HI R8, R8, 0x1, RZ, 0x1e ;  /* 0x0000000108087811 */ /* 0x000fc600078ff0ff */
[----:B------:R-:W-:-:S04]  /*29170*/  @!P0 IMAD.MOV R8, RZ, RZ, R7 ;  /* 0x000000ffff088224 */ /* 0x000fc800078e0207 */
[----:B------:R-:W-:-:S04]  /*29180*/  IMAD R8, R8, 0xd, R56 ;  /* 0x0000000d08087824 */ /* 0x000fc800078e0238 */
[----:B------:R-:W-:-:S05]  /*29190*/  IMAD.IADD R8, R8, 0x1, -R6 ;  /* 0x0000000108087824 */ /* 0x000fca00078e0a06 */
        /* <DEDUP_REMOVED lines=38> */
[----:B---3--:R-:W-:-:S04]  /*29400*/  IMAD.IADD R8, R10, 0x1, R8 ;  /* 0x000000010a087824 */ /* 0x008fc800078e0208 */
[----:B------:R-:W-:Y:S01]  /*29410*/  IMAD.MOV R9, RZ, RZ, -R7 ;  /* 0x000000ffff097224 */ /* 0x000fe200078e0a07 */
[----:B------:R-:W-:-:S04]  /*29420*/  IADD3 R7, PT, PT, R8, R7, RZ ;  /* 0x0000000708077210 */ /* 0x000fc80007ffe0ff */
[----:B------:R-:W-:Y:S01]  /*29430*/  ISETP.NE.AND P0, PT, R8, R9, PT ;  /* 0x000000090800720c */ /* 0x000fe20003f05270 */
[----:B------:R-:W-:-:S12]  /*29440*/  VIADD R8, R7, 0xffffffff ;  /* 0xffffffff07087836 */ /* 0x000fd80000000000 */
[----:B------:R-:W-:-:S04]  /*29450*/  @!P0 IMAD.MOV R8, RZ, RZ, R7 ;  /* 0x000000ffff088224 */ /* 0x000fc800078e0207 */
[----:B------:R-:W-:-:S05]  /*29460*/  IMAD.HI.U32 R8, R8, -0xf0f0f0f, RZ ;  /* 0xf0f0f0f108087827 */ /* 0x000fca00078e00ff */
        /* <DEDUP_REMOVED lines=41> */
[----:B------:R-:W-:-:S05]  /*29700*/  IMAD.MOV R9, RZ, RZ, -R7 ;  /* 0x000000ffff097224 */ /* 0x000fca00078e0a07 */
[C---:B------:R-:W-:Y:S02]  /*29710*/  ISETP.NE.AND P0, PT, R8.reuse, R9, PT ;  /* 0x000000090800720c */ /* 0x040fe40003f05270 */
[----:B------:R-:W-:-:S05]  /*29720*/  IADD3 R8, PT, PT, R8, R7, RZ ;  /* 0x0000000708087210 */ /* 0x000fca0007ffe0ff */
[----:B------:R-:W-:-:S06]  /*29730*/  VIADD R7, R8, 0xffffffff ;  /* 0xffffffff08077836 */ /* 0x000fcc0000000000 */
        /* <DEDUP_REMOVED lines=17> */
[----:B------:R-:W-:-:S04]  /*29850*/  IMAD.WIDE.U32 R6, P0, R4, -0x4de9bd38, R6 ;  /* 0xb21642c804067825 */ /* 0x000fc80007800006 */
[----:B------:R-:W-:Y:S01]  /*29860*/  IMAD.MOV.U32 R8, RZ, RZ, R7 ;  /* 0x000000ffff087224 */ /* 0x000fe200078e0007 */
[----:B------:R-:W-:Y:S02]  /*29870*/  IADD3 RZ, P1, PT, R9, R6, RZ ;  /* 0x0000000609ff7210 */ /* 0x000fe40007f3e0ff */
[----:B------:R-:W-:-:S03]  /*29880*/  IADD3.X R9, PT, PT, RZ, RZ, RZ, P0, !PT ;  /* 0x000000ffff097210 */ /* 0x000fc600007fe4ff */
        /* <DEDUP_REMOVED lines=98> */
[----:B------:R-:W-:Y:S01]  /*29eb0*/  IADD3 RZ, P1, PT, R9, R6, RZ ;  /* 0x0000000609ff7210 */ /* 0x000fe20007f3e0ff */
[----:B------:R-:W-:-:S04]  /*29ec0*/  IMAD.X R9, RZ, RZ, RZ, P0 ;  /* 0x000000ffff097224 */ /* 0x000fc800000e06ff */
        /* <DEDUP_REMOVED lines=84> */
[----:B------:R-:W-:-:S04]  /*2a410*/  IMAD.HI.U32 R8, R7, -0x45306eb3, RZ ;  /* 0xbacf914d07087827 */ /* 0x000fc800078e00ff */
[----:B------:R-:W-:-:S05]  /*2a420*/  IMAD.IADD R7, R7, 0x1, -R8 ;  /* 0x0000000107077824 */ /* 0x000fca00078e0a08 */
[----:B------:R-:W-:-:S04]  /*2a430*/  LEA.HI R8, R7, R8, RZ, 0x1f ;  /* 0x0000000807087211 */ /* 0x000fc800078ff8ff */
[----:B------:R-:W-:Y:S02]  /*2a440*/  SHF.R.U32.HI R7, RZ, 0x5, R8 ;  /* 0x00000005ff077819 */ /* 0x000fe40000011608 */
[----:B------:R-:W-:-:S03]  /*2a450*/  LEA.HI R8, R8, 0x1, RZ, 0x1b ;  /* 0x0000000108087811 */ /* 0x000fc600078fd8ff */
[----:B------:R-:W-:-:S04]  /*2a460*/  @!P0 IMAD.MOV R8, RZ, RZ, R7 ;  /* 0x000000ffff088224 */ /* 0x000fc800078e0207 */
[----:B------:R-:W-:-:S05]  /*2a470*/  IMAD R8, R8, 0x25, R26 ;  /* 0x0000002508087824 */ /* 0x000fca00078e021a */
[----:B------:R-:W-:-:S04]  /*2a480*/  IADD3 R8, PT, PT, -R6, R8, RZ ;  /* 0x0000000806087210 */ /* 0x000fc80007ffe1ff */
[CC--:B------:R-:W-:Y:S02]  /*2a490*/  SHF.L.U32 R6, R3.reuse, R8.reuse, RZ ;  /* 0x0000000803067219 */ /* 0x0c0fe400000006ff */
[----:B------:R-:W-:Y:S02]  /*2a4a0*/  ISETP.LE.U32.AND P1, PT, R8, 0x23, PT ;  /* 0x000000230800780c */ /* 0x000fe40003f23070 */
[----:B------:R-:W-:Y:S02]  /*2a4b0*/  LOP3.LUT P0, RZ, R6, 0xf3fff3fc, RZ, 0xc0, !PT ;  /* 0xf3fff3fc06ff7812 */ /* 0x000fe4000780c0ff */
[----:B------:R-:W-:-:S04]  /*2a4c0*/  SHF.L.U64.HI R6, R3, R8, RZ ;  /* 0x0000000803067219 */ /* 0x000fc800000102ff */
[----:B------:R-:W-:-:S13]  /*2a4d0*/  LOP3.LUT P0, RZ, R6, 0xf, RZ, 0xc0, P0 ;  /* 0x0000000f06ff7812 */ /* 0x000fda000000c0ff */
[----:B------:R-:W-:Y:S05]  /*2a4e0*/  @P0 BRA P1, `(.L_x_17) ;  /* 0x00000154009c0947 */ /* 0x000fea0000800000 */
[----:B------:R-:W2:Y:S01]  /*2a4f0*/  LDL R10, [R1+0x28] ;  /* 0x00002800010a7983 */ /* 0x000ea20000100800 */
        /* <DEDUP_REMOVED lines=31> */
[----:B------:R-:W-:-:S03]  /*2a6f0*/  IMAD.IADD R8, R252, 0x1, R8 ;  /* 0x00000001fc087824 */ /* 0x000fc600078e0208 */
        /* <DEDUP_REMOVED lines=11> */
[----:B------:R-:W-:-:S05]  /*2a7b0*/  IMAD.IADD R8, R8, 0x1, -R6 ;  /* 0x0000000108087824 */ /* 0x000fca00078e0a06 */
[CC--:B------:R-:W-:Y:S02]  /*2a7c0*/  SHF.L.U32 R6, R3.reuse, R8.reuse, RZ ;  /* 0x0000000803067219 */ /* 0x0c0fe400000006ff */
        /* <DEDUP_REMOVED lines=84> */
[----:B------:R-:W-:Y:S01]  /*2ad10*/  IADD3 R6, PT, PT, R251, R8, RZ ;  /* 0x00000008fb067210 */ /* 0x000fe20007ffe0ff */
[----:B------:R-:W-:-:S03]  /*2ad20*/  IMAD.IADD R8, R250, 0x1, R8 ;  /* 0x00000001fa087824 */ /* 0x000fc600078e0208 */
[----:B------:R-:W-:-:S05]  /*2ad30*/  VIADDMNMX R7, R37, -R6, RZ, !PT ;  /* 0x8000000625077246 */ /* 0x000fca00078001ff */
        /* <DEDUP_REMOVED lines=17> */
[----:B------:R-:W-:-:S04]  /*2ae50*/  IMAD.WIDE.U32 R6, R5, -0x521cfb2b, RZ ;  /* 0xade304d505067825 */ /* 0x000fc800078e00ff */
[----:B------:R-:W-:-:S04]  /*2ae60*/  IMAD.WIDE.U32 R8, R4, -0x521cfb2b, RZ ;  /* 0xade304d504087825 */ /* 0x000fc800078e00ff */
        /* <DEDUP_REMOVED lines=28> */
[----:B------:R-:W-:Y:S01]  /*2b030*/  IMAD.IADD R6, R249, 0x1, R8 ;  /* 0x00000001f9067824 */ /* 0x000fe200078e0208 */
[----:B------:R-:W-:-:S04]  /*2b040*/  IADD3 R8, PT, PT, R248, R8, RZ ;  /* 0x00000008f8087210 */ /* 0x000fc80007ffe0ff */
[----:B------:R-:W-:-:S05]  /*2b050*/  VIADDMNMX R7, R38, -R6, RZ, !PT ;  /* 0x8000000626077246 */ /* 0x000fca00078001ff */
[----:B------:R-:W-:-:S05]  /*2b060*/  IMAD.MOV R9, RZ, RZ, -R7 ;  /* 0x000000ffff097224 */ /* 0x000fca00078e0a07 */
[C---:B------:R-:W-:Y:S01]  /*2b070*/  ISETP.NE.AND P0, PT, R8.reuse, R9, PT ;  /* 0x000000090800720c */ /* 0x040fe20003f05270 */
[----:B------:R-:W-:-:S05]  /*2b080*/  IMAD.IADD R8, R8, 0x1, R7 ;  /* 0x0000000108087824 */ /* 0x000fca00078e0207 */
[----:B------:R-:W-:-:S07]  /*2b090*/  IADD3 R7, PT, PT, R8, -0x1, RZ ;  /* 0xffffffff08077810 */ /* 0x000fce0007ffe0ff */
[----:B------:R-:W-:-:S04]  /*2b0a0*/  @!P0 IMAD.MOV R7, RZ, RZ, R8 ;  /* 0x000000ffff078224 */ /* 0x000fc800078e0208 */
[----:B------:R-:W-:-:S04]  /*2b0b0*/  IMAD.HI.U32 R8, R7, 0x3521cfb3, RZ ;  /* 0x3521cfb307087827 */ /* 0x000fc800078e00ff */
[----:B------:R-:W-:-:S05]  /*2b0c0*/  IMAD.IADD R7, R7, 0x1, -R8 ;  /* 0x0000000107077824 */ /* 0x000fca00078e0a08 */
[----:B------:R-:W-:-:S04]  /*2b0d0*/  LEA.HI R8, R7, R8, RZ, 0x1f ;  /* 0x0000000807087211 */ /* 0x000fc800078ff8ff */
        /* <DEDUP_REMOVED lines=44> */
[--C-:B------:R-:W-:Y:S02]  /*2b3a0*/  IMAD.MOV R9, RZ, RZ, -R7.reuse ;  /* 0x000000ffff097224 */ /* 0x100fe400078e0a07 */
[----:B------:R-:W-:-:S03]  /*2b3b0*/  IMAD.IADD R7, R8, 0x1, R7 ;  /* 0x0000000108077824 */ /* 0x000fc600078e0207 */
[----:B------:R-:W-:Y:S02]  /*2b3c0*/  ISETP.NE.AND P0, PT, R8, R9, PT ;  /* 0x000000090800720c */ /* 0x000fe40003f05270 */
[----:B------:R-:W-:-:S11]  /*2b3d0*/  IADD3 R8, PT, PT, R7, -0x1, RZ ;  /* 0xffffffff07087810 */ /* 0x000fd60007ffe0ff */
[----:B------:R-:W-:-:S04]  /*2b3e0*/  @!P0 IMAD.MOV R8, RZ, RZ, R7 ;  /* 0x000000ffff088224 */ /* 0x000fc800078e0207 */
[----:B------:R-:W-:-:S05]  /*2b3f0*/  IMAD.HI.U32 R8, R8, 0x22b63cbf, RZ ;  /* 0x22b63cbf08087827 */ /* 0x000fca00078e00ff */
        /* <DEDUP_REMOVED lines=12> */
[----:B------:R-:W-:-:S04]  /*2b4c0*/  IMAD.WIDE.U32 R6, R5, -0x192e29f7, RZ ;  /* 0xe6d1d60905067825 */ /* 0x000fc800078e00ff */
[----:B------:R-:W-:-:S04]  /*2b4d0*/  IMAD.WIDE.U32 R8, R4, -0x192e29f7, RZ ;  /* 0xe6d1d60904087825 */ /* 0x000fc800078e00ff */
        /* <DEDUP_REMOVED lines=28> */
[----:B------:R-:W-:-:S05]  /*2b6a0*/  IMAD.IADD R6, R107, 0x1, R8 ;  /* 0x000000016b067824 */ /* 0x000fca00078e0208 */
[----:B------:R-:W-:-:S04]  /*2b6b0*/  VIADDMNMX R7, R27, -R6, RZ, !PT ;  /* 0x800000061b077246 */ /* 0x000fc800078001ff */
[----:B------:R-:W-:Y:S01]  /*2b6c0*/  IADD3 R9, PT, PT, -R7, RZ, RZ ;  /* 0x000000ff07097210 */ /* 0x000fe20007ffe1ff */
[----:B--2---:R-:W-:-:S04]  /*2b6d0*/  IMAD.IADD R8, R10, 0x1, R8 ;  /* 0x000000010a087824 */ /* 0x004fc800078e0208 */
[C---:B------:R-:W-:Y:S01]  /*2b6e0*/  IMAD.IADD R7, R8.reuse, 0x1, R7 ;  /* 0x0000000108077824 */ /* 0x040fe200078e0207 */
[----:B------:R-:W-:-:S03]  /*2b6f0*/  ISETP.NE.AND P0, PT, R8, R9, PT ;  /* 0x000000090800720c */ /* 0x000fc60003f05270 */
[----:B------:R-:W-:-:S10]  /*2b700*/  VIADD R8, R7, 0xffffffff ;  /* 0xffffffff07087836 */ /* 0x000fd40000000000 */
        /* <DEDUP_REMOVED lines=44> */
[----:B------:R-:W-:-:S04]  /*2b9d0*/  IADD3 R6, PT, PT, R108, R8, RZ ;  /* 0x000000086c067210 */ /* 0x000fc80007ffe0ff */
[----:B------:R-:W-:-:S05]  /*2b9e0*/  VIADDMNMX R7, R28, -R6, RZ, !PT ;  /* 0x800000061c077246 */ /* 0x000fca00078001ff */
[----:B------:R-:W-:Y:S02]  /*2b9f0*/  IMAD.MOV R9, RZ, RZ, -R7 ;  /* 0x000000ffff097224 */ /* 0x000fe400078e0a07 */
[----:B--2---:R-:W-:-:S05]  /*2ba00*/  IMAD.IADD R8, R10, 0x1, R8 ;  /* 0x000000010a087824 */ /* 0x004fca00078e0208 */
[C---:B------:R-:W-:Y:S02]  /*2ba10*/  ISETP.NE.AND P0, PT, R8.reuse, R9, PT ;  /* 0x000000090800720c */ /* 0x040fe40003f05270 */
[----:B------:R-:W-:-:S05]  /*2ba20*/  IADD3 R7, PT, PT, R8, R7, RZ ;  /* 0x0000000708077210 */ /* 0x000fca0007ffe0ff */
[----:B------:R-:W-:-:S06]  /*2ba30*/  VIADD R8, R7, 0xffffffff ;  /* 0xffffffff07087836 */ /* 0x000fcc0000000000 */
[----:B------:R-:W-:-:S04]  /*2ba40*/  @!P0 IMAD.MOV R8, RZ, RZ, R7 ;  /* 0x000000ffff088224 */ /* 0x000fc800078e0207 */
[----:B------:R-:W-:-:S05]  /*2ba50*/  IMAD.HI.U32 R7, R8, 0x7a44c6b, RZ ;  /* 0x07a44c6b08077827 */ /* 0x000fca00078e00ff */
[----:B------:R-:W-:-:S04]  /*2ba60*/  SHF.R.U32.HI R7, RZ, 0x1, R7 ;  /* 0x00000001ff077819 */ /* 0x000fc80000011607 */
[----:B------:R-:W-:Y:S01]  /*2ba70*/  IADD3 R8, PT, PT, R7, 0x1, RZ ;  /* 0x0000000107087810 */ /* 0x000fe20007ffe0ff */
[----:B------:R-:W-:-:S04]  /*2ba80*/  @!P0 IMAD.MOV R8, RZ, RZ, R7 ;  /* 0x000000ffff088224 */ /* 0x000fc800078e0207 */
[----:B------:R-:W-:-:S04]  /*2ba90*/  IMAD R8, R8, 0x43, R28 ;  /* 0x0000004308087824 */ /* 0x000fc800078e021c */
[----:B------:R-:W-:-:S05]  /*2baa0*/  IMAD.IADD R6, R8, 0x1, -R6 ;  /* 0x0000000108067824 */ /* 0x000fca00078e0a06 */
[----:B------:R-:W-:-:S04]  /*2bab0*/  IADD3 R7, PT, PT, R6, -0xa, RZ ;  /* 0xfffffff606077810 */ /* 0x000fc80007ffe0ff */
[-C--:B------:R-:W-:Y:S02]  /*2bac0*/  SHF.L.U32 R8, R3, R7.reuse, RZ ;  /* 0x0000000703087219 */ /* 0x080fe400000006ff */
[----:B------:R-:W-:Y:S02]  /*2bad0*/  ISETP.LE.U32.AND P1, PT, R7, 0x38, PT ;  /* 0x000000380700780c */ /* 0x000fe40003f23070 */
[----:B------:R-:W-:Y:S02]  /*2bae0*/  LOP3.LUT P0, RZ, R8, 0xbfff2fcf, RZ, 0xc0, !PT ;  /* 0xbfff2fcf08ff7812 */ /* 0x000fe4000780c0ff */
[----:B------:R-:W-:-:S04]  /*2baf0*/  SHF.L.U64.HI R8, R3, R7, RZ ;  /* 0x0000000703087219 */ /* 0x000fc800000102ff */
[----:B------:R-:W-:-:S13]  /*2bb00*/  LOP3.LUT P0, RZ, R8, 0x1adffff, RZ, 0xc0, P0 ;  /* 0x01adffff08ff7812 */ /* 0x000fda000000c0ff */
[----:B------:R-:W-:Y:S05]  /*2bb10*/  @P0 BRA P1, `(.L_x_17) ;  /* 0x0000014000100947 */ /* 0x000fea0000800000 */
[----:B------:R-:W-:-:S05]  /*2bb20*/  VIADD R6, R6, 0xfffffffe ;  /* 0xfffffffe06067836 */ /* 0x000fca0000000000 */
[----:B------:R-:W-:-:S13]  /*2bb30*/  ISETP.GE.U32.AND P0, PT, R6, 0x7, PT ;  /* 0x000000070600780c */ /* 0x000fda0003f06070 */
[----:B------:R-:W-:Y:S05]  /*2bb40*/  @!P0 BRA `(.L_x_17) ;  /* 0x0000014000048947 */ /* 0x000fea0003800000 */
        /* <DEDUP_REMOVED lines=43> */
[----:B------:R-:W-:-:S04]  /*2be00*/  IADD3 R8, PT, PT, R8, -0x7, -R6 ;  /* 0xfffffff908087810 */ /* 0x000fc80007ffe806 */
        /* <DEDUP_REMOVED lines=59> */
[----:B------:R-:W-:-:S04]  /*2c1c0*/  IADD3 R8, PT, PT, R8, -0x42, RZ ;  /* 0xffffffbe08087810 */ /* 0x000fc80007ffe0ff */
[C---:B------:R-:W-:Y:S02]  /*2c1d0*/  ISETP.NE.AND P0, PT, R8.reuse, 0x4, PT ;  /* 0x000000040800780c */ /* 0x040fe40003f05270 */
[----:B------:R-:W-:-:S13]  /*2c1e0*/  ISETP.LE.U32.AND P1, PT, R8, 0x5, PT ;  /* 0x000000050800780c */ /* 0x000fda0003f23070 */
        /* <DEDUP_REMOVED lines=86> */
[--C-:B------:R-:W-:Y:S02]  /*2c750*/  IMAD.IADD R6, R243, 0x1, R8.reuse ;  /* 0x00000001f3067824 */ /* 0x100fe400078e0208 */
[----:B------:R-:W-:-:S03]  /*2c760*/  IMAD.IADD R8, R242, 0x1, R8 ;  /* 0x00000001f2087824 */ /* 0x000fc600078e0208 */
        /* <DEDUP_REMOVED lines=19> */
[----:B------:R-:W-:Y:S02]  /*2c8a0*/  SHF.L.U32 R6, R3, R8, RZ ;  /* 0x0000000803067219 */ /* 0x000fe400000006ff */
[----:B------:R-:W-:Y:S02]  /*2c8b0*/  ISETP.LE.U32.AND P1, PT, R8, 0x10, PT ;  /* 0x000000100800780c */ /* 0x000fe40003f23070 */
[----:B------:R-:W-:-:S13]  /*2c8c0*/  LOP3.LUT P0, RZ, R6, 0x165e3, RZ, 0xc0, !PT ;  /* 0x000165e306ff7812 */ /* 0x000fda000780c0ff */
[----:B------:R-:W-:Y:S05]  /*2c8d0*/  @P0 BRA P1, `(.L_x_17) ;  /* 0x0000013000a00947 */ /* 0x000fea0000800000 */
        /* <DEDUP_REMOVED lines=146> */
[----:B------:R-:W-:-:S05]  /*2d200*/  IMAD.MOV R9, RZ, RZ, -R7 ;  /* 0x000000ffff097224 */ /* 0x000fca00078e0a07 */
[C---:B------:R-:W-:Y:S02]  /*2d210*/  ISETP.NE.AND P0, PT, R8.reuse, R9, PT ;  /* 0x000000090800720c */ /* 0x040fe40003f05270 */
[----:B------:R-:W-:-:S05]  /*2d220*/  IADD3 R8, PT, PT, R8, R7, RZ ;  /* 0x0000000708087210 */ /* 0x000fca0007ffe0ff */
[----:B------:R-:W-:-:S06]  /*2d230*/  VIADD R7, R8, 0xffffffff ;  /* 0xffffffff08077836 */ /* 0x000fcc0000000000 */
[----:B------:R-:W-:-:S04]  /*2d240*/  @!P0 IMAD.MOV R7, RZ, RZ, R8 ;  /* 0x000000ffff078224 */ /* 0x000fc800078e0208 */
[----:B------:R-:W-:-:S05]  /*2d250*/  IMAD.HI.U32 R8, R7, 0x446f8657, RZ ;  /* 0x446f865707087827 */ /* 0x000fca00078e00ff */
        /* <DEDUP_REMOVED lines=73> */
[----:B------:R-:W-:-:S05]  /*2d6f0*/  VIADD R6, R6, 0xffffffbd ;  /* 0xffffffbd06067836 */ /* 0x000fca0000000000 */
[-C--:B------:R-:W-:Y:S02]  /*2d700*/  SHF.L.U32 R7, R3, R6.reuse, RZ ;  /* 0x0000000603077219 */ /* 0x080fe400000006ff */
        /* <DEDUP_REMOVED lines=98> */
[----:B--2---:R-:W-:-:S05]  /*2dd30*/  IMAD.IADD R8, R10, 0x1, R8 ;  /* 0x000000010a087824 */ /* 0x004fca00078e0208 */
        /* <DEDUP_REMOVED lines=242> */
[----:B------:R-:W-:-:S05]  /*2ec60*/  IMAD.HI.U32 R8, R8, 0x77975b9, RZ ;  /* 0x077975b908087827 */ /* 0x000fca00078e00ff */
[----:B------:R-:W-:Y:S02]  /*2ec70*/  SHF.R.U32.HI R7, RZ, 0x2, R8 ;  /* 0x00000002ff077819 */ /* 0x000fe40000011608 */
[----:B------:R-:W-:Y:S02]  /*2ec80*/  LEA.HI R8, R8, 0x1, RZ, 0x1e ;  /* 0x0000000108087811 */ /* 0x000fe400078ff0ff */
[----:B------:R-:W-:-:S05]  /*2ec90*/  @!P0 IADD3 R8, PT, PT, R7, RZ, RZ ;  /* 0x000000ff07088210 */ /* 0x000fca0007ffe0ff */
[----:B------:R-:W-:-:S04]  /*2eca0*/  IMAD R8, R8, 0x89, R50 ;  /* 0x0000008908087824 */ /* 0x000fc800078e0232 */
[----:B------:R-:W-:-:S04]  /*2ecb0*/  IMAD.IADD R6, R8, 0x1, -R6 ;  /* 0x0000000108067824 */ /* 0x000fc800078e0a06 */
        /* <DEDUP_REMOVED lines=760> */
[----:B------:R-:W-:Y:S01]  /*31c40*/  IMAD.WIDE.U32 R6, R5, 0x25af6e75, RZ ;  /* 0x25af6e7505067825 */ /* 0x000fe200078e00ff */
[----:B------:R-:W-:Y:S03]  /*31c50*/  BSSY.RELIABLE B0, `(.L_x_18) ;  /* 0x000004c000007945 */ /* 0x000fe60003800100 */
        /* <DEDUP_REMOVED lines=45> */
[----:B------:R-:W-:-:S13]  /*31f30*/  ISETP.GT.AND P0, PT, R6, 0x46, PT ;  /* 0x000000460600780c */ /* 0x000fda0003f04270 */
[----:B------:R-:W-:Y:S05]  /*31f40*/  @P0 BRA `(.L_x_19) ;  /* 0x0000000000300947 */ /* 0x000fea0003800000 */
[-C--:B------:R-:W-:Y:S02]  /*31f50*/  SHF.L.U32 R7, R3, R6.reuse, RZ ;  /* 0x0000000603077219 */ /* 0x080fe400000006ff */
[----:B------:R-:W-:Y:S02]  /*31f60*/  ISETP.LE.U32.AND P1, PT, R6, 0x3a, PT ;  /* 0x0000003a0600780c */ /* 0x000fe40003f23070 */
[----:B------:R-:W-:Y:S02]  /*31f70*/  LOP3.LUT P0, RZ, R7, 0xc836792c, RZ, 0xc0, !PT ;  /* 0xc836792c07ff7812 */ /* 0x000fe4000780c0ff */
[----:B------:R-:W-:-:S04]  /*31f80*/  SHF.L.U64.HI R7, R3, R6, RZ ;  /* 0x0000000603077219 */ /* 0x000fc800000102ff */
[----:B------:R-:W-:-:S13]  /*31f90*/  LOP3.LUT P0, RZ, R7, 0x7157049, RZ, 0xc0, P0 ;  /* 0x0715704907ff7812 */ /* 0x000fda000000c0ff */
[----:B------:R-:W-:Y:S05]  /*31fa0*/  @P0 BREAK.RELIABLE P1, B0 ;  /* 0x0000000000000942 */ /* 0x000fea0000800100 */
[----:B------:R-:W-:Y:S05]  /*31fb0*/  @P0 BRA P1, `(.L_x_17) ;  /* 0x000000d800e80947 */ /* 0x000fea0000800000 */
[----:B------:R-:W-:-:S04]  /*31fc0*/  IADD3 R6, PT, PT, R6, -0x42, RZ ;  /* 0xffffffbe06067810 */ /* 0x000fc80007ffe0ff */
[----:B------:R-:W-:-:S13]  /*31fd0*/  ISETP.GE.U32.AND P0, PT, R6, 0x4, PT ;  /* 0x000000040600780c */ /* 0x000fda0003f06070 */
[----:B------:R-:W-:Y:S05]  /*31fe0*/  @!P0 BREAK.RELIABLE B0 ;  /* 0x0000000000008942 */ /* 0x000fea0003800100 */
[----:B------:R-:W-:Y:S05]  /*31ff0*/  @!P0 BRA `(.L_x_17) ;  /* 0x000000d800d88947 */ /* 0x000fea0003800000 */
[----:B------:R-:W-:Y:S05]  /*32000*/  BRA `(.L_x_20) ;  /* 0x0000000000407947 */ /* 0x000fea0003800000 */
.L_x_19:
[----:B------:R-:W-:-:S05]  /*32010*/  VIADD R7, R6, 0xffffffb9 ;  /* 0xffffffb906077836 */ /* 0x000fca0000000000 */
[-C--:B------:R-:W-:Y:S02]  /*32020*/  SHF.L.U32 R8, R3, R7.reuse, RZ ;  /* 0x0000000703087219 */ /* 0x080fe400000006ff */
[----:B------:R-:W-:Y:S02]  /*32030*/  ISETP.LE.U32.AND P1, PT, R7, 0x3c, PT ;  /* 0x0000003c0700780c */ /* 0x000fe40003f23070 */
[----:B------:R-:W-:Y:S02]  /*32040*/  LOP3.LUT P0, RZ, R8, 0x9995abdf, RZ, 0xc0, !PT ;  /* 0x9995abdf08ff7812 */ /* 0x000fe4000780c0ff */
[----:B------:R-:W-:-:S04]  /*32050*/  SHF.L.U64.HI R8, R3, R7, RZ ;  /* 0x0000000703087219 */ /* 0x000fc800000102ff */
[----:B------:R-:W-:-:S13]  /*32060*/  LOP3.LUT P0, RZ, R8, 0x1efbd5a9, RZ, 0xc0, P0 ;  /* 0x1efbd5a908ff7812 */ /* 0x000fda000000c0ff */
[----:B------:R-:W-:Y:S05]  /*32070*/  @P0 BREAK.RELIABLE P1, B0 ;  /* 0x0000000000000942 */ /* 0x000fea0000800100 */
[----:B------:R-:W-:Y:S05]  /*32080*/  @P0 BRA P1, `(.L_x_17) ;  /* 0x000000d800b40947 */ /* 0x000fea0000800000 */
        /* <DEDUP_REMOVED lines=8> */
.L_x_20:
[----:B------:R-:W-:Y:S05]  /*32110*/  BSYNC.RELIABLE B0 ;  /* 0x0000000000007941 */ /* 0x000fea0003800100 */
.L_x_18:
[----:B------:R-:W-:Y:S01]  /*32120*/  IMAD.WIDE.U32 R6, R5, -0x34be6457, RZ ;  /* 0xcb419ba905067825 */ /* 0x000fe200078e00ff */
[----:B------:R-:W-:Y:S03]  /*32130*/  BSSY.RELIABLE B0, `(.L_x_21) ;  /* 0x000004a000007945 */ /* 0x000fe60003800100 */
        /* <DEDUP_REMOVED lines=53> */
[----:B------:R-:W-:-:S13]  /*32490*/  ISETP.GE.U32.AND P0, PT, R6, 0x19, PT ;  /* 0x000000190600780c */ /* 0x000fda0003f06070 */
[----:B------:R-:W-:Y:S05]  /*324a0*/  @!P0 BREAK.RELIABLE B0 ;  /* 0x0000000000008942 */ /* 0x000fea0003800100 */
[----:B------:R-:W-:Y:S05]  /*324b0*/  @!P0 BRA `(.L_x_17) ;  /* 0x000000d400a88947 */ /* 0x000fea0003800000 */
[----:B------:R-:W-:Y:S05]  /*324c0*/  BRA `(.L_x_23) ;  /* 0x0000000000407947 */ /* 0x000fea0003800000 */
.L_x_22:
[----:B------:R-:W-:-:S04]  /*324d0*/  IADD3 R7, PT, PT, R6, -0x91, RZ ;  /* 0xffffff6f06077810 */ /* 0x000fc80007ffe0ff */
        /* <DEDUP_REMOVED lines=15> */
.L_x_23:
[----:B------:R-:W-:Y:S05]  /*325d0*/  BSYNC.RELIABLE B0 ;  /* 0x0000000000007941 */ /* 0x000fea0003800100 */
.L_x_21:
[----:B------:R-:W-:Y:S01]  /*325e0*/  IMAD.WIDE.U32 R6, R5, 0x781d1e55, RZ ;  /* 0x781d1e5505067825 */ /* 0x000fe200078e00ff */
[----:B------:R-:W-:Y:S03]  /*325f0*/  BSSY.RELIABLE B0, `(.L_x_24) ;  /* 0x000004d000007945 */ /* 0x000fe60003800100 */
        /* <DEDUP_REMOVED lines=53> */
[----:B------:R-:W-:-:S13]  /*32950*/  ISETP.GT.U32.AND P0, PT, R6, 0x3a, PT ;  /* 0x0000003a0600780c */ /* 0x000fda0003f04070 */
[----:B------:R-:W-:Y:S05]  /*32960*/  @P0 BRA `(.L_x_26) ;  /* 0x0000000000540947 */ /* 0x000fea0003800000 */
[CC--:B------:R-:W-:Y:S02]  /*32970*/  SHF.L.U32 R7, R3.reuse, R6.reuse, RZ ;  /* 0x0000000603077219 */ /* 0x0c0fe400000006ff */
[----:B------:R-:W-:Y:S02]  /*32980*/  SHF.L.U64.HI R6, R3, R6, RZ ;  /* 0x0000000603067219 */ /* 0x000fe400000102ff */
[----:B------:R-:W-:-:S04]  /*32990*/  LOP3.LUT P0, RZ, R7, 0xbfdedbdf, RZ, 0xc0, !PT ;  /* 0xbfdedbdf07ff7812 */ /* 0x000fc8000780c0ff */
[----:B------:R-:W-:-:S13]  /*329a0*/  LOP3.LUT P0, RZ, R6, 0x47e75ff, RZ, 0xc0, P0 ;  /* 0x047e75ff06ff7812 */ /* 0x000fda000000c0ff */
[----:B------:R-:W-:Y:S05]  /*329b0*/  @P0 BREAK.RELIABLE B0 ;  /* 0x0000000000000942 */ /* 0x000fea0003800100 */
[----:B------:R-:W-:Y:S05]  /*329c0*/  @P0 BRA `(.L_x_17) ;  /* 0x000000d000640947 */ /* 0x000fea0003800000 */
[----:B------:R-:W-:Y:S05]  /*329d0*/  BRA `(.L_x_26) ;  /* 0x0000000000387947 */ /* 0x000fea0003800000 */
.L_x_25:
        /* <DEDUP_REMOVED lines=9> */
[----:B------:R-:W-:Y:S02]  /*32a70*/  SHF.L.U32 R7, R3, R6, RZ ;  /* 0x0000000603077219 */ /* 0x000fe400000006ff */
[----:B------:R-:W-:Y:S02]  /*32a80*/  ISETP.LE.U32.AND P1, PT, R6, 0x15, PT ;  /* 0x000000150600780c */ /* 0x000fe40003f23070 */
[----:B------:R-:W-:-:S13]  /*32a90*/  LOP3.LUT P0, RZ, R7, 0x3fbbef, RZ, 0xc0, !PT ;  /* 0x003fbbef07ff7812 */ /* 0x000fda000780c0ff */
[----:B------:R-:W-:Y:S05]  /*32aa0*/  @P0 BREAK.RELIABLE P1, B0 ;  /* 0x0000000000000942 */ /* 0x000fea0000800100 */
[----:B------:R-:W-:Y:S05]  /*32ab0*/  @P0 BRA P1, `(.L_x_17) ;  /* 0x000000d000280947 */ /* 0x000fea0000800000 */
.L_x_26:
[----:B------:R-:W-:Y:S05]  /*32ac0*/  BSYNC.RELIABLE B0 ;  /* 0x0000000000007941 */ /* 0x000fea0003800100 */
.L_x_24:
[----:B------:R-:W-:Y:S01]  /*32ad0*/  IMAD.WIDE.U32 R6, R5, 0x497889d, RZ ;  /* 0x0497889d05067825 */ /* 0x000fe200078e00ff */
[----:B------:R-:W-:Y:S03]  /*32ae0*/  BSSY.RELIABLE B0, `(.L_x_27) ;  /* 0x0000060000007945 */ /* 0x000fe60003800100 */
        /* <DEDUP_REMOVED lines=59> */
[----:B------:R-:W-:-:S13]  /*32ea0*/  ISETP.GT.AND P0, PT, R6, 0x80, PT ;  /* 0x000000800600780c */ /* 0x000fda0003f04270 */
[----:B------:R-:W-:Y:S05]  /*32eb0*/  @P0 BRA `(.L_x_28) ;  /* 0x0000000000480947 */ /* 0x000fea0003800000 */
        /* <DEDUP_REMOVED lines=18> */
.L_x_28:
        /* <DEDUP_REMOVED lines=16> */
.L_x_29:
[----:B------:R-:W-:Y:S05]  /*330e0*/  BSYNC.RELIABLE B0 ;  /* 0x0000000000007941 */ /* 0x000fea0003800100 */
.L_x_27:
[----:B------:R-:W-:Y:S01]  /*330f0*/  IMAD.WIDE.U32 R6, R5, 0x3e06c43b, RZ ;  /* 0x3e06c43b05067825 */ /* 0x000fe200078e00ff */
[----:B------:R-:W-:Y:S03]  /*33100*/  BSSY.RELIABLE B0, `(.L_x_30) ;  /* 0x000005f000007945 */ /* 0x000fe60003800100 */
        /* <DEDUP_REMOVED lines=78> */
.L_x_31:
        /* <DEDUP_REMOVED lines=16> */
.L_x_32:
[----:B------:R-:W-:Y:S05]  /*336f0*/  BSYNC.RELIABLE B0 ;  /* 0x0000000000007941 */ /* 0x000fea0003800100 */
.L_x_30:
[----:B------:R-:W-:Y:S01]  /*33700*/  IMAD.WIDE.U32 R6, R5, -0x23c5de7, RZ ;  /* 0xfdc3a21905067825 */ /* 0x000fe200078e00ff */
[----:B------:R-:W-:Y:S03]  /*33710*/  BSSY.RELIABLE B0, `(.L_x_33) ;  /* 0x000004f000007945 */ /* 0x000fe60003800100 */
        /* <DEDUP_REMOVED lines=43> */
[----:B------:R-:W-:-:S13]  /*339d0*/  ISETP.GT.AND P0, PT, R6, 0x7d, PT ;  /* 0x0000007d0600780c */ /* 0x000fda0003f04270 */
[----:B------:R-:W-:Y:S05]  /*339e0*/  @P0 BRA `(.L_x_34) ;  /* 0x0000000000440947 */ /* 0x000fea0003800000 */
        /* <DEDUP_REMOVED lines=17> */
.L_x_34:
[----:B------:R-:W-:-:S05]  /*33b00*/  VIADD R7, R6, 0xffffff82 ;  /* 0xffffff8206077836 */ /* 0x000fca0000000000 */
[-C--:B------:R-:W-:Y:S02]  /*33b10*/  SHF.L.U32 R8, R3, R7.reuse, RZ ;  /* 0x0000000703087219 */ /* 0x080fe400000006ff */
[----:B------:R-:W-:Y:S02]  /*33b20*/  ISETP.LE.U32.AND P1, PT, R7, 0x3a, PT ;  /* 0x0000003a0700780c */ /* 0x000fe40003f23070 */
[----:B------:R-:W-:Y:S02]  /*33b30*/  ISETP.NE.U32.AND P0, PT, R8, RZ, PT ;  /* 0x000000ff0800720c */ /* 0x000fe40003f05070 */
        /* <DEDUP_REMOVED lines=12> */
.L_x_35:
[----:B------:R-:W-:Y:S05]  /*33c00*/  BSYNC.RELIABLE B0 ;  /* 0x0000000000007941 */ /* 0x000fea0003800100 */
.L_x_33:
        /* <DEDUP_REMOVED lines=67> */
.L_x_37:
        /* <DEDUP_REMOVED lines=16> */
.L_x_38:
[----:B------:R-:W-:Y:S05]  /*34140*/  BSYNC.RELIABLE B0 ;  /* 0x0000000000007941 */ /* 0x000fea0003800100 */
.L_x_36:
        /* <DEDUP_REMOVED lines=65> */
.L_x_40:
        /* <DEDUP_REMOVED lines=16> */
.L_x_41:
[----:B------:R-:W-:Y:S05]  /*34660*/  BSYNC.RELIABLE B0 ;  /* 0x0000000000007941 */ /* 0x000fea0003800100 */
.L_x_39:
[----:B------:R-:W-:Y:S01]  /*34670*/  IMAD.WIDE.U32 R6, R5, -0x10fef01, RZ ;  /* 0xfef010ff05067825 */ /* 0x000fe200078e00ff */
[----:B------:R-:W-:Y:S03]  /*34680*/  BSSY.RELIABLE B0, `(.L_x_42) ;  /* 0x000004f000007945 */ /* 0x000fe60003800100 */
        /* <DEDUP_REMOVED lines=62> */
.L_x_43:
        /* <DEDUP_REMOVED lines=16> */
.L_x_44:
[----:B------:R-:W-:Y:S05]  /*34b70*/  BSYNC.RELIABLE B0 ;  /* 0x0000000000007941 */ /* 0x000fea0003800100 */
.L_x_42:
        /* <DEDUP_REMOVED lines=64> */
.L_x_46:
        /* <DEDUP_REMOVED lines=16> */
.L_x_47:
[----:B------:R-:W-:Y:S05]  /*35080*/  BSYNC.RELIABLE B0 ;  /* 0x0000000000007941 */ /* 0x000fea0003800100 */
.L_x_45:
        /* <DEDUP_REMOVED lines=10> */
[----:B------:R-:W-:-:S04]  /*35130*/  IMAD R7, R6, R6, RZ ;  /* 0x0000000606077224 */ /* 0x000fc800078e02ff */
[----:B------:R-:W-:-:S04]  /*35140*/  IMAD.HI.U32 R8, R7, 0xff0100, RZ ;  /* 0x00ff010007087827 */ /* 0x000fc800078e00ff */
[----:B------:R-:W-:-:S04]  /*35150*/  IMAD R8, R8, -0x101, R7 ;  /* 0xfffffeff08087824 */ /* 0x000fc800078e0207 */
[----:B------:R-:W-:-:S04]  /*35160*/  IMAD R8, R6, R8, RZ ;  /* 0x0000000806087224 */ /* 0x000fc800078e02ff */
[----:B------:R-:W-:-:S04]  /*35170*/  IMAD.HI.U32 R6, R8, 0xff0100, RZ ;  /* 0x00ff010008067827 */ /* 0x000fc800078e00ff */
[----:B------:R-:W-:-:S04]  /*35180*/  IMAD R8, R6, -0x101, R8 ;  /* 0xfffffeff06087824 */ /* 0x000fc800078e0208 */
        /* <DEDUP_REMOVED lines=34> */
.L_x_49:
        /* <DEDUP_REMOVED lines=16> */
.L_x_50:
[----:B------:R-:W-:Y:S05]  /*354b0*/  BSYNC.RELIABLE B0 ;  /* 0x0000000000007941 */ /* 0x000fea0003800100 */
.L_x_48:
        /* <DEDUP_REMOVED lines=15> */
[----:B------:R-:W-:-:S05]  /*355b0*/  IMAD R8, R6, -0x107, R8 ;  /* 0xfffffef906087824 */ /* 0x000fca00078e0208 */
        /* <DEDUP_REMOVED lines=34> */
.L_x_52:
        /* <DEDUP_REMOVED lines=16> */
.L_x_53:
[----:B------:R-:W-:Y:S05]  /*358e0*/  BSYNC.RELIABLE B0 ;  /* 0x0000000000007941 */ /* 0x000fea0003800100 */
.L_x_51:
        /* <DEDUP_REMOVED lines=49> */
.L_x_55:
        /* <DEDUP_REMOVED lines=17> */
[----:B------:R-:W-:Y:S02]  /*35d10*/  SHF.L.U32 R7, R3, R6, RZ ;  /* 0x0000000603077219 */ /* 0x000fe400000006ff */
[----:B------:R-:W-:Y:S02]  /*35d20*/  ISETP.LE.U32.AND P1, PT, R6, 0x6, PT ;  /* 0x000000060600780c */ /* 0x000fe40003f23070 */
[----:B------:R-:W-:-:S13]  /*35d30*/  LOP3.LUT P0, RZ, R7, 0x63, RZ, 0xc0, !PT ;  /* 0x0000006307ff7812 */ /* 0x000fda000780c0ff */
[----:B------:R-:W-:Y:S05]  /*35d40*/  @P0 BREAK.RELIABLE P1, B0 ;  /* 0x0000000000000942 */ /* 0x000fea0000800100 */
[----:B------:R-:W-:Y:S05]  /*35d50*/  @P0 BRA P1, `(.L_x_17) ;  /* 0x0000009c00800947 */ /* 0x000fea0000800000 */
.L_x_56:
[----:B------:R-:W-:Y:S05]  /*35d60*/  BSYNC.RELIABLE B0 ;  /* 0x0000000000007941 */ /* 0x000fea0003800100 */
.L_x_54:
[----:B------:R-:W-:Y:S01]  /*35d70*/  IMAD.WIDE.U32 R6, R5, -0x47cb1981, RZ ;  /* 0xb834e67f05067825 */ /* 0x000fe200078e00ff */
[----:B------:R-:W-:Y:S03]  /*35d80*/  BSSY.RELIABLE B0, `(.L_x_57) ;  /* 0x0000044000007945 */ /* 0x000fe60003800100 */
        /* <DEDUP_REMOVED lines=47> */
.L_x_58:
        /* <DEDUP_REMOVED lines=20> */
.L_x_59:
[----:B------:R-:W-:Y:S05]  /*361c0*/  BSYNC.RELIABLE B0 ;  /* 0x0000000000007941 */ /* 0x000fea0003800100 */
.L_x_57:
[----:B------:R-:W-:Y:S01]  /*361d0*/  IMAD.WIDE.U32 R6, R5, 0x79fe26d1, RZ ;  /* 0x79fe26d105067825 */ /* 0x000fe200078e00ff */
[----:B------:R-:W-:Y:S03]  /*361e0*/  BSSY.RELIABLE B0, `(.L_x_60) ;  /* 0x0000045000007945 */ /* 0x000fe60003800100 */
        /* <DEDUP_REMOVED lines=48> */
.L_x_61:
        /* <DEDUP_REMOVED lines=20> */
.L_x_62:
[----:B------:R-:W-:Y:S05]  /*36630*/  BSYNC.RELIABLE B0 ;  /* 0x0000000000007941 */ /* 0x000fea0003800100 */
.L_x_60:
        /* <DEDUP_REMOVED lines=50> */
.L_x_64:
        /* <DEDUP_REMOVED lines=22> */
.L_x_65:
[----:B------:R-:W-:Y:S05]  /*36ac0*/  BSYNC.RELIABLE B0 ;  /* 0x0000000000007941 */ /* 0x000fea0003800100 */
.L_x_63:
        /* <DEDUP_REMOVED lines=50> */
.L_x_67:
        /* <DEDUP_REMOVED lines=24> */
.L_x_68:
[----:B------:R-:W-:Y:S05]  /*36f70*/  BSYNC.RELIABLE B0 ;  /* 0x0000000000007941 */ /* 0x000fea0003800100 */
.L_x_66:
        /* <DEDUP_REMOVED lines=49> */
.L_x_70:
        /* <DEDUP_REMOVED lines=24> */
.L_x_71:
[----:B------:R-:W-:Y:S05]  /*37410*/  BSYNC.RELIABLE B0 ;  /* 0x0000000000007941 */ /* 0x000fea0003800100 */
.L_x_69:
        /* <DEDUP_REMOVED lines=52> */
.L_x_73:
        /* <DEDUP_REMOVED lines=24> */
.L_x_74:
[----:B------:R-:W-:Y:S05]  /*378e0*/  BSYNC.RELIABLE B0 ;  /* 0x0000000000007941 */ /* 0x000fea0003800100 */
.L_x_72:
        /* <DEDUP_REMOVED lines=58> */
.L_x_76:
        /* <DEDUP_REMOVED lines=16> */
.L_x_77:
[----:B------:R-:W-:Y:S05]  /*37d90*/  BSYNC.RELIABLE B0 ;  /* 0x0000000000007941 */ /* 0x000fea0003800100 */
.L_x_75:
        /* <DEDUP_REMOVED lines=54> */
.L_x_79:
        /* <DEDUP_REMOVED lines=22> */
.L_x_80:
[----:B------:R-:W-:Y:S05]  /*38260*/  BSYNC.RELIABLE B0 ;  /* 0x0000000000007941 */ /* 0x000fea0003800100 */
.L_x_78:
        /* <DEDUP_REMOVED lines=49> */
.L_x_82:
        /* <DEDUP_REMOVED lines=24> */
.L_x_83:
[----:B------:R-:W-:Y:S05]  /*38700*/  BSYNC.RELIABLE B0 ;  /* 0x0000000000007941 */ /* 0x000fea0003800100 */
.L_x_81:
        /* <DEDUP_REMOVED lines=55> */
.L_x_85:
        /* <DEDUP_REMOVED lines=24> */
.L_x_86:
[----:B------:R-:W-:Y:S05]  /*38c00*/  BSYNC.RELIABLE B0 ;  /* 0x0000000000007941 */ /* 0x000fea0003800100 */
.L_x_84:
        /* <DEDUP_REMOVED lines=57> */
.L_x_88:
        /* <DEDUP_REMOVED lines=22> */
.L_x_89:
[----:B------:R-:W-:Y:S05]  /*39100*/  BSYNC.RELIABLE B0 ;  /* 0x0000000000007941 */ /* 0x000fea0003800100 */
.L_x_87:
        /* <DEDUP_REMOVED lines=57> */
.L_x_91:
        /* <DEDUP_REMOVED lines=22> */
.L_x_92:
[----:B------:R-:W-:Y:S05]  /*39600*/  BSYNC.RELIABLE B0 ;  /* 0x0000000000007941 */ /* 0x000fea0003800100 */
.L_x_90:
        /* <DEDUP_REMOVED lines=58> */
.L_x_94:
        /* <DEDUP_REMOVED lines=24> */
.L_x_95:
[----:B------:R-:W-:Y:S05]  /*39b30*/  BSYNC.RELIABLE B0 ;  /* 0x0000000000007941 */ /* 0x000fea0003800100 */
.L_x_93:
        /* <DEDUP_REMOVED lines=59> */
.L_x_97:
        /* <DEDUP_REMOVED lines=22> */
.L_x_98:
[----:B------:R-:W-:Y:S05]  /*3a050*/  BSYNC.RELIABLE B0 ;  /* 0x0000000000007941 */ /* 0x000fea0003800100 */
.L_x_96:
        /* <DEDUP_REMOVED lines=60> */
.L_x_100:
        /* <DEDUP_REMOVED lines=24> */
.L_x_101:
[----:B------:R-:W-:Y:S05]  /*3a5a0*/  BSYNC.RELIABLE B0 ;  /* 0x0000000000007941 */ /* 0x000fea0003800100 */
.L_x_99:
        /* <DEDUP_REMOVED lines=47> */
.L_x_104:
        /* <DEDUP_REMOVED lines=18> */
.L_x_103:
        /* <DEDUP_REMOVED lines=24> */
.L_x_105:
[----:B------:R-:W-:Y:S05]  /*3ab40*/  BSYNC.RELIABLE B0 ;  /* 0x0000000000007941 */ /* 0x000fea0003800100 */
.L_x_102:
[----:B------:R-:W-:Y:S01]  /*3ab50*/  IMAD.WIDE.U32 R6, R5, 0x496fdf0f, RZ ;  /* 0x496fdf0f05067825 */ /* 0x000fe200078e00ff */
[----:B------:R-:W-:Y:S03]  /*3ab60*/  BSSY.RELIABLE B0, `(.L_x_106) ;  /* 0x0000059000007945 */ /* 0x000fe60003800100 */
        /* <DEDUP_REMOVED lines=46> */
.L_x_108:
        /* <DEDUP_REMOVED lines=18> */
.L_x_107:
        /* <DEDUP_REMOVED lines=24> */
.L_x_109:
[----:B------:R-:W-:Y:S05]  /*3b0f0*/  BSYNC.RELIABLE B0 ;  /* 0x0000000000007941 */ /* 0x000fea0003800100 */
.L_x_106:
        /* <DEDUP_REMOVED lines=53> */
.L_x_112:
        /* <DEDUP_REMOVED lines=13> */
.L_x_111:
        /* <DEDUP_REMOVED lines=24> */
.L_x_113:
[----:B------:R-:W-:Y:S05]  /*3b6a0*/  BSYNC.RELIABLE B0 ;  /* 0x0000000000007941 */ /* 0x000fea0003800100 */
.L_x_110:
        /* <DEDUP_REMOVED lines=58> */
.L_x_115:
        /* <DEDUP_REMOVED lines=24> */
.L_x_116:
[----:B------:R-:W-:Y:S05]  /*3bbd0*/  BSYNC.RELIABLE B0 ;  /* 0x0000000000007941 */ /* 0x000fea0003800100 */
.L_x_114:
        /* <DEDUP_REMOVED lines=57> */
.L_x_118:
        /* <DEDUP_REMOVED lines=22> */
.L_x_119:
[----:B------:R-:W-:Y:S05]  /*3c0d0*/  BSYNC.RELIABLE B0 ;  /* 0x0000000000007941 */ /* 0x000fea0003800100 */
.L_x_117:
        /* <DEDUP_REMOVED lines=46> */
.L_x_122:
        /* <DEDUP_REMOVED lines=18> */
.L_x_121:
        /* <DEDUP_REMOVED lines=24> */
.L_x_123:
[----:B------:R-:W-:Y:S05]  /*3c660*/  BSYNC.RELIABLE B0 ;  /* 0x0000000000007941 */ /* 0x000fea0003800100 */
.L_x_120:
        /* <DEDUP_REMOVED lines=57> */
.L_x_125:
        /* <DEDUP_REMOVED lines=20> */
.L_x_127:
        /* <DEDUP_REMOVED lines=16> */
.L_x_126:
[----:B------:R-:W-:Y:S05]  /*3cc40*/  BSYNC.RELIABLE B0 ;  /* 0x0000000000007941 */ /* 0x000fea0003800100 */
.L_x_124:
        /* <DEDUP_REMOVED lines=59> */
.L_x_129:
        /* <DEDUP_REMOVED lines=20> */
.L_x_131:
        /* <DEDUP_REMOVED lines=16> */
.L_x_130:
[----:B------:R-:W-:Y:S05]  /*3d240*/  BSYNC.RELIABLE B0 ;  /* 0x0000000000007941 */ /* 0x000fea0003800100 */
.L_x_128:
        /* <DEDUP_REMOVED lines=46> */
.L_x_134:
        /* <DEDUP_REMOVED lines=18> */
.L_x_133:
        /* <DEDUP_REMOVED lines=20> */
.L_x_136:
        /* <DEDUP_REMOVED lines=16> */
.L_x_135:
[----:B------:R-:W-:Y:S05]  /*3d890*/  BSYNC.RELIABLE B0 ;  /* 0x0000000000007941 */ /* 0x000fea0003800100 */
.L_x_132:
        /* <DEDUP_REMOVED lines=49> */
.L_x_138:
[----:B------:R-:W-:-:S04]  /*3dbb0*/  IADD3 R7, PT, PT, R6, -0xa3, RZ ;  /* 0xffffff5d06077810 */ /* 0x000fc80007ffe0ff */
        /* <DEDUP_REMOVED lines=13> */
.L_x_139:
[----:B------:R-:W-:Y:S05]  /*3dc90*/  BSYNC.RELIABLE B0 ;  /* 0x0000000000007941 */ /* 0x000fea0003800100 */
.L_x_137:
[----:B------:R-:W-:Y:S01]  /*3dca0*/  IMAD.WIDE.U32 R6, R5, -0x23d9e87, RZ ;  /* 0xfdc2617905067825 */ /* 0x000fe200078e00ff */
[----:B------:R-:W-:Y:S03]  /*3dcb0*/  BSSY.RELIABLE B0, `(.L_x_140) ;  /* 0x0000068000007945 */ /* 0x000fe60003800100 */
        /* <DEDUP_REMOVED lines=49> */
.L_x_142:
        /* <DEDUP_REMOVED lines=18> */
.L_x_141:
        /* <DEDUP_REMOVED lines=20> */
.L_x_144:
        /* <DEDUP_REMOVED lines=16> */
.L_x_143:
[----:B------:R-:W-:Y:S05]  /*3e330*/  BSYNC.RELIABLE B0 ;  /* 0x0000000000007941 */ /* 0x000fea0003800100 */
.L_x_140:
        /* <DEDUP_REMOVED lines=51> */
.L_x_147:
        /* <DEDUP_REMOVED lines=18> */
.L_x_146:
        /* <DEDUP_REMOVED lines=20> */
.L_x_149:
        /* <DEDUP_REMOVED lines=16> */
.L_x_148:
[----:B------:R-:W-:Y:S05]  /*3e9d0*/  BSYNC.RELIABLE B0 ;  /* 0x0000000000007941 */ /* 0x000fea0003800100 */
.L_x_145:
        /* <DEDUP_REMOVED lines=37> */
[C---:B------:R-:W-:Y:S02]  /*3ec30*/  ISETP.NE.AND P0, PT, R4.reuse, 0x10, PT ;  /* 0x000000100400780c */ /* 0x040fe40003f05270 */
[----:B------:R-:W-:-:S13]  /*3ec40*/  ISETP.LE.U32.AND P1, PT, R4, 0x11, PT ;  /* 0x000000110400780c */ /* 0x000fda0003f23070 */
[----:B------:R-:W-:Y:S05]  /*3ec50*/  @P0 BRA P1, `(.L_x_17) ;  /* 0x0000000c00c00947 */ /* 0x000fea0000800000 */
        /* <DEDUP_REMOVED lines=21> */
[----:B------:R-:W-:-:S07]  /*3edb0*/  MOV R3, 0x3edd0 ;  /* 0x0003edd000037802 */ /* 0x000fce0000000f00 */
[----:B------:R-:W-:Y:S05]  /*3edc0*/  CALL.REL.NOINC `($__internal_0_$__cuda_sm20_div_rn_f64_full) ;  /* 0x0000000c008c7944 */ /* 0x000fea0003c00000 */
.L_x_151:
[----:B------:R-:W-:Y:S05]  /*3edd0*/  BSYNC.RECONVERGENT B0 ;  /* 0x0000000000007941 */ /* 0x000fea0003800200 */
.L_x_150:
[-C--:B------:R-:W-:Y:S01]  /*3ede0*/  DMUL R4, R8, R8.reuse ;  /* 0x0000000808047228 */ /* 0x080fe20000000000 */
[----:B------:R-:W-:Y:S07]  /*3edf0*/  BSSY.RECONVERGENT B0, `(.L_x_152) ;  /* 0x000000f000007945 */ /* 0x000fee0003800200 */
[----:B------:R-:W-:-:S08]  /*3ee00*/  DMUL R4, R4, R8 ;  /* 0x0000000804047228 */ /* 0x000fd00000000000 */
[----:B------:R-:W-:-:S08]  /*3ee10*/  DMUL R4, R4, R8 ;  /* 0x0000000804047228 */ /* 0x000fd00000000000 */
[----:B------:R-:W-:-:S08]  /*3ee20*/  DMUL R4, R4, R8 ;  /* 0x0000000804047228 */ /* 0x000fd00000000000 */
[----:B------:R-:W-:-:S08]  /*3ee30*/  DFMA R4, R4, -R8, R126 ;  /* 0x800000080404722b */ /* 0x000fd0000000007e */
[----:B------:R-:W-:-:S14]  /*3ee40*/  DSETP.NEU.AND P0, PT, R4, RZ, PT ;  /* 0x000000ff0400722a */ /* 0x000fdc0003f0d000 */
[----:B------:R-:W-:Y:S01]  /*3ee50*/  @!P0 CS2R R6, SRZ ;  /* 0x0000000000068805 */ /* 0x000fe2000001ff00 */
[----:B------:R-:W-:Y:S06]  /*3ee60*/  @!P0 BRA `(.L_x_153) ;  /* 0x00000000001c8947 */ /* 0x000fec0003800000 */
[----:B------:R-:W-:Y:S01]  /*3ee70*/  DADD R6, -RZ, |R4| ;  /* 0x00000000ff067229 */ /* 0x000fe20000000504 */
[----:B------:R-:W-:-:S09]  /*3ee80*/  MOV R3, 0x3eeb0 ;  /* 0x0003eeb000037802 */ /* 0x000fd20000000f00 */
[----:B------:R-:W-:-:S07]  /*3ee90*/  IMAD.MOV.U32 R18, RZ, RZ, R7 ;  /* 0x000000ffff127224 */ /* 0x000fce00078e0007 */
[----:B------:R-:W-:Y:S05]  /*3eea0*/  CALL.REL.NOINC `($_Z16runMainComputingPixii$__internal_accurate_pow) ;  /* 0x0000001000dc7944 */ /* 0x000fea0003c00000 */
[----:B------:R-:W-:-:S04]  /*3eeb0*/  ISETP.GE.AND P0, PT, R5, RZ, PT ;  /* 0x000000ff0500720c */ /* 0x000fc80003f06270 */
[----:B------:R-:W-:Y:S02]  /*3eec0*/  FSEL R6, R8, RZ, P0 ;  /* 0x000000ff08067208 */ /* 0x000fe40000000000 */
[----:B------:R-:W-:-:S07]  /*3eed0*/  FSEL R7, R20, -QNAN , P0 ;  /* 0xfff8000014077808 */ /* 0x000fce0000000000 */
.L_x_153:
[----:B------:R-:W-:Y:S05]  /*3eee0*/  BSYNC.RECONVERGENT B0 ;  /* 0x0000000000007941 */ /* 0x000fea0003800200 */
.L_x_152:
[----:B------:R-:W-:Y:S01]  /*3eef0*/  IMAD.MOV.U32 R10, RZ, RZ, 0x60000000 ;  /* 0x60000000ff0a7424 */ /* 0x000fe200078e00ff */
[----:B------:R-:W-:Y:S01]  /*3ef00*/  MOV R11, 0x3fc55555 ;  /* 0x3fc55555000b7802 */ /* 0x000fe20000000f00 */
[----:B------:R-:W0:Y:S01]  /*3ef10*/  LDC R18, c[0x0][0x390] ;  /* 0x0000e400ff127b82 */ /* 0x000e220000000800 */
[----:B------:R-:W-:Y:S04]  /*3ef20*/  BSSY.RECONVERGENT B0, `(.L_x_154) ;  /* 0x000000b000007945 */ /* 0x000fe80003800200 */
        /* <DEDUP_REMOVED lines=8> */
[----:B------:R-:W-:Y:S02]  /*3efb0*/  @!P0 IMAD.MOV.U32 R6, RZ, RZ, 0x0 ;  /* 0x00000000ff068424 */ /* 0x000fe400078e00ff */
[----:B------:R-:W-:-:S07]  /*3efc0*/  @!P0 IMAD.MOV.U32 R7, RZ, RZ, 0x7ff00000 ;  /* 0x7ff00000ff078424 */ /* 0x000fce00078e00ff */
.L_x_155:
[----:B------:R-:W-:Y:S05]  /*3efd0*/  BSYNC.RECONVERGENT B0 ;  /* 0x0000000000007941 */ /* 0x000fea0003800200 */
.L_x_154:
[----:B0-----:R-:W0:Y:S01]  /*3efe0*/  I2F.F64 R8, R18 ;  /* 0x0000001200087312 */ /* 0x001e220000201c00 */
[----:B------:R-:W-:-:S06]  /*3eff0*/  DSETP.NEU.AND P0, PT, R4, 1, PT ;  /* 0x3ff000000400742a */ /* 0x000fcc0003f0d000 */
[----:B------:R-:W-:Y:S02]  /*3f000*/  FSEL R4, R6, RZ, P0 ;  /* 0x000000ff06047208 */ /* 0x000fe40000000000 */
[----:B------:R-:W-:-:S06]  /*3f010*/  FSEL R5, R7, 1.875, P0 ;  /* 0x3ff0000007057808 */ /* 0x000fcc0000000000 */
[----:B0-----:R-:W-:-:S10]  /*3f020*/  DFMA R4, R8, R4, 0.5 ;  /* 0x3fe000000804742b */ /* 0x001fd40000000004 */
[----:B------:R-:W0:Y:S02]  /*3f030*/  F2I.F64.TRUNC R4, R4 ;  /* 0x0000000400047311 */ /* 0x000e24000030d100 */
[----:B0-----:R-:W-:-:S13]  /*3f040*/  ISETP.GE.AND P0, PT, R2, R4, PT ;  /* 0x000000040200720c */ /* 0x001fda0003f06270 */
[----:B------:R-:W-:Y:S05]  /*3f050*/  @!P0 BRA `(.L_x_17) ;  /* 0x0000000800c08947 */ /* 0x000fea0003800000 */
[----:B------:R-:W-:Y:S01]  /*3f060*/  LOP3.LUT R3, R19, 0x1, RZ, 0xc0, !PT ;  /* 0x0000000113037812 */ /* 0x000fe200078ec0ff */
[----:B------:R-:W-:Y:S01]  /*3f070*/  BSSY.RECONVERGENT B0, `(.L_x_156) ;  /* 0x0000013000007945 */ /* 0x000fe20003800200 */
[----:B------:R-:W-:Y:S02]  /*3f080*/  LOP3.LUT R5, R16, 0x1, RZ, 0xc0, !PT ;  /* 0x0000000110057812 */ /* 0x000fe400078ec0ff */
[----:B------:R-:W-:-:S04]  /*3f090*/  LOP3.LUT R6, R17, 0x1, RZ, 0xc0, !PT ;  /* 0x0000000111067812 */ /* 0x000fc800078ec0ff */
[----:B------:R-:W-:Y:S02]  /*3f0a0*/  IADD3 R5, PT, PT, R6, R3, R5 ;  /* 0x0000000306057210 */ /* 0x000fe40007ffe005 */
[----:B------:R-:W-:Y:S02]  /*3f0b0*/  VIMNMX R3, PT, PT, R4, R2, PT ;  /* 0x0000000204037248 */ /* 0x000fe40003fe0100 */
[----:B------:R-:W-:Y:S02]  /*3f0c0*/  LOP3.LUT R4, R2, 0x1, RZ, 0xc0, !PT ;  /* 0x0000000102047812 */ /* 0x000fe400078ec0ff */
[----:B------:R-:W-:-:S04]  /*3f0d0*/  LOP3.LUT R6, R3, 0x1, RZ, 0xc0, !PT ;  /* 0x0000000103067812 */ /* 0x000fc800078ec0ff */
[----:B------:R-:W-:Y:S02]  /*3f0e0*/  IADD3 R4, PT, PT, R6, R5, R4 ;  /* 0x0000000506047210 */ /* 0x000fe40007ffe004 */
[----:B------:R-:W-:-:S04]  /*3f0f0*/  LOP3.LUT R5, R18, 0x1, RZ, 0xc0, !PT ;  /* 0x0000000112057812 */ /* 0x000fc800078ec0ff */
[----:B------:R-:W-:-:S04]  /*3f100*/  IADD3 R4, PT, PT, -R4, R5, RZ ;  /* 0x0000000504047210 */ /* 0x000fc80007ffe1ff */
[C---:B------:R-:W-:Y:S02]  /*3f110*/  ISETP.GT.AND P1, PT, R4.reuse, -0x1, PT ;  /* 0xffffffff0400780c */ /* 0x040fe40003f24270 */
[----:B------:R-:W-:-:S11]  /*3f120*/  ISETP.NE.AND P0, PT, R4, RZ, PT ;  /* 0x000000ff0400720c */ /* 0x000fd60003f05270 */
[----:B------:R-:W-:Y:S05]  /*3f130*/  @P1 BRA `(.L_x_157) ;  /* 0x0000000000181947 */ /* 0x000fea0003800000 */
[----:B------:R-:W-:Y:S01]  /*3f140*/  BSSY.RECONVERGENT B1, `(.L_x_157) ;  /* 0x0000005000017945 */ /* 0x000fe20003800200 */
.L_x_158:
[C---:B------:R-:W-:Y:S01]  /*3f150*/  ISETP.GE.U32.AND P1, PT, R4.reuse, -0x2, PT ;  /* 0xfffffffe0400780c */ /* 0x040fe20003f26070 */
[----:B------:R-:W-:-:S05]  /*3f160*/  VIADD R4, R4, 0x2 ;  /* 0x0000000204047836 */ /* 0x000fca0000000000 */
[----:B------:R-:W-:-:S07]  /*3f170*/  ISETP.NE.AND P0, PT, R4, RZ, PT ;  /* 0x000000ff0400720c */ /* 0x000fce0003f05270 */
[----:B------:R-:W-:Y:S06]  /*3f180*/  @!P1 BRA `(.L_x_158) ;  /* 0xfffffffc00f09947 */ /* 0x000fec000383ffff */
[----:B------:R-:W-:Y:S05]  /*3f190*/  BSYNC.RECONVERGENT B1 ;  /* 0x0000000000017941 */ /* 0x000fea0003800200 */
.L_x_157:
[----:B------:R-:W-:Y:S05]  /*3f1a0*/  BSYNC.RECONVERGENT B0 ;  /* 0x0000000000007941 */ /* 0x000fea0003800200 */
.L_x_156:
[----:B------:R-:W-:Y:S05]  /*3f1b0*/  @P0 BRA `(.L_x_17) ;  /* 0x0000000800680947 */ /* 0x000fea0003800000 */
[----:B------:R-:W-:Y:S01]  /*3f1c0*/  IMAD.WIDE R4, R3, R3, RZ ;  /* 0x0000000303047225 */ /* 0x000fe200078e02ff */
[----:B------:R-:W-:Y:S05]  /*3f1d0*/  BSSY.RECONVERGENT B0, `(.L_x_159) ;  /* 0x000002a000007945 */ /* 0x000fea0003800200 */
        /* <DEDUP_REMOVED lines=11> */
[----:B------:R-:W-:Y:S01]  /*3f290*/  IMAD R5, R8, R4, RZ ;  /* 0x0000000408057224 */ /* 0x000fe200078e02ff */
[----:B------:R-:W-:-:S03]  /*3f2a0*/  ISETP.GE.U32.AND P0, PT, R6, 0x3, PT ;  /* 0x000000030600780c */ /* 0x000fc60003f06070 */
[----:B------:R-:W-:-:S04]  /*3f2b0*/  IMAD R5, R8, R4, R5 ;  /* 0x0000000408057224 */ /* 0x000fc800078e0205 */
[----:B------:R-:W-:Y:S01]  /*3f2c0*/  IMAD.IADD R5, R7, 0x1, R5 ;  /* 0x0000000107057824 */ /* 0x000fe200078e0205 */
[----:B------:R-:W-:-:S04]  /*3f2d0*/  IADD3 R7, P1, PT, R6, -0x3, RZ ;  /* 0xfffffffd06077810 */ /* 0x000fc80007f3e0ff */
[C---:B------:R-:W-:Y:S02]  /*3f2e0*/  ISETP.GE.U32.AND.EX P0, PT, R5.reuse, RZ, PT, P0 ;  /* 0x000000ff0500720c */ /* 0x040fe40003f06100 */
[C---:B------:R-:W-:Y:S02]  /*3f2f0*/  IADD3.X R9, PT, PT, R5.reuse, -0x1, RZ, P1, !PT ;  /* 0xffffffff05097810 */ /* 0x040fe40000ffe4ff */
[----:B------:R-:W-:Y:S02]  /*3f300*/  SEL R7, R6, R7, !P0 ;  /* 0x0000000706077207 */ /* 0x000fe40004000000 */
[----:B------:R-:W-:-:S05]  /*3f310*/  SEL R9, R5, R9, !P0 ;  /* 0x0000000905097207 */ /* 0x000fca0004000000 */
[-C--:B------:R-:W-:Y:S02]  /*3f320*/  IMAD R9, R9, R4.reuse, RZ ;  /* 0x0000000409097224 */ /* 0x080fe400078e02ff */
[----:B------:R-:W-:-:S04]  /*3f330*/  IMAD.WIDE.U32 R4, R7, R4, RZ ;  /* 0x0000000407047225 */ /* 0x000fc800078e00ff */
[----:B------:R-:W-:-:S04]  /*3f340*/  IMAD R8, R7, R8, R9 ;  /* 0x0000000807087224 */ /* 0x000fc800078e0209 */
        /* <DEDUP_REMOVED lines=9> */
[----:B------:R-:W-:-:S05]  /*3f3e0*/  IMAD R8, R8, -0x3, R4 ;  /* 0xfffffffd08087824 */ /* 0x000fca00078e0204 */
[----:B------:R-:W-:-:S04]  /*3f3f0*/  IADD3 R8, PT, PT, R22, -R140, -R8 ;  /* 0x8000008c16087210 */ /* 0x000fc80007ffe808 */
[----:B------:R-:W-:-:S13]  /*3f400*/  ISETP.GT.AND P0, PT, R8, -0x1, PT ;  /* 0xffffffff0800780c */ /* 0x000fda0003f04270 */
[----:B------:R-:W-:Y:S05]  /*3f410*/  @P0 BRA `(.L_x_160) ;  /* 0x0000000000140947 */ /* 0x000fea0003800000 */
[----:B------:R-:W-:Y:S01]  /*3f420*/  BSSY.RECONVERGENT B1, `(.L_x_160) ;  /* 0x0000004000017945 */ /* 0x000fe20003800200 */
.L_x_161:
[C---:B------:R-:W-:Y:S01]  /*3f430*/  ISETP.GE.U32.AND P0, PT, R8.reuse, -0x3, PT ;  /* 0xfffffffd0800780c */ /* 0x040fe20003f06070 */
[----:B------:R-:W-:-:S12]  /*3f440*/  VIADD R8, R8, 0x3 ;  /* 0x0000000308087836 */ /* 0x000fd80000000000 */
[----:B------:R-:W-:Y:S05]  /*3f450*/  @!P0 BRA `(.L_x_161) ;  /* 0xfffffffc00f48947 */ /* 0x000fea000383ffff */
[----:B------:R-:W-:Y:S05]  /*3f460*/  BSYNC.RECONVERGENT B1 ;  /* 0x0000000000017941 */ /* 0x000fea0003800200 */
.L_x_160:
[----:B------:R-:W-:Y:S05]  /*3f470*/  BSYNC.RECONVERGENT B0 ;  /* 0x0000000000007941 */ /* 0x000fea0003800200 */
.L_x_159:
[----:B------:R-:W-:-:S13]  /*3f480*/  ISETP.NE.AND P0, PT, R8, RZ, PT ;  /* 0x000000ff0800720c */ /* 0x000fda0003f05270 */
[----:B------:R-:W-:Y:S05]  /*3f490*/  @P0 BRA `(.L_x_17) ;  /* 0x0000000400b00947 */ /* 0x000fea0003800000 */
[----:B------:R-:W-:Y:S01]  /*3f4a0*/  IMAD.WIDE R4, R3, R3, RZ ;  /* 0x0000000303047225 */ /* 0x000fe200078e02ff */
[----:B------:R-:W-:Y:S05]  /*3f4b0*/  BSSY.RECONVERGENT B0, `(.L_x_162) ;  /* 0x0000028000007945 */ /* 0x000fea0003800200 */
        /* <DEDUP_REMOVED lines=31> */
[----:B------:R-:W-:-:S04]  /*3f6b0*/  IADD3 R4, PT, PT, R57, -R135, -R4 ;  /* 0x8000008739047210 */ /* 0x000fc80007ffe804 */
[----:B------:R-:W-:-:S13]  /*3f6c0*/  ISETP.GT.AND P0, PT, R4, -0x1, PT ;  /* 0xffffffff0400780c */ /* 0x000fda0003f04270 */
[----:B------:R-:W-:Y:S05]  /*3f6d0*/  @P0 BRA `(.L_x_163) ;  /* 0x0000000000140947 */ /* 0x000fea0003800000 */
[----:B------:R-:W-:Y:S01]  /*3f6e0*/  BSSY.RECONVERGENT B1, `(.L_x_163) ;  /* 0x0000004000017945 */ /* 0x000fe20003800200 */
.L_x_164:
[C---:B------:R-:W-:Y:S02]  /*3f6f0*/  ISETP.GE.U32.AND P0, PT, R4.reuse, -0x5, PT ;  /* 0xfffffffb0400780c */ /* 0x040fe40003f06070 */
[----:B------:R-:W-:-:S11]  /*3f700*/  IADD3 R4, PT, PT, R4, 0x5, RZ ;  /* 0x0000000504047810 */ /* 0x000fd60007ffe0ff */
[----:B------:R-:W-:Y:S05]  /*3f710*/  @!P0 BRA `(.L_x_164) ;  /* 0xfffffffc00f48947 */ /* 0x000fea000383ffff */
[----:B------:R-:W-:Y:S05]  /*3f720*/  BSYNC.RECONVERGENT B1 ;  /* 0x0000000000017941 */ /* 0x000fea0003800200 */
.L_x_163:
[----:B------:R-:W-:Y:S05]  /*3f730*/  BSYNC.RECONVERGENT B0 ;  /* 0x0000000000007941 */ /* 0x000fea0003800200 */
.L_x_162:
        /* <DEDUP_REMOVED lines=34> */
[----:B------:R-:W-:-:S04]  /*3f960*/  LOP3.LUT R4, R4, 0xff, RZ, 0xc0, !PT ;  /* 0x000000ff04047812 */ /* 0x000fc800078ec0ff */
[----:B------:R-:W-:-:S04]  /*3f970*/  IADD3 R0, PT, PT, R55, -R0, -R4 ;  /* 0x8000000037007210 */ /* 0x000fc80007ffe804 */
[----:B------:R-:W-:-:S13]  /*3f980*/  ISETP.GT.AND P0, PT, R0, -0x1, PT ;  /* 0xffffffff0000780c */ /* 0x000fda0003f04270 */
[----:B------:R-:W-:Y:S05]  /*3f990*/  @P0 BRA `(.L_x_166) ;  /* 0x0000000000140947 */ /* 0x000fea0003800000 */
[----:B------:R-:W-:Y:S01]  /*3f9a0*/  BSSY.RECONVERGENT B1, `(.L_x_166) ;  /* 0x0000004000017945 */ /* 0x000fe20003800200 */
.L_x_167:
[C---:B------:R-:W-:Y:S01]  /*3f9b0*/  ISETP.GE.U32.AND P0, PT, R0.reuse, -0x7, PT ;  /* 0xfffffff90000780c */ /* 0x040fe20003f06070 */
[----:B------:R-:W-:-:S12]  /*3f9c0*/  VIADD R0, R0, 0x7 ;  /* 0x0000000700007836 */ /* 0x000fd80000000000 */
[----:B------:R-:W-:Y:S05]  /*3f9d0*/  @!P0 BRA `(.L_x_167) ;  /* 0xfffffffc00f48947 */ /* 0x000fea000383ffff */
[----:B------:R-:W-:Y:S05]  /*3f9e0*/  BSYNC.RECONVERGENT B1 ;  /* 0x0000000000017941 */ /* 0x000fea0003800200 */
.L_x_166:
[----:B------:R-:W-:Y:S05]  /*3f9f0*/  BSYNC.RECONVERGENT B0 ;  /* 0x0000000000007941 */ /* 0x000fea0003800200 */
.L_x_165:
[----:B------:R-:W-:-:S13]  /*3fa00*/  ISETP.NE.AND P0, PT, R0, RZ, PT ;  /* 0x000000ff0000720c */ /* 0x000fda0003f05270 */
[----:B------:R-:W-:Y:S05]  /*3fa10*/  @P0 BRA `(.L_x_17) ;  /* 0x0000000000500947 */ /* 0x000fea0003800000 */
[----:B------:R0:W5:Y:S01]  /*3fa20*/  LDL R6, [R1+0xa8] ;  /* 0x0000a80001067983 */ /* 0x0001620000100800 */
[----:B------:R-:W1:Y:S01]  /*3fa30*/  LDCU UR4, c[0x0][0x360] ;  /* 0x00006c00ff0477ac */ /* 0x000e620008000800 */
[----:B------:R-:W-:Y:S02]  /*3fa40*/  MOV R8, 0x0 ;  /* 0x0000000000087802 */ /* 0x000fe40000000f00 */
[----:B------:R0:W5:Y:S01]  /*3fa50*/  LDL R7, [R1+0xa4] ;  /* 0x0000a40001077983 */ /* 0x0001620000100800 */
[----:B------:R-:W1:Y:S03]  /*3fa60*/  S2R R4, SR_CTAID.X ;  /* 0x0000000000047919 */ /* 0x000e660000002500 */
[----:B------:R-:W2:Y:S01]  /*3fa70*/  LDC.64 R8, c[0x4][R8] ;  /* 0x0100000008087b82 */ /* 0x000ea20000000a00 */
[----:B------:R-:W1:Y:S01]  /*3fa80*/  S2R R5, SR_TID.X ;  /* 0x0000000000057919 */ /* 0x000e620000002100 */
[----:B------:R-:W-:Y:S04]  /*3fa90*/  STL.64 [R1], R18 ;  /* 0x0000001201007387 */ /* 0x000fe80000100a00 */
[----:B------:R-:W-:Y:S04]  /*3faa0*/  STL.64 [R1+0x10], R2 ;  /* 0x0000100201007387 */ /* 0x000fe80000100a00 */
[----:B------:R-:W-:Y:S01]  /*3fab0*/  STL.64 [R1+0x8], R16 ;  /* 0x0000081001007387 */ /* 0x000fe20000100a00 */
[----:B-1----:R-:W-:Y:S01]  /*3fac0*/  IMAD R0, R4, UR4, R5 ;  /* 0x0000000404007c24 */ /* 0x002fe2000f8e0205 */
[----:B------:R-:W1:Y:S02]  /*3fad0*/  LDCU.64 UR4, c[0x4][0x8] ;  /* 0x01000100ff0477ac */ /* 0x000e640008000a00 */
[----:B------:R3:W-:Y:S02]  /*3fae0*/  STL.64 [R1+0x18], R4 ;  /* 0x0000180401007387 */ /* 0x0007e40000100a00 */
[----:B---3--:R-:W-:-:S02]  /*3faf0*/  HFMA2 R5, -RZ, RZ, 0, 0 ;  /* 0x00000000ff057431 */ /* 0x008fc400000001ff */
[----:B------:R-:W-:-:S05]  /*3fb00*/  IMAD.SHL.U32 R4, R0, 0x4, RZ ;  /* 0x0000000400047824 */ /* 0x000fca00078e00ff */
[----:B------:R1:W-:Y:S02]  /*3fb10*/  STL.64 [R1+0x20], R4 ;  /* 0x0000200401007387 */ /* 0x0003e40000100a00 */
[----:B-1----:R-:W-:Y:S02]  /*3fb20*/  IMAD.U32 R4, RZ, RZ, UR4 ;  /* 0x00000004ff047e24 */ /* 0x002fe4000f8e00ff */
[----:B0-2---:R-:W-:-:S07]  /*3fb30*/  IMAD.U32 R5, RZ, RZ, UR5 ;  /* 0x00000005ff057e24 */ /* 0x005fce000f8e00ff */
[----:B------:R-:W-:-:S07]  /*3fb40*/  LEPC R20, `(.L_x_17) ;  /* 0x000000001014794e */ /* 0x000fce0000000000 */
[----:B-----5:R-:W-:Y:S05]  /*3fb50*/  CALL.ABS.NOINC R8 ;  /* 0x0000000008007343 */ /* 0x020fea0003c00000 */
.L_x_17:
[----:B------:R-:W-:Y:S05]  /*3fb60*/  BSYNC.RECONVERGENT B6 ;  /* 0x0000000000067941 */ /* 0x000fea0003800200 */
.L_x_16:
[----:B------:R-:W-:-:S04]  /*3fb70*/  IADD3 R2, PT, PT, R2, -0x1, RZ ;  /* 0xffffffff02027810 */ /* 0x000fc80007ffe0ff */
[----:B------:R-:W-:-:S13]  /*3fb80*/  ISETP.GT.AND P0, PT, R2, R113, PT ;  /* 0x000000710200720c */ /* 0x000fda0003f04270 */
[----:B------:R-:W-:Y:S05]  /*3fb90*/  @P0 BRA `(.L_x_168) ;  /* 0xfffffe8400380947 */ /* 0x000fea000383ffff */
.L_x_5:
[----:B------:R-:W-:Y:S05]  /*3fba0*/  BSYNC.RECONVERGENT B7 ;  /* 0x0000000000077941 */ /* 0x000fea0003800200 */
.L_x_4:
[----:B------:R-:W2:Y:S01]  /*3fbb0*/  LDL R0, [R1+0x358] ;  /* 0x0003580001007983 */ /* 0x000ea20000100800 */
[----:B------:R-:W-:-:S05]  /*3fbc0*/  VIADD R17, R17, 0xffffffff ;  /* 0xffffffff11117836 */ /* 0x000fca0000000000 */
[----:B--2---:R-:W-:-:S13]  /*3fbd0*/  ISETP.GT.AND P0, PT, R17, R0, PT ;  /* 0x000000001100720c */ /* 0x004fda0003f04270 */
[----:B------:R-:W-:Y:S05]  /*3fbe0*/  @P0 BRA `(.L_x_169) ;  /* 0xfffffdd000400947 */ /* 0x000fea000383ffff */
[----:B------:R-:W-:Y:S05]  /*3fbf0*/  EXIT ;  /* 0x000000000000794d */ /* 0x000fea0003800000 */
        .weak           $__internal_0_$__cuda_sm20_div_rn_f64_full
        .type           $__internal_0_$__cuda_sm20_div_rn_f64_full,@function
        .size           $__internal_0_$__cuda_sm20_div_rn_f64_full,($_Z16runMainComputingPixii$__internal_accurate_pow - $__internal_0_$__cuda_sm20_div_rn_f64_full)
$__internal_0_$__cuda_sm20_div_rn_f64_full:
[C---:B------:R-:W-:Y:S01]  /*3fc00*/  FSETP.GEU.AND P0, PT, |R7|.reuse, 1.469367938527859385e-39, PT ;  /* 0x001000000700780b */ /* 0x040fe20003f0e200 */
[----:B------:R-:W-:Y:S01]  /*3fc10*/  IMAD.MOV.U32 R6, RZ, RZ, R4 ;  /* 0x000000ffff067224 */ /* 0x000fe200078e0004 */
[----:B------:R-:W-:Y:S01]  /*3fc20*/  LOP3.LUT R5, R7, 0x800fffff, RZ, 0xc0, !PT ;  /* 0x800fffff07057812 */ /* 0x000fe200078ec0ff */
[----:B------:R-:W-:Y:S01]  /*3fc30*/  IMAD.MOV.U32 R137, RZ, RZ, 0x1ca00000 ;  /* 0x1ca00000ff897424 */ /* 0x000fe200078e00ff */
[----:B------:R-:W-:Y:S01]  /*3fc40*/  MOV R12, 0x1 ;  /* 0x00000001000c7802 */ /* 0x000fe20000000f00 */
[----:B------:R-:W-:Y:S01]  /*3fc50*/  BSSY.RECONVERGENT B1, `(.L_x_170) ;  /* 0x0000057000017945 */ /* 0x000fe20003800200 */
[----:B------:R-:W-:Y:S02]  /*3fc60*/  LOP3.LUT R5, R5, 0x3ff00000, RZ, 0xfc, !PT ;  /* 0x3ff0000005057812 */ /* 0x000fe400078efcff */
[C---:B------:R-:W-:Y:S02]  /*3fc70*/  FSETP.GEU.AND P2, PT, |R9|.reuse, 1.469367938527859385e-39, PT ;  /* 0x001000000900780b */ /* 0x040fe40003f4e200 */
[----:B------:R-:W-:-:S02]  /*3fc80*/  LOP3.LUT R18, R9, 0x7ff00000, RZ, 0xc0, !PT ;  /* 0x7ff0000009127812 */ /* 0x000fc400078ec0ff */
[----:B------:R-:W-:Y:S01]  /*3fc90*/  LOP3.LUT R136, R7, 0x7ff00000, RZ, 0xc0, !PT ;  /* 0x7ff0000007887812 */ /* 0x000fe200078ec0ff */
[----:B------:R-:W-:-:S03]  /*3fca0*/  @!P0 DMUL R4, R6, 8.98846567431157953865e+307 ;  /* 0x7fe0000006048828 */ /* 0x000fc60000000000 */
[----:B------:R-:W-:-:S03]  /*3fcb0*/  ISETP.GE.U32.AND P1, PT, R18, R136, PT ;  /* 0x000000881200720c */ /* 0x000fc60003f26070 */
[----:B------:R-:W0:Y:S04]  /*3fcc0*/  MUFU.RCP64H R13, R5 ;  /* 0x00000005000d7308 */ /* 0x000e280000001800 */
[----:B------:R-:W-:Y:S01]  /*3fcd0*/  @!P0 LOP3.LUT R136, R5, 0x7ff00000, RZ, 0xc0, !PT ;  /* 0x7ff0000005888812 */ /* 0x000fe200078ec0ff */
[----:B0-----:R-:W-:-:S08]  /*3fce0*/  DFMA R10, R12, -R4, 1 ;  /* 0x3ff000000c0a742b */ /* 0x001fd00000000804 */
[----:B------:R-:W-:-:S08]  /*3fcf0*/  DFMA R10, R10, R10, R10 ;  /* 0x0000000a0a0a722b */ /* 0x000fd0000000000a */
[----:B------:R-:W-:Y:S01]  /*3fd00*/  DFMA R12, R12, R10, R12 ;  /* 0x0000000a0c0c722b */ /* 0x000fe2000000000c */
[----:B------:R-:W-:-:S04]  /*3fd10*/  @!P2 LOP3.LUT R10, R7, 0x7ff00000, RZ, 0xc0, !PT ;  /* 0x7ff00000070aa812 */ /* 0x000fc800078ec0ff */
[----:B------:R-:W-:Y:S02]  /*3fd20*/  @!P2 ISETP.GE.U32.AND P3, PT, R18, R10, PT ;  /* 0x0000000a1200a20c */ /* 0x000fe40003f66070 */
[C---:B------:R-:W-:Y:S02]  /*3fd30*/  SEL R10, R137.reuse, 0x63400000, !P1 ;  /* 0x63400000890a7807 */ /* 0x040fe40004800000 */
[----:B------:R-:W-:Y:S02]  /*3fd40*/  @!P2 SEL R14, R137, 0x63400000, !P3 ;  /* 0x63400000890ea807 */ /* 0x000fe40005800000 */
[--C-:B------:R-:W-:Y:S01]  /*3fd50*/  LOP3.LUT R11, R10, 0x800fffff, R9.reuse, 0xf8, !PT ;  /* 0x800fffff0a0b7812 */ /* 0x100fe200078ef809 */
[----:B------:R-:W-:Y:S01]  /*3fd60*/  IMAD.MOV.U32 R10, RZ, RZ, R8 ;  /* 0x000000ffff0a7224 */ /* 0x000fe200078e0008 */
[----:B------:R-:W-:-:S04]  /*3fd70*/  @!P2 LOP3.LUT R14, R14, 0x80000000, R9, 0xf8, !PT ;  /* 0x800000000e0ea812 */ /* 0x000fc800078ef809 */
[----:B------:R-:W-:Y:S02]  /*3fd80*/  @!P2 LOP3.LUT R15, R14, 0x100000, RZ, 0xfc, !PT ;  /* 0x001000000e0fa812 */ /* 0x000fe400078efcff */
[----:B------:R-:W-:-:S06]  /*3fd90*/  @!P2 MOV R14, RZ ;  /* 0x000000ff000ea202 */ /* 0x000fcc0000000f00 */
[----:B------:R-:W-:Y:S02]  /*3fda0*/  @!P2 DFMA R10, R10, 2, -R14 ;  /* 0x400000000a0aa82b */ /* 0x000fe4000000080e */
[----:B------:R-:W-:-:S08]  /*3fdb0*/  DFMA R14, R12, -R4, 1 ;  /* 0x3ff000000c0e742b */ /* 0x000fd00000000804 */
[----:B------:R-:W-:-:S08]  /*3fdc0*/  DFMA R12, R12, R14, R12 ;  /* 0x0000000e0c0c722b */ /* 0x000fd0000000000c */
[----:B------:R-:W-:-:S08]  /*3fdd0*/  DMUL R14, R12, R10 ;  /* 0x0000000a0c0e7228 */ /* 0x000fd00000000000 */
[----:B------:R-:W-:-:S08]  /*3fde0*/  DFMA R20, R14, -R4, R10 ;  /* 0x800000040e14722b */ /* 0x000fd0000000000a */
[----:B------:R-:W-:Y:S01]  /*3fdf0*/  DFMA R20, R12, R20, R14 ;  /* 0x000000140c14722b */ /* 0x000fe2000000000e */
[----:B------:R-:W-:Y:S01]  /*3fe00*/  IMAD.MOV.U32 R14, RZ, RZ, R18 ;  /* 0x000000ffff0e7224 */ /* 0x000fe200078e0012 */
[----:B------:R-:W-:-:S05]  /*3fe10*/  @!P2 LOP3.LUT R14, R11, 0x7ff00000, RZ, 0xc0, !PT ;  /* 0x7ff000000b0ea812 */ /* 0x000fca00078ec0ff */
[----:B------:R-:W-:-:S05]  /*3fe20*/  VIADD R12, R14, 0xffffffff ;  /* 0xffffffff0e0c7836 */ /* 0x000fca0000000000 */
[----:B------:R-:W-:Y:S02]  /*3fe30*/  ISETP.GT.U32.AND P0, PT, R12, 0x7feffffe, PT ;  /* 0x7feffffe0c00780c */ /* 0x000fe40003f04070 */
[----:B------:R-:W-:-:S04]  /*3fe40*/  IADD3 R12, PT, PT, R136, -0x1, RZ ;  /* 0xffffffff880c7810 */ /* 0x000fc80007ffe0ff */
[----:B------:R-:W-:-:S13]  /*3fe50*/  ISETP.GT.U32.OR P0, PT, R12, 0x7feffffe, P0 ;  /* 0x7feffffe0c00780c */ /* 0x000fda0000704470 */
[----:B------:R-:W-:Y:S05]  /*3fe60*/  @P0 BRA `(.L_x_171) ;  /* 0x0000000000740947 */ /* 0x000fea0003800000 */
[----:B------:R-:W-:-:S04]  /*3fe70*/  LOP3.LUT R8, R7, 0x7ff00000, RZ, 0xc0, !PT ;  /* 0x7ff0000007087812 */ /* 0x000fc800078ec0ff */
[CC--:B------:R-:W-:Y:S02]  /*3fe80*/  ISETP.GE.U32.AND P0, PT, R18.reuse, R8.reuse, PT ;  /* 0x000000081200720c */ /* 0x0c0fe40003f06070 */
[----:B------:R-:W-:Y:S02]  /*3fe90*/  VIADDMNMX R14, R18, -R8, 0xb9600000, !PT ;  /* 0xb9600000120e7446 */ /* 0x000fe40007800908 */
[----:B------:R-:W-:Y:S02]  /*3fea0*/  SEL R8, R137, 0x63400000, !P0 ;  /* 0x6340000089087807 */ /* 0x000fe40004000000 */
[----:B------:R-:W-:-:S05]  /*3feb0*/  VIMNMX R14, PT, PT, R14, 0x46a00000, PT ;  /* 0x46a000000e0e7848 */ /* 0x000fca0003fe0100 */
[----:B------:R-:W-:Y:S01]  /*3fec0*/  IMAD.IADD R14, R14, 0x1, -R8 ;  /* 0x000000010e0e7824 */ /* 0x000fe200078e0a08 */
[----:B------:R-:W-:-:S03]  /*3fed0*/  MOV R8, RZ ;  /* 0x000000ff00087202 */ /* 0x000fc60000000f00 */
[----:B------:R-:W-:-:S06]  /*3fee0*/  VIADD R9, R14, 0x7fe00000 ;  /* 0x7fe000000e097836 */ /* 0x000fcc0000000000 */
[----:B------:R-:W-:-:S10]  /*3fef0*/  DMUL R12, R20, R8 ;  /* 0x00000008140c7228 */ /* 0x000fd40000000000 */
[----:B------:R-:W-:-:S13]  /*3ff00*/  FSETP.GTU.AND P0, PT, |R13|, 1.469367938527859385e-39, PT ;  /* 0x001000000d00780b */ /* 0x000fda0003f0c200 */
[----:B------:R-:W-:Y:S05]  /*3ff10*/  @P0 BRA `(.L_x_172) ;  /* 0x0000000000a80947 */ /* 0x000fea0003800000 */
[----:B------:R-:W-:Y:S01]  /*3ff20*/  DFMA R4, R20, -R4, R10 ;  /* 0x800000041404722b */ /* 0x000fe2000000000a */
[----:B------:R-:W-:-:S09]  /*3ff30*/  IMAD.MOV.U32 R8, RZ, RZ, RZ ;  /* 0x000000ffff087224 */ /* 0x000fd200078e00ff */
[C---:B------:R-:W-:Y:S02]  /*3ff40*/  FSETP.NEU.AND P0, PT, R5.reuse, RZ, PT ;  /* 0x000000ff0500720b */ /* 0x040fe40003f0d000 */
[----:B------:R-:W-:-:S04]  /*3ff50*/  LOP3.LUT R6, R5, 0x80000000, R7, 0x48, !PT ;  /* 0x8000000005067812 */ /* 0x000fc800078e4807 */
[----:B------:R-:W-:-:S07]  /*3ff60*/  LOP3.LUT R9, R6, R9, RZ, 0xfc, !PT ;  /* 0x0000000906097212 */ /* 0x000fce00078efcff */
[----:B------:R-:W-:Y:S05]  /*3ff70*/  @!P0 BRA `(.L_x_172) ;  /* 0x0000000000908947 */ /* 0x000fea0003800000 */
[----:B------:R-:W-:Y:S01]  /*3ff80*/  IMAD.MOV R5, RZ, RZ, -R14 ;  /* 0x000000ffff057224 */ /* 0x000fe200078e0a0e */
[----:B------:R-:W-:Y:S01]  /*3ff90*/  MOV R4, RZ ;  /* 0x000000ff00047202 */ /* 0x000fe20000000f00 */
[----:B------:R-:W-:Y:S01]  /*3ffa0*/  DMUL.RP R8, R20, R8 ;  /* 0x0000000814087228 */ /* 0x000fe20000008000 */
[----:B------:R-:W-:-:S04]  /*3ffb0*/  IADD3 R14, PT, PT, -R14, -0x43300000, RZ ;  /* 0xbcd000000e0e7810 */ /* 0x000fc80007ffe1ff */
[----:B------:R-:W-:-:S05]  /*3ffc0*/  DFMA R4, R12, -R4, R20 ;  /* 0x800000040c04722b */ /* 0x000fca0000000014 */
[----:B------:R-:W-:-:S05]  /*3ffd0*/  LOP3.LUT R6, R9, R6, RZ, 0x3c, !PT ;  /* 0x0000000609067212 */ /* 0x000fca00078e3cff */
[----:B------:R-:W-:-:S04]  /*3ffe0*/  FSETP.NEU.AND P0, PT, |R5|, R14, PT ;  /* 0x0000000e0500720b */ /* 0x000fc80003f0d200 */
[----:B------:R-:W-:Y:S02]  /*3fff0*/  FSEL R8, R8, R12, !P0 ;  /* 0x0000000c08087208 */ /* 0x000fe40004000000 */
[----:B------:R-:W-:-:S03]  /*40000*/  FSEL R6, R6, R13, !P0 ;  /* 0x0000000d06067208 */ /* 0x000fc60004000000 */
[----:B------:R-:W-:Y:S02]  /*40010*/  IMAD.MOV.U32 R12, RZ, RZ, R8 ;  /* 0x000000ffff0c7224 */ /* 0x000fe400078e0008 */
[----:B------:R-:W-:Y:S01]  /*40020*/  IMAD.MOV.U32 R13, RZ, RZ, R6 ;  /* 0x000000ffff0d7224 */ /* 0x000fe200078e0006 */
[----:B------:R-:W-:Y:S06]  /*40030*/  BRA `(.L_x_172) ;  /* 0x0000000000607947 */ /* 0x000fec0003800000 */
.L_x_171:
[----:B------:R-:W-:-:S14]  /*40040*/  DSETP.NAN.AND P0, PT, R8, R8, PT ;  /* 0x000000080800722a */ /* 0x000fdc0003f08000 */
[----:B------:R-:W-:Y:S05]  /*40050*/  @P0 BRA `(.L_x_173) ;  /* 0x00000000004c0947 */ /* 0x000fea0003800000 */
[----:B------:R-:W-:-:S14]  /*40060*/  DSETP.NAN.AND P0, PT, R6, R6, PT ;  /* 0x000000060600722a */ /* 0x000fdc0003f08000 */
[----:B------:R-:W-:Y:S05]  /*40070*/  @P0 BRA `(.L_x_174) ;  /* 0x0000000000340947 */ /* 0x000fea0003800000 */
[----:B------:R-:W-:Y:S01]  /*40080*/  ISETP.NE.AND P0, PT, R14, R136, PT ;  /* 0x000000880e00720c */ /* 0x000fe20003f05270 */
[----:B------:R-:W-:Y:S01]  /*40090*/  IMAD.MOV.U32 R13, RZ, RZ, -0x80000 ;  /* 0xfff80000ff0d7424 */ /* 0x000fe200078e00ff */
[----:B------:R-:W-:-:S11]  /*400a0*/  MOV R12, 0x0 ;  /* 0x00000000000c7802 */ /* 0x000fd60000000f00 */
[----:B------:R-:W-:Y:S05]  /*400b0*/  @!P0 BRA `(.L_x_172) ;  /* 0x0000000000408947 */ /* 0x000fea0003800000 */
[----:B------:R-:W-:Y:S02]  /*400c0*/  ISETP.NE.AND P0, PT, R14, 0x7ff00000, PT ;  /* 0x7ff000000e00780c */ /* 0x000fe40003f05270 */
[----:B------:R-:W-:Y:S02]  /*400d0*/  LOP3.LUT R6, R9, 0x80000000, R7, 0x48, !PT ;  /* 0x8000000009067812 */ /* 0x000fe400078e4807 */
[----:B------:R-:W-:-:S13]  /*400e0*/  ISETP.EQ.OR P0, PT, R136, RZ, !P0 ;  /* 0x000000ff8800720c */ /* 0x000fda0004702670 */
[----:B------:R-:W-:Y:S01]  /*400f0*/  @P0 LOP3.LUT R4, R6, 0x7ff00000, RZ, 0xfc, !PT ;  /* 0x7ff0000006040812 */ /* 0x000fe200078efcff */
[----:B------:R-:W-:Y:S01]  /*40100*/  @!P0 IMAD.MOV.U32 R12, RZ, RZ, RZ ;  /* 0x000000ffff0c8224 */ /* 0x000fe200078e00ff */
[----:B------:R-:W-:Y:S01]  /*40110*/  @!P0 MOV R13, R6 ;  /* 0x00000006000d8202 */ /* 0x000fe20000000f00 */
[----:B------:R-:W-:Y:S02]  /*40120*/  @P0 IMAD.MOV.U32 R12, RZ, RZ, RZ ;  /* 0x000000ffff0c0224 */ /* 0x000fe400078e00ff */
[----:B------:R-:W-:Y:S01]  /*40130*/  @P0 IMAD.MOV.U32 R13, RZ, RZ, R4 ;  /* 0x000000ffff0d0224 */ /* 0x000fe200078e0004 */
[----:B------:R-:W-:Y:S06]  /*40140*/  BRA `(.L_x_172) ;  /* 0x00000000001c7947 */ /* 0x000fec0003800000 */
.L_x_174:
[----:B------:R-:W-:-:S04]  /*40150*/  LOP3.LUT R12, R7, 0x80000, RZ, 0xfc, !PT ;  /* 0x00080000070c7812 */ /* 0x000fc800078efcff */
[----:B------:R-:W-:Y:S01]  /*40160*/  MOV R13, R12 ;  /* 0x0000000c000d7202 */ /* 0x000fe20000000f00 */
[----:B------:R-:W-:Y:S01]  /*40170*/  IMAD.MOV.U32 R12, RZ, RZ, R6 ;  /* 0x000000ffff0c7224 */ /* 0x000fe200078e0006 */
[----:B------:R-:W-:Y:S06]  /*40180*/  BRA `(.L_x_172) ;  /* 0x00000000000c7947 */ /* 0x000fec0003800000 */
.L_x_173:
[----:B------:R-:W-:-:S05]  /*40190*/  LOP3.LUT R12, R9, 0x80000, RZ, 0xfc, !PT ;  /* 0x00080000090c7812 */ /* 0x000fca00078efcff */
[----:B------:R-:W-:Y:S01]  /*401a0*/  IMAD.MOV.U32 R13, RZ, RZ, R12 ;  /* 0x000000ffff0d7224 */ /* 0x000fe200078e000c */
[----:B------:R-:W-:-:S07]  /*401b0*/  MOV R12, R8 ;  /* 0x00000008000c7202 */ /* 0x000fce0000000f00 */
.L_x_172:
[----:B------:R-:W-:Y:S05]  /*401c0*/  BSYNC.RECONVERGENT B1 ;  /* 0x0000000000017941 */ /* 0x000fea0003800200 */
.L_x_170:
[----:B------:R-:W-:Y:S01]  /*401d0*/  MOV R4, R3 ;  /* 0x0000000300047202 */ /* 0x000fe20000000f00 */
[----:B------:R-:W-:Y:S02]  /*401e0*/  IMAD.MOV.U32 R5, RZ, RZ, 0x0 ;  /* 0x00000000ff057424 */ /* 0x000fe400078e00ff */
[----:B------:R-:W-:Y:S02]  /*401f0*/  IMAD.MOV.U32 R8, RZ, RZ, R12 ;  /* 0x000000ffff087224 */ /* 0x000fe400078e000c */
[----:B------:R-:W-:Y:S01]  /*40200*/  IMAD.MOV.U32 R9, RZ, RZ, R13 ;  /* 0x000000ffff097224 */ /* 0x000fe200078e000d */
[----:B------:R-:W-:Y:S06]  /*40210*/  RET.REL.NODEC R4 `(_Z16runMainComputingPixii) ;  /* 0xfffffbfc04787950 */ /* 0x000fec0003c3ffff */
        .type           $_Z16runMainComputingPixii$__internal_accurate_pow,@function
        .size           $_Z16runMainComputingPixii$__internal_accurate_pow,(.L_x_178 - $_Z16runMainComputingPixii$__internal_accurate_pow)
$_Z16runMainComputingPixii$__internal_accurate_pow:
[----:B------:R-:W-:Y:S01]  /*40220*/  ISETP.GT.U32.AND P0, PT, R18, 0xfffff, PT ;  /* 0x000fffff1200780c */ /* 0x000fe20003f04070 */
[--C-:B------:R-:W-:Y:S01]  /*40230*/  IMAD.MOV.U32 R7, RZ, RZ, R18.reuse ;  /* 0x000000ffff077224 */ /* 0x100fe200078e0012 */
[----:B------:R-:W-:Y:S01]  /*40240*/  MOV R21, 0x3ed0f5d2 ;  /* 0x3ed0f5d200157802 */ /* 0x000fe20000000f00 */
[----:B------:R-:W-:Y:S01]  /*40250*/  IMAD.MOV.U32 R12, RZ, RZ, RZ ;  /* 0x000000ffff0c7224 */ /* 0x000fe200078e00ff */
[----:B------:R-:W-:Y:S01]  /*40260*/  UMOV UR4, 0x7d2cafe2 ;  /* 0x7d2cafe200047882 */ /* 0x000fe20000000000 */
[----:B------:R-:W-:Y:S01]  /*40270*/  IMAD.MOV.U32 R20, RZ, RZ, 0x41ad3b5a ;  /* 0x41ad3b5aff147424 */ /* 0x000fe200078e00ff */
[----:B------:R-:W-:Y:S01]  /*40280*/  UMOV UR5, 0x3eb0f5ff ;  /* 0x3eb0f5ff00057882 */ /* 0x000fe20000000000 */
[----:B------:R-:W-:Y:S01]  /*40290*/  SHF.R.U32.HI R18, RZ, 0x14, R18 ;  /* 0x00000014ff127819 */ /* 0x000fe20000011612 */
[----:B------:R-:W-:Y:S01]  /*402a0*/  UMOV UR6, 0x3b39803f ;  /* 0x3b39803f00067882 */ /* 0x000fe20000000000 */
[----:B------:R-:W-:-:S04]  /*402b0*/  UMOV UR7, 0x3c7abc9e ;  /* 0x3c7abc9e00077882 */ /* 0x000fc80000000000 */
[----:B------:R-:W-:-:S10]  /*402c0*/  @!P0 DMUL R10, R6, 1.80143985094819840000e+16 ;  /* 0x43500000060a8828 */ /* 0x000fd40000000000 */
[----:B------:R-:W-:Y:S01]  /*402d0*/  @!P0 MOV R7, R11 ;  /* 0x0000000b00078202 */ /* 0x000fe20000000f00 */
[----:B------:R-:W-:Y:S01]  /*402e0*/  @!P0 IMAD.MOV.U32 R6, RZ, RZ, R10 ;  /* 0x000000ffff068224 */ /* 0x000fe200078e000a */
[----:B------:R-:W-:Y:S02]  /*402f0*/  @!P0 LEA.HI R18, R11, 0xffffffca, RZ, 0xc ;  /* 0xffffffca0b128811 */ /* 0x000fe400078f60ff */
[----:B------:R-:W-:-:S04]  /*40300*/  LOP3.LUT R7, R7, 0x800fffff, RZ, 0xc0, !PT ;  /* 0x800fffff07077812 */ /* 0x000fc800078ec0ff */
[----:B------:R-:W-:-:S04]  /*40310*/  LOP3.LUT R7, R7, 0x3ff00000, RZ, 0xfc, !PT ;  /* 0x3ff0000007077812 */ /* 0x000fc800078efcff */
[----:B------:R-:W-:-:S13]  /*40320*/  ISETP.GE.U32.AND P1, PT, R7, 0x3ff6a09f, PT ;  /* 0x3ff6a09f0700780c */ /* 0x000fda0003f26070 */
[----:B------:R-:W-:-:S05]  /*40330*/  @P1 VIADD R8, R7, 0xfff00000 ;  /* 0xfff0000007081836 */ /* 0x000fca0000000000 */
[----:B------:R-:W-:-:S06]  /*40340*/  @P1 MOV R7, R8 ;  /* 0x0000000800071202 */ /* 0x000fcc0000000f00 */
[C---:B------:R-:W-:Y:S02]  /*40350*/  DADD R8, R6.reuse, 1 ;  /* 0x3ff0000006087429 */ /* 0x040fe40000000000 */
[----:B------:R-:W-:-:S04]  /*40360*/  DADD R6, R6, -1 ;  /* 0xbff0000006067429 */ /* 0x000fc80000000000 */
[----:B------:R-:W0:Y:S02]  /*40370*/  MUFU.RCP64H R13, R9 ;  /* 0x00000009000d7308 */ /* 0x000e240000001800 */
[----:B0-----:R-:W-:-:S08]  /*40380*/  DFMA R8, -R8, R12, 1 ;  /* 0x3ff000000808742b */ /* 0x001fd0000000010c */
[----:B------:R-:W-:-:S08]  /*40390*/  DFMA R8, R8, R8, R8 ;  /* 0x000000080808722b */ /* 0x000fd00000000008 */
[----:B------:R-:W-:-:S08]  /*403a0*/  DFMA R12, R12, R8, R12 ;  /* 0x000000080c0c722b */ /* 0x000fd0000000000c */
[----:B------:R-:W-:-:S08]  /*403b0*/  DMUL R8, R6, R12 ;  /* 0x0000000c06087228 */ /* 0x000fd00000000000 */
[----:B------:R-:W-:-:S08]  /*403c0*/  DFMA R8, R6, R12, R8 ;  /* 0x0000000c0608722b */ /* 0x000fd00000000008 */
[----:B------:R-:W-:Y:S02]  /*403d0*/  DMUL R14, R8, R8 ;  /* 0x00000008080e7228 */ /* 0x000fe40000000000 */
[----:B------:R-:W-:-:S06]  /*403e0*/  DADD R136, R6, -R8 ;  /* 0x0000000006887229 */ /* 0x000fcc0000000808 */
[----:B------:R-:W-:Y:S01]  /*403f0*/  DFMA R20, R14, UR4, R20 ;  /* 0x000000040e147c2b */ /* 0x000fe20008000014 */
[----:B------:R-:W-:Y:S01]  /*40400*/  UMOV UR4, 0x75488a3f ;  /* 0x75488a3f00047882 */ /* 0x000fe20000000000 */
[----:B------:R-:W-:Y:S01]  /*40410*/  UMOV UR5, 0x3ef3b20a ;  /* 0x3ef3b20a00057882 */ /* 0x000fe20000000000 */
[----:B------:R-:W-:-:S05]  /*40420*/  DADD R136, R136, R136 ;  /* 0x0000000088887229 */ /* 0x000fca0000000088 */
[----:B------:R-:W-:Y:S01]  /*40430*/  DFMA R20, R14, R20, UR4 ;  /* 0x000000040e147e2b */ /* 0x000fe20008000014 */
[----:B------:R-:W-:Y:S01]  /*40440*/  UMOV UR4, 0xe4faecd5 ;  /* 0xe4faecd500047882 */ /* 0x000fe20000000000 */
[----:B------:R-:W-:Y:S01]  /*40450*/  UMOV UR5, 0x3f1745cd ;  /* 0x3f1745cd00057882 */ /* 0x000fe20000000000 */
[----:B------:R-:W-:-:S05]  /*40460*/  DFMA R6, R6, -R8, R136 ;  /* 0x800000080606722b */ /* 0x000fca0000000088 */
[----:B------:R-:W-:Y:S01]  /*40470*/  DFMA R20, R14, R20, UR4 ;  /* 0x000000040e147e2b */ /* 0x000fe20008000014 */
[----:B------:R-:W-:Y:S01]  /*40480*/  UMOV UR4, 0x258a578b ;  /* 0x258a578b00047882 */ /* 0x000fe20000000000 */
[----:B------:R-:W-:Y:S01]  /*40490*/  UMOV UR5, 0x3f3c71c7 ;  /* 0x3f3c71c700057882 */ /* 0x000fe20000000000 */
[----:B------:R-:W-:-:S05]  /*404a0*/  DMUL R6, R12, R6 ;  /* 0x000000060c067228 */ /* 0x000fca0000000000 */
[----:B------:R-:W-:Y:S01]  /*404b0*/  DFMA R20, R14, R20, UR4 ;  /* 0x000000040e147e2b */ /* 0x000fe20008000014 */
[----:B------:R-:W-:Y:S01]  /*404c0*/  UMOV UR4, 0x9242b910 ;  /* 0x9242b91000047882 */ /* 0x000fe20000000000 */
[----:B------:R-:W-:-:S03]  /*404d0*/  UMOV UR5, 0x3f624924 ;  /* 0x3f62492400057882 */ /* 0x000fc60000000000 */
[----:B------:R-:W-:Y:S02]  /*404e0*/  VIADD R13, R7, 0x100000 ;  /* 0x00100000070d7836 */ /* 0x000fe40000000000 */
[----:B------:R-:W-:Y:S01]  /*404f0*/  IMAD.MOV.U32 R12, RZ, RZ, R6 ;  /* 0x000000ffff0c7224 */ /* 0x000fe200078e0006 */
[----:B------:R-:W-:Y:S01]  /*40500*/  DFMA R20, R14, R20, UR4 ;  /* 0x000000040e147e2b */ /* 0x000fe20008000014 */
[----:B------:R-:W-:Y:S01]  /*40510*/  UMOV UR4, 0x99999dfb ;  /* 0x99999dfb00047882 */ /* 0x000fe20000000000 */
[----:B------:R-:W-:-:S06]  /*40520*/  UMOV UR5, 0x3f899999 ;  /* 0x3f89999900057882 */ /* 0x000fcc0000000000 */
[----:B------:R-:W-:Y:S01]  /*40530*/  DFMA R20, R14, R20, UR4 ;  /* 0x000000040e147e2b */ /* 0x000fe20008000014 */
[----:B------:R-:W-:Y:S01]  /*40540*/  UMOV UR4, 0x55555555 ;  /* 0x5555555500047882 */ /* 0x000fe20000000000 */
[----:B------:R-:W-:-:S06]  /*40550*/  UMOV UR5, 0x3fb55555 ;  /* 0x3fb5555500057882 */ /* 0x000fcc0000000000 */
[----:B------:R-:W-:-:S08]  /*40560*/  DFMA R138, R14, R20, UR4 ;  /* 0x000000040e8a7e2b */ /* 0x000fd00008000014 */
[----:B------:R-:W-:Y:S01]  /*40570*/  DADD R136, -R138, UR4 ;  /* 0x000000048a887e29 */ /* 0x000fe20008000100 */
[----:B------:R-:W-:Y:S01]  /*40580*/  UMOV UR4, 0xb9e7b0 ;  /* 0x00b9e7b000047882 */ /* 0x000fe20000000000 */
[----:B------:R-:W-:-:S06]  /*40590*/  UMOV UR5, 0x3c46a4cb ;  /* 0x3c46a4cb00057882 */ /* 0x000fcc0000000000 */
[----:B------:R-:W-:Y:S02]  /*405a0*/  DFMA R14, R14, R20, R136 ;  /* 0x000000140e0e722b */ /* 0x000fe40000000088 */
[----:B------:R-:W-:-:S06]  /*405b0*/  DMUL R136, R8, R8 ;  /* 0x0000000808887228 */ /* 0x000fcc0000000000 */
[----:B------:R-:W-:Y:S01]  /*405c0*/  DADD R14, R14, -UR4 ;  /* 0x800000040e0e7e29 */ /* 0x000fe20008000000 */
[----:B------:R-:W-:Y:S01]  /*405d0*/  UMOV UR4, 0x80000000 ;  /* 0x8000000000047882 */ /* 0x000fe20000000000 */
[----:B------:R-:W-:Y:S01]  /*405e0*/  DFMA R20, R8, R8, -R136 ;  /* 0x000000080814722b */ /* 0x000fe20000000888 */
[----:B------:R-:W-:-:S07]  /*405f0*/  UMOV UR5, 0x43300000 ;  /* 0x4330000000057882 */ /* 0x000fce0000000000 */
[C---:B------:R-:W-:Y:S02]  /*40600*/  DFMA R20, R8.reuse, R12, R20 ;  /* 0x0000000c0814722b */ /* 0x040fe40000000014 */
[----:B------:R-:W-:-:S08]  /*40610*/  DMUL R12, R8, R136 ;  /* 0x00000088080c7228 */ /* 0x000fd00000000000 */
[----:B------:R-:W-:-:S08]  /*40620*/  DFMA R10, R8, R136, -R12 ;  /* 0x00000088080a722b */ /* 0x000fd0000000080c */
[----:B------:R-:W-:Y:S02]  /*40630*/  DFMA R136, R6, R136, R10 ;  /* 0x000000880688722b */ /* 0x000fe4000000000a */
[----:B------:R-:W-:-:S06]  /*40640*/  DADD R10, R138, R14 ;  /* 0x000000008a0a7229 */ /* 0x000fcc000000000e */
[----:B------:R-:W-:Y:S02]  /*40650*/  DFMA R20, R8, R20, R136 ;  /* 0x000000140814722b */ /* 0x000fe40000000088 */
[----:B------:R-:W-:-:S08]  /*40660*/  DADD R138, R138, -R10 ;  /* 0x000000008a8a7229 */ /* 0x000fd0000000080a */
[----:B------:R-:W-:Y:S02]  /*40670*/  DADD R138, R14, R138 ;  /* 0x000000000e8a7229 */ /* 0x000fe4000000008a */
[----:B------:R-:W-:-:S08]  /*40680*/  DMUL R14, R10, R12 ;  /* 0x0000000c0a0e7228 */ /* 0x000fd00000000000 */
[----:B------:R-:W-:-:S08]  /*40690*/  DFMA R136, R10, R12, -R14 ;  /* 0x0000000c0a88722b */ /* 0x000fd0000000080e */
[----:B------:R-:W-:-:S08]  /*406a0*/  DFMA R20, R10, R20, R136 ;  /* 0x000000140a14722b */ /* 0x000fd00000000088 */
[----:B------:R-:W-:-:S08]  /*406b0*/  DFMA R138, R138, R12, R20 ;  /* 0x0000000c8a8a722b */ /* 0x000fd00000000014 */
[----:B------:R-:W-:-:S08]  /*406c0*/  DADD R12, R14, R138 ;  /* 0x000000000e0c7229 */ /* 0x000fd0000000008a */
[--C-:B------:R-:W-:Y:S02]  /*406d0*/  DADD R10, R8, R12.reuse ;  /* 0x00000000080a7229 */ /* 0x100fe4000000000c */
[----:B------:R-:W-:-:S06]  /*406e0*/  DADD R14, R14, -R12 ;  /* 0x000000000e0e7229 */ /* 0x000fcc000000080c */
[----:B------:R-:W-:Y:S02]  /*406f0*/  DADD R8, R8, -R10 ;  /* 0x0000000008087229 */ /* 0x000fe4000000080a */
[----:B------:R-:W-:-:S06]  /*40700*/  DADD R14, R138, R14 ;  /* 0x000000008a0e7229 */ /* 0x000fcc000000000e */
[----:B------:R-:W-:Y:S01]  /*40710*/  DADD R8, R12, R8 ;  /* 0x000000000c087229 */ /* 0x000fe20000000008 */
[C---:B------:R-:W-:Y:S01]  /*40720*/  IADD3 R12, PT, PT, R18.reuse, -0x3ff, RZ ;  /* 0xfffffc01120c7810 */ /* 0x040fe20007ffe0ff */
[----:B------:R-:W-:Y:S02]  /*40730*/  @P1 VIADD R12, R18, 0xfffffc02 ;  /* 0xfffffc02120c1836 */ /* 0x000fe40000000000 */
[----:B------:R-:W-:-:S04]  /*40740*/  IMAD.MOV.U32 R13, RZ, RZ, 0x43300000 ;  /* 0x43300000ff0d7424 */ /* 0x000fc800078e00ff */
[----:B------:R-:W-:Y:S01]  /*40750*/  DADD R8, R14, R8 ;  /* 0x000000000e087229 */ /* 0x000fe20000000008 */
[----:B------:R-:W-:-:S06]  /*40760*/  LOP3.LUT R12, R12, 0x80000000, RZ, 0x3c, !PT ;  /* 0x800000000c0c7812 */ /* 0x000fcc00078e3cff */
[----:B------:R-:W-:Y:S01]  /*40770*/  DADD R12, R12, -UR4 ;  /* 0x800000040c0c7e29 */ /* 0x000fe20008000000 */
[----:B------:R-:W-:Y:S01]  /*40780*/  UMOV UR4, 0xfefa39ef ;  /* 0xfefa39ef00047882 */ /* 0x000fe20000000000 */
[----:B------:R-:W-:Y:S01]  /*40790*/  DADD R8, R6, R8 ;  /* 0x0000000006087229 */ /* 0x000fe20000000008 */
[----:B------:R-:W-:-:S07]  /*407a0*/  UMOV UR5, 0x3fe62e42 ;  /* 0x3fe62e4200057882 */ /* 0x000fce0000000000 */
[----:B------:R-:W-:-:S08]  /*407b0*/  DADD R6, R10, R8 ;  /* 0x000000000a067229 */ /* 0x000fd00000000008 */
[----:B------:R-:W-:-:S08]  /*407c0*/  DADD R10, R10, -R6 ;  /* 0x000000000a0a7229 */ /* 0x000fd00000000806 */
[----:B------:R-:W-:Y:S02]  /*407d0*/  DADD R10, R8, R10 ;  /* 0x00000000080a7229 */ /* 0x000fe4000000000a */
[----:B------:R-:W-:-:S08]  /*407e0*/  DFMA R8, R12, UR4, R6 ;  /* 0x000000040c087c2b */ /* 0x000fd00008000006 */
[----:B------:R-:W-:-:S08]  /*407f0*/  DFMA R14, R12, -UR4, R8 ;  /* 0x800000040c0e7c2b */ /* 0x000fd00008000008 */
[----:B------:R-:W-:-:S08]  /*40800*/  DADD R14, -R6, R14 ;  /* 0x00000000060e7229 */ /* 0x000fd0000000010e */
[----:B------:R-:W-:-:S08]  /*40810*/  DADD R10, R10, -R14 ;  /* 0x000000000a0a7229 */ /* 0x000fd0000000080e */
[----:B------:R-:W-:Y:S01]  /*40820*/  DFMA R12, R12, UR6, R10 ;  /* 0x000000060c0c7c2b */ /* 0x000fe2000800000a */
[----:B------:R-:W-:Y:S01]  /*40830*/  UMOV UR6, 0x60000000 ;  /* 0x6000000000067882 */ /* 0x000fe20000000000 */
[----:B------:R-:W-:-:S06]  /*40840*/  UMOV UR7, 0x3fc55555 ;  /* 0x3fc5555500077882 */ /* 0x000fcc0000000000 */
[----:B------:R-:W-:-:S08]  /*40850*/  DADD R10, R8, R12 ;  /* 0x00000000080a7229 */ /* 0x000fd0000000000c */
[----:B------:R-:W-:Y:S02]  /*40860*/  DADD R8, R8, -R10 ;  /* 0x0000000008087229 */ /* 0x000fe4000000080a */
[----:B------:R-:W-:-:S06]  /*40870*/  DMUL R6, R10, UR6 ;  /* 0x000000060a067c28 */ /* 0x000fcc0008000000 */
[----:B------:R-:W-:Y:S02]  /*40880*/  DADD R8, R12, R8 ;  /* 0x000000000c087229 */ /* 0x000fe40000000008 */
[----:B------:R-:W-:Y:S01]  /*40890*/  DFMA R10, R10, UR6, -R6 ;  /* 0x000000060a0a7c2b */ /* 0x000fe20008000806 */
[----:B------:R-:W-:Y:S01]  /*408a0*/  MOV R12, 0x652b82fe ;  /* 0x652b82fe000c7802 */ /* 0x000fe20000000f00 */
[----:B------:R-:W-:-:S06]  /*408b0*/  IMAD.MOV.U32 R13, RZ, RZ, 0x3ff71547 ;  /* 0x3ff71547ff0d7424 */ /* 0x000fcc00078e00ff */
[----:B------:R-:W-:-:S08]  /*408c0*/  DFMA R8, R8, UR6, R10 ;  /* 0x0000000608087c2b */ /* 0x000fd0000800000a */
[----:B------:R-:W-:-:S08]  /*408d0*/  DADD R10, R6, R8 ;  /* 0x00000000060a7229 */ /* 0x000fd00000000008 */
[----:B------:R-:W-:Y:S02]  /*408e0*/  DFMA R12, R10, R12, 6.75539944105574400000e+15 ;  /* 0x433800000a0c742b */ /* 0x000fe4000000000c */
[----:B------:R-:W-:-:S06]  /*408f0*/  FSETP.GEU.AND P0, PT, |R11|, 4.1917929649353027344, PT ;  /* 0x4086232b0b00780b */ /* 0x000fcc0003f0e200 */
[----:B------:R-:W-:-:S08]  /*40900*/  DADD R14, R12, -6.75539944105574400000e+15 ;  /* 0xc33800000c0e7429 */ /* 0x000fd00000000000 */
[----:B------:R-:W-:Y:S01]  /*40910*/  DFMA R20, R14, -UR4, R10 ;  /* 0x800000040e147c2b */ /* 0x000fe2000800000a */
[----:B------:R-:W-:Y:S01]  /*40920*/  UMOV UR4, 0x3b39803f ;  /* 0x3b39803f00047882 */ /* 0x000fe20000000000 */
[----:B------:R-:W-:-:S06]  /*40930*/  UMOV UR5, 0x3c7abc9e ;  /* 0x3c7abc9e00057882 */ /* 0x000fcc0000000000 */
[----:B------:R-:W-:Y:S01]  /*40940*/  DFMA R14, R14, -UR4, R20 ;  /* 0x800000040e0e7c2b */ /* 0x000fe20008000014 */
[----:B------:R-:W-:Y:S01]  /*40950*/  UMOV UR4, 0x69ce2bdf ;  /* 0x69ce2bdf00047882 */ /* 0x000fe20000000000 */
[----:B------:R-:W-:Y:S01]  /*40960*/  IMAD.MOV.U32 R20, RZ, RZ, -0x35dec16 ;  /* 0xfca213eaff147424 */ /* 0x000fe200078e00ff */
[----:B------:R-:W-:Y:S01]  /*40970*/  MOV R21, 0x3e928af3 ;  /* 0x3e928af300157802 */ /* 0x000fe20000000f00 */
[----:B------:R-:W-:-:S05]  /*40980*/  UMOV UR5, 0x3e5ade15 ;  /* 0x3e5ade1500057882 */ /* 0x000fca0000000000 */
[----:B------:R-:W-:Y:S01]  /*40990*/  DFMA R20, R14, UR4, R20 ;  /* 0x000000040e147c2b */ /* 0x000fe20008000014 */
[----:B------:R-:W-:Y:S01]  /*409a0*/  UMOV UR4, 0x62401315 ;  /* 0x6240131500047882 */ /* 0x000fe20000000000 */
[----:B------:R-:W-:-:S06]  /*409b0*/  UMOV UR5, 0x3ec71dee ;  /* 0x3ec71dee00057882 */ /* 0x000fcc0000000000 */
[----:B------:R-:W-:Y:S01]  /*409c0*/  DFMA R20, R14, R20, UR4 ;  /* 0x000000040e147e2b */ /* 0x000fe20008000014 */
        /* <DEDUP_REMOVED lines=20> */
[----:B------:R-:W-:-:S08]  /*40b10*/  DFMA R20, R14, R20, UR4 ;  /* 0x000000040e147e2b */ /* 0x000fd00008000014 */
[----:B------:R-:W-:-:S08]  /*40b20*/  DFMA R20, R14, R20, 1 ;  /* 0x3ff000000e14742b */ /* 0x000fd00000000014 */
[----:B------:R-:W-:-:S10]  /*40b30*/  DFMA R14, R14, R20, 1 ;  /* 0x3ff000000e0e742b */ /* 0x000fd40000000014 */
[----:B------:R-:W-:Y:S02]  /*40b40*/  IMAD R21, R12, 0x100000, R15 ;  /* 0x001000000c157824 */ /* 0x000fe400078e020f */
[----:B------:R-:W-:Y:S01]  /*40b50*/  IMAD.MOV.U32 R20, RZ, RZ, R14 ;  /* 0x000000ffff147224 */ /* 0x000fe200078e000e */
[----:B------:R-:W-:Y:S06]  /*40b60*/  @!P0 BRA `(.L_x_175) ;  /* 0x0000000000308947 */ /* 0x000fec0003800000 */
[----:B------:R-:W-:Y:S01]  /*40b70*/  FSETP.GEU.AND P1, PT, |R11|, 4.2275390625, PT ;  /* 0x408748000b00780b */ /* 0x000fe20003f2e200 */
[C---:B------:R-:W-:Y:S02]  /*40b80*/  DADD R20, R10.reuse, +INF ;  /* 0x7ff000000a147429 */ /* 0x040fe40000000000 */
[----:B------:R-:W-:-:S08]  /*40b90*/  DSETP.GEU.AND P0, PT, R10, RZ, PT ;  /* 0x000000ff0a00722a */ /* 0x000fd00003f0e000 */
[----:B------:R-:W-:Y:S02]  /*40ba0*/  FSEL R20, R20, RZ, P0 ;  /* 0x000000ff14147208 */ /* 0x000fe40000000000 */
[----:B------:R-:W-:Y:S02]  /*40bb0*/  @!P1 LEA.HI R13, R12, R12, RZ, 0x1 ;  /* 0x0000000c0c0d9211 */ /* 0x000fe400078f08ff */
[----:B------:R-:W-:Y:S02]  /*40bc0*/  FSEL R21, R21, RZ, P0 ;  /* 0x000000ff15157208 */ /* 0x000fe40000000000 */
[----:B------:R-:W-:-:S04]  /*40bd0*/  @!P1 SHF.R.S32.HI R13, RZ, 0x1, R13 ;  /* 0x00000001ff0d9819 */ /* 0x000fc8000001140d */
[----:B------:R-:W-:Y:S01]  /*40be0*/  @!P1 IADD3 R12, PT, PT, R12, -R13, RZ ;  /* 0x8000000d0c0c9210 */ /* 0x000fe20007ffe0ff */
[----:B------:R-:W-:-:S03]  /*40bf0*/  @!P1 IMAD R15, R13, 0x100000, R15 ;  /* 0x001000000d0f9824 */ /* 0x000fc600078e020f */
[----:B------:R-:W-:Y:S01]  /*40c00*/  @!P1 LEA R13, R12, 0x3ff00000, 0x14 ;  /* 0x3ff000000c0d9811 */ /* 0x000fe200078ea0ff */
[----:B------:R-:W-:-:S06]  /*40c10*/  @!P1 IMAD.MOV.U32 R12, RZ, RZ, RZ ;  /* 0x000000ffff0c9224 */ /* 0x000fcc00078e00ff */
[----:B------:R-:W-:-:S11]  /*40c20*/  @!P1 DMUL R20, R14, R12 ;  /* 0x0000000c0e149228 */ /* 0x000fd60000000000 */
.L_x_175:
[----:B------:R-:W-:Y:S02]  /*40c30*/  DADD R6, R6, -R10 ;  /* 0x0000000006067229 */ /* 0x000fe4000000080a */
[----:B------:R-:W-:-:S06]  /*40c40*/  DSETP.NEU.AND P0, PT, |R20|, +INF , PT ;  /* 0x7ff000001400742a */ /* 0x000fcc0003f0d200 */
[----:B------:R-:W-:-:S08]  /*40c50*/  DADD R6, R8, R6 ;  /* 0x0000000008067229 */ /* 0x000fd00000000006 */
[----:B------:R-:W-:-:S10]  /*40c60*/  DFMA R6, R6, R20, R20 ;  /* 0x000000140606722b */ /* 0x000fd40000000014 */
[----:B------:R-:W-:Y:S02]  /*40c70*/  FSEL R8, R20, R6, !P0 ;  /* 0x0000000614087208 */ /* 0x000fe40004000000 */
[----:B------:R-:W-:Y:S01]  /*40c80*/  FSEL R20, R21, R7, !P0 ;  /* 0x0000000715147208 */ /* 0x000fe20004000000 */
[----:B------:R-:W-:Y:S01]  /*40c90*/  IMAD.MOV.U32 R7, RZ, RZ, 0x0 ;  /* 0x00000000ff077424 */ /* 0x000fe200078e00ff */
[----:B------:R-:W-:-:S04]  /*40ca0*/  MOV R6, R3 ;  /* 0x0000000300067202 */ /* 0x000fc80000000f00 */
[----:B------:R-:W-:Y:S05]  /*40cb0*/  RET.REL.NODEC R6 `(_Z16runMainComputingPixii) ;  /* 0xfffffbf006d07950 */ /* 0x000fea0003c3ffff */
.L_x_176:
[----:B------:R-:W-:-:S00]  /*40cc0*/  BRA `(.L_x_176) ;  /* 0xfffffffc00fc7947 */ /* 0x000fc0000383ffff */
[----:B------:R-:W-:-:S00]  /*40cd0*/  NOP ;  /* 0x0000000000007918 */ /* 0x000fc00000000000 */
        /* <DEDUP_REMOVED lines=10> */
.L_x_178:


//--------------------- .nv.global.init           --------------------------
	.section	.nv.global.init,"aw",@progbits
.nv.global.init:
	.type		$str,@object
	.size		$str,(.L_0 - $str)
$str:
        /*0000*/ 	.byte	0x46, 0x6f, 0x75, 0x6e, 0x64, 0x3f, 0x20, 0x61, 0x49, 0x6e, 0x74, 0x3a, 0x20, 0x25, 0x64, 0x2c
        /*0010*/ 	.byte	0x20, 0x62, 0x49, 0x6e, 0x74, 0x3a, 0x20, 0x25, 0x64, 0x2c, 0x20, 0x63, 0x49, 0x6e, 0x74, 0x3a
        /*0020*/ 	.byte	0x20, 0x25, 0x64, 0x2c, 0x20, 0x64, 0x49, 0x6e, 0x74, 0x3a, 0x20, 0x25, 0x64, 0x2c, 0x20, 0x65
        /*0030*/ 	.byte	0x49, 0x6e, 0x74, 0x3a, 0x20, 0x25, 0x64, 0x2c, 0x20, 0x66, 0x49, 0x6e, 0x74, 0x3a, 0x20, 0x25
        /*0040*/ 	.byte	0x64, 0x2c, 0x20, 0x66, 0x72, 0x6f, 0x6d, 0x20, 0x62, 0x6c, 0x6f, 0x63, 0x6b, 0x3a, 0x20, 0x25
        /*0050*/ 	.byte	0x64, 0x2c, 0x20, 0x74, 0x68, 0x72, 0x65, 0x61, 0x64, 0x3a, 0x20, 0x25, 0x64, 0x2c, 0x20, 0x69
        /*0060*/ 	.byte	0x6e, 0x64, 0x65, 0x78, 0x3a, 0x20, 0x25, 0x64, 0x0a, 0x00
.L_0:


//--------------------- .nv.shared.reserved.0     --------------------------
	.section	.nv.shared.reserved.0,"aw",@nobits
	.weak		__nv_reservedSMEM_offset_0_alias
	.size		__nv_reservedSMEM_offset_0_alias, 0, 64
	.other		__nv_reservedSMEM_offset_0_alias,@"STO_CUDA_RESERVED_SHARED STV_DEFAULT"
__nv_reservedSMEM_offset_0_alias:
	.zero		0
	.zero		64


//--------------------- .nv.constant0._Z16runMainComputingPixii --------------------------
	.section	.nv.constant0._Z16runMainComputingPixii,"a",@progbits
	.sectionflags	@""
	.align	4
.nv.constant0._Z16runMainComputingPixii:
	.zero		920


//--------------------- SYMBOLS --------------------------

	.type		.nv.reservedSmem.offset0,@object
	.size		.nv.reservedSmem.offset0,0x4
	.type		vprintf,@function
